// auto-generated by cutlass_sweep.fmha — config: {"arch": "sm_90", "direction": "fwd", "dtype": "bf16", "head_dim": 32, "mask": "residual", "schedule": "tma", "tile_kv": 256, "tile_q": 64}
#include "cutlass/cutlass.h"
#include "cute/tensor.hpp"
#include "cutlass/device_kernel.h"
#include "cutlass/kernel_hardware_info.h"
#include "88_hopper_fmha/collective/fmha_fusion.hpp"
#include "88_hopper_fmha/kernel/fmha_kernel_builder.hpp"

using namespace cute;
using Element = cutlass::bfloat16_t;
using TileShape = Shape<_64, _256, _32>;
using StrideQ = cute::tuple<int, _1, cute::tuple<int, int>>;
using StrideK = cute::tuple<int, _1, cute::tuple<int, int>>;
using StrideV = cute::tuple<int, cute::_1, cute::tuple<int, int>>;

using Kernel = typename cutlass::fmha::kernel::FmhaBuilder<
    Element, float, float,
    TileShape, StrideQ, StrideK, StrideV,
    cutlass::fmha::collective::ResidualFusion,
    cutlass::gemm::KernelTma
  >::Kernel;

auto* _anchor = &cutlass::device_kernel<Kernel>;


// ===== COMPILED SASS (sm_90a) =====

	.target	sm_90a

	.elftype	@"ET_EXEC"


//--------------------- .note.nv.tkinfo           --------------------------
	.section	.note.nv.tkinfo,"",@"SHT_NOTE"
	.sectionflags	@"SHF_NOTE_NV_TKINFO"
	.tkinfo
        /*0018*/ 	.word	0x00000002
        /*0030*/ 	.string	""
        /*0030*/ 	.string	"ptxas"
        /*0030*/ 	.string	"Cuda compilation tools, release 13.0, V13.0.88"
        /*0030*/ 	.string	"Build cuda_13.0.r13.0/compiler.36424714_0"
        /*0030*/ 	.string	"-arch sm_90a -m 64 "



//--------------------- .note.nv.cuinfo           --------------------------
	.section	.note.nv.cuinfo,"",@"SHT_NOTE"
	.sectionflags	@"SHF_NOTE_NV_CUINFO"
        /*0018*/ 	.short	0x0002
        /*001a*/ 	.short	0x005a
        /*001c*/ 	.short	0x0082
	.zero		2


//--------------------- .nv.info                  --------------------------
	.section	.nv.info,"",@"SHT_CUDA_INFO"
	.align	4


	//----- nvinfo : EIATTR_REGCOUNT
	.align		4
        /*0000*/ 	.byte	0x04, 0x2f
        /*0002*/ 	.short	(.L_15 - .L_14)
	.align		4
.L_14:
        /*0004*/ 	.word	index@(_ZN7cutlass13device_kernelINS_4fmha6kernel13FmhaKernelTmaINS1_10collective15FmhaMainloopTmaINS_10bfloat16_tEfN4cute5tupleIJNS7_1CILi64EEENS9_ILi256EEENS9_ILi32EEEEEENS4_14ResidualFusionEJEEENS4_15FmhaFwdEpilogueIS6_fNS8_IJSA_SC_SB_EEEEEJEEEEEvNT_6ParamsE)
        /*0008*/ 	.word	0x000000b8


	//----- nvinfo : EIATTR_FRAME_SIZE
	.align		4
.L_15:
        /*000c*/ 	.byte	0x04, 0x11
        /*000e*/ 	.short	(.L_17 - .L_16)
	.align		4
.L_16:
        /*0010*/ 	.word	index@($__internal_0_$__cuda_sm20_rcp_rn_f32_slowpath)
        /*0014*/ 	.word	0x00000000


	//----- nvinfo : EIATTR_FRAME_SIZE
	.align		4
.L_17:
        /*0018*/ 	.byte	0x04, 0x11
        /*001a*/ 	.short	(.L_19 - .L_18)
	.align		4
.L_18:
        /*001c*/ 	.word	index@(_ZN7cutlass13device_kernelINS_4fmha6kernel13FmhaKernelTmaINS1_10collective15FmhaMainloopTmaINS_10bfloat16_tEfN4cute5tupleIJNS7_1CILi64EEENS9_ILi256EEENS9_ILi32EEEEEENS4_14ResidualFusionEJEEENS4_15FmhaFwdEpilogueIS6_fNS8_IJSA_SC_SB_EEEEEJEEEEEvNT_6ParamsE)
        /*0020*/ 	.word	0x00000000


	//----- nvinfo : EIATTR_MIN_STACK_SIZE
	.align		4
.L_19:
        /*0024*/ 	.byte	0x04, 0x12
        /*0026*/ 	.short	(.L_21 - .L_20)
	.align		4
.L_20:
        /*0028*/ 	.word	index@(_ZN7cutlass13device_kernelINS_4fmha6kernel13FmhaKernelTmaINS1_10collective15FmhaMainloopTmaINS_10bfloat16_tEfN4cute5tupleIJNS7_1CILi64EEENS9_ILi256EEENS9_ILi32EEEEEENS4_14ResidualFusionEJEEENS4_15FmhaFwdEpilogueIS6_fNS8_IJSA_SC_SB_EEEEEJEEEEEvNT_6ParamsE)
        /*002c*/ 	.word	0x00000000
.L_21:


//--------------------- .nv.compat                --------------------------
	.section	.nv.compat,"",@"SHT_CUDA_COMPAT_INFO"
	.align	4
        /*0000*/ 	.byte	0x02, 0x09, 0x01, 0x00, 0x02, 0x02, 0x04, 0x00, 0x02, 0x05, 0x05, 0x00, 0x03, 0x07, 0x01, 0x01
        /*0010*/ 	.byte	0x02, 0x03, 0x01, 0x00, 0x02, 0x06, 0x01, 0x00, 0x04, 0x0b, 0x08, 0x00, 0x00, 0x00, 0x00, 0x00
        /*0020*/ 	.byte	0x00, 0x00, 0x00, 0x00


//--------------------- .nv.info._ZN7cutlass13device_kernelINS_4fmha6kernel13FmhaKernelTmaINS1_10collective15FmhaMainloopTmaINS_10bfloat16_tEfN4cute5tupleIJNS7_1CILi64EEENS9_ILi256EEENS9_ILi32EEEEEENS4_14ResidualFusionEJEEENS4_15FmhaFwdEpilogueIS6_fNS8_IJSA_SC_SB_EEEEEJEEEEEvNT_6ParamsE --------------------------
	.section	.nv.info._ZN7cutlass13device_kernelINS_4fmha6kernel13FmhaKernelTmaINS1_10collective15FmhaMainloopTmaINS_10bfloat16_tEfN4cute5tupleIJNS7_1CILi64EEENS9_ILi256EEENS9_ILi32EEEEEENS4_14ResidualFusionEJEEENS4_15FmhaFwdEpilogueIS6_fNS8_IJSA_SC_SB_EEEEEJEEEEEvNT_6ParamsE,"",@"SHT_CUDA_INFO"
	.sectionflags	@""
	.align	4


	//----- nvinfo : EIATTR_CUDA_API_VERSION
	.align		4
        /*0000*/ 	.byte	0x04, 0x37
        /*0002*/ 	.short	(.L_23 - .L_22)
.L_22:
        /*0004*/ 	.word	0x00000082


	//----- nvinfo : EIATTR_KPARAM_INFO
	.align		4
.L_23:
        /*0008*/ 	.byte	0x04, 0x17
        /*000a*/ 	.short	(.L_25 - .L_24)
.L_24:
        /*000c*/ 	.word	0x00000000
        /*0010*/ 	.short	0x0000
        /*0012*/ 	.short	0x0070
        /*0014*/ 	.byte	0x00, 0xf0, 0x01, 0x20


	//----- nvinfo : EIATTR_SPARSE_MMA_MASK
	.align		4
.L_25:
        /*0018*/ 	.byte	0x03, 0x50
        /*001a*/ 	.short	0x0000


	//----- nvinfo : EIATTR_MAXREG_COUNT
	.align		4
        /*001c*/ 	.byte	0x03, 0x1b
        /*001e*/ 	.short	0x00ff


	//----- nvinfo : EIATTR_NUM_BARRIERS
	.align		4
        /*0020*/ 	.byte	0x02, 0x4c
        /*0022*/ 	.byte	0x02
	.zero		1


	//----- nvinfo : EIATTR_EXTERNS
	.align		4
        /*0024*/ 	.byte	0x04, 0x0f
        /*0026*/ 	.short	(.L_27 - .L_26)


	//   ....[0]....
	.align		4
.L_26:
        /*0028*/ 	.word	index@(__assertfail)


	//----- nvinfo : EIATTR_MERCURY_ISA_VERSION
	.align		4
.L_27:
        /*002c*/ 	.byte	0x03, 0x5f
        /*002e*/ 	.short	0x0101


	//----- nvinfo : EIATTR_COOP_GROUP_MASK_REGIDS
	.align		4
        /*0030*/ 	.byte	0x04, 0x29
        /*0032*/ 	.short	(.L_29 - .L_28)


	//   ....[0]....
.L_28:
        /*0034*/ 	.word	0xffffffff


	//   ....[1]....
        /*0038*/ 	.word	0xffffffff


	//   ....[2]....
        /*003c*/ 	.word	0xffffffff


	//   ....[3]....
        /*0040*/ 	.word	0xffffffff


	//   ....[4]....
        /*0044*/ 	.word	0xffffffff


	//   ....[5]....
        /*0048*/ 	.word	0xffffffff


	//   ....[6]....
        /*004c*/ 	.word	0xffffffff


	//   ....[7]....
        /*0050*/ 	.word	0xffffffff


	//   ....[8]....
        /*0054*/ 	.word	0xffffffff


	//   ....[9]....
        /*0058*/ 	.word	0xffffffff


	//   ....[10]....
        /*005c*/ 	.word	0xffffffff


	//   ....[11]....
        /*0060*/ 	.word	0xffffffff


	//   ....[12]....
        /*0064*/ 	.word	0xffffffff


	//   ....[13]....
        /*0068*/ 	.word	0xffffffff


	//   ....[14]....
        /*006c*/ 	.word	0xffffffff


	//   ....[15]....
        /*0070*/ 	.word	0xffffffff


	//   ....[16]....
        /*0074*/ 	.word	0xffffffff


	//   ....[17]....
        /*0078*/ 	.word	0xffffffff


	//   ....[18]....
        /*007c*/ 	.word	0xffffffff


	//   ....[19]....
        /*0080*/ 	.word	0xffffffff


	//   ....[20]....
        /*0084*/ 	.word	0xffffffff


	//----- nvinfo : EIATTR_COOP_GROUP_INSTR_OFFSETS
	.align		4
.L_29:
        /*0088*/ 	.byte	0x04, 0x28
        /*008a*/ 	.short	(.L_31 - .L_30)


	//   ....[0]....
.L_30:
        /*008c*/ 	.word	0x00000050


	//   ....[1]....
        /*0090*/ 	.word	0x00000140


	//   ....[2]....
        /*0094*/ 	.word	0x00000270


	//   ....[3]....
        /*0098*/ 	.word	0x00000410


	//   ....[4]....
        /*009c*/ 	.word	0x00000550


	//   ....[5]....
        /*00a0*/ 	.word	0x00002b30


	//   ....[6]....
        /*00a4*/ 	.word	0x00002b90


	//   ....[7]....
        /*00a8*/ 	.word	0x00002bb0


	//   ....[8]....
        /*00ac*/ 	.word	0x00002bd0


	//   ....[9]....
        /*00b0*/ 	.word	0x00007260


	//   ....[10]....
        /*00b4*/ 	.word	0x00007280


	//   ....[11]....
        /*00b8*/ 	.word	0x000072a0


	//   ....[12]....
        /*00bc*/ 	.word	0x000072d0


	//   ....[13]....
        /*00c0*/ 	.word	0x0000cf60


	//   ....[14]....
        /*00c4*/ 	.word	0x0000cf70


	//   ....[15]....
        /*00c8*/ 	.word	0x0000cfb0


	//   ....[16]....
        /*00cc*/ 	.word	0x0000cfd0


	//   ....[17]....
        /*00d0*/ 	.word	0x00011150


	//   ....[18]....
        /*00d4*/ 	.word	0x00011190


	//   ....[19]....
        /*00d8*/ 	.word	0x000111e0


	//   ....[20]....
        /*00dc*/ 	.word	0x000111f0


	//----- nvinfo : EIATTR_SYSCALL_OFFSETS
	.align		4
.L_31:
        /*00e0*/ 	.byte	0x04, 0x46
        /*00e2*/ 	.short	(.L_33 - .L_32)


	//   ....[0]....
.L_32:
        /*00e4*/ 	.word	0x00011a30


	//   ....[1]....
        /*00e8*/ 	.word	0x00011b50


	//----- nvinfo : EIATTR_MBARRIER_INSTR_OFFSETS
	.align		4
.L_33:
        /*00ec*/ 	.byte	0x04, 0x39
        /*00ee*/ 	.short	(.L_35 - .L_34)


	//   ....[0]....
.L_34:
        /*00f0*/ 	.word	0x00000240
        /*00f4*/ 	.word	0x000000ff
        /*00f8*/ 	.word	0x00011040
        /*00fc*/ 	.short	0x0100
        /*00fe*/ 	.byte	0x08
	.zero		1


	//   ....[1]....
        /*0100*/ 	.word	0x00000250
        /*0104*/ 	.word	0x000000ff
        /*0108*/ 	.word	0x00011048
        /*010c*/ 	.short	0x0100
        /*010e*/ 	.byte	0x08
	.zero		1


	//   ....[2]....
        /*0110*/ 	.word	0x00000380
        /*0114*/ 	.word	0x000000ff
        /*0118*/ 	.word	0x00011000
        /*011c*/ 	.short	0x0100
        /*011e*/ 	.byte	0x08
	.zero		1


	//   ....[3]....
        /*0120*/ 	.word	0x00000390
        /*0124*/ 	.word	0x000000ff
        /*0128*/ 	.word	0x00011020
        /*012c*/ 	.short	0x0100
        /*012e*/ 	.byte	0x08
	.zero		1


	//   ....[4]....
        /*0130*/ 	.word	0x000003a0
        /*0134*/ 	.word	0x000000ff
        /*0138*/ 	.word	0x00011008
        /*013c*/ 	.short	0x0100
        /*013e*/ 	.byte	0x08
	.zero		1


	//   ....[5]....
        /*0140*/ 	.word	0x000003b0
        /*0144*/ 	.word	0x000000ff
        /*0148*/ 	.word	0x00011028
        /*014c*/ 	.short	0x0100
        /*014e*/ 	.byte	0x08
	.zero		1


	//   ....[6]....
        /*0150*/ 	.word	0x000003c0
        /*0154*/ 	.word	0x000000ff
        /*0158*/ 	.word	0x00011010
        /*015c*/ 	.short	0x0100
        /*015e*/ 	.byte	0x08
	.zero		1


	//   ....[7]....
        /*0160*/ 	.word	0x000003d0
        /*0164*/ 	.word	0x000000ff
        /*0168*/ 	.word	0x00011030
        /*016c*/ 	.short	0x0100
        /*016e*/ 	.byte	0x08
	.zero		1


	//   ....[8]....
        /*0170*/ 	.word	0x000003e0
        /*0174*/ 	.word	0x000000ff
        /*0178*/ 	.word	0x00011018
        /*017c*/ 	.short	0x0100
        /*017e*/ 	.byte	0x08
	.zero		1


	//   ....[9]....
        /*0180*/ 	.word	0x000003f0
        /*0184*/ 	.word	0x000000ff
        /*0188*/ 	.word	0x00011038
        /*018c*/ 	.short	0x0100
        /*018e*/ 	.byte	0x08
	.zero		1


	//   ....[10]....
        /*0190*/ 	.word	0x00000520
        /*0194*/ 	.word	0x000000ff
        /*0198*/ 	.word	0x00011050
        /*019c*/ 	.short	0x0100
        /*019e*/ 	.byte	0x08
	.zero		1


	//   ....[11]....
        /*01a0*/ 	.word	0x00000530
        /*01a4*/ 	.word	0x000000ff
        /*01a8*/ 	.word	0x00011058
        /*01ac*/ 	.short	0x0100
        /*01ae*/ 	.byte	0x08
	.zero		1


	//   ....[12]....
        /*01b0*/ 	.word	0x00000690
        /*01b4*/ 	.word	0x00000003
        /*01b8*/ 	.word	0x00011048
        /*01bc*/ 	.short	0x010a
        /*01be*/ 	.byte	0x3f
	.zero		1


	//   ....[13]....
        /*01c0*/ 	.word	0x00000960
        /*01c4*/ 	.word	0x00000003
        /*01c8*/ 	.word	0x00011020
        /*01cc*/ 	.short	0x010a
        /*01ce*/ 	.byte	0x3f
	.zero		1


	//   ....[14]....
        /*01d0*/ 	.word	0x00000b10
        /*01d4*/ 	.word	0x00000002
        /*01d8*/ 	.word	0x00011020
        /*01dc*/ 	.short	0x010a
        /*01de*/ 	.byte	0x3f
	.zero		1


	//   ....[15]....
        /*01e0*/ 	.word	0x00000d30
        /*01e4*/ 	.word	0x00000003
        /*01e8*/ 	.word	0x00011020
        /*01ec*/ 	.short	0x010a
        /*01ee*/ 	.byte	0x3f
	.zero		1


	//   ....[16]....
        /*01f0*/ 	.word	0x00000f40
        /*01f4*/ 	.word	0x00000003
        /*01f8*/ 	.word	0x00011020
        /*01fc*/ 	.short	0x010a
        /*01fe*/ 	.byte	0x3f
	.zero		1


	//   ....[17]....
        /*0200*/ 	.word	0x00001170
        /*0204*/ 	.word	0x00000002
        /*0208*/ 	.word	0x00011040
        /*020c*/ 	.short	0x010a
        /*020e*/ 	.byte	0x3f
	.zero		1


	//   ....[18]....
        /*0210*/ 	.word	0x00001190
        /*0214*/ 	.word	0x00000002
        /*0218*/ 	.word	0x00011000
        /*021c*/ 	.short	0x010a
        /*021e*/ 	.byte	0x3f
	.zero		1


	//   ....[19]....
        /*0220*/ 	.word	0x00003760
        /*0224*/ 	.word	0x00000002
        /*0228*/ 	.word	0x00011008
        /*022c*/ 	.short	0x010a
        /*022e*/ 	.byte	0x3f
	.zero		1


	//   ....[20]....
        /*0230*/ 	.word	0x00006600
        /*0234*/ 	.word	0x00000014
        /*0238*/ 	.word	0x00000000
        /*023c*/ 	.short	0x0101
        /*023e*/ 	.byte	0x3f
	.zero		1


	//   ....[21]....
        /*0240*/ 	.word	0x000066e0
        /*0244*/ 	.word	0x00000011
        /*0248*/ 	.word	0x00011000
        /*024c*/ 	.short	0x010a
        /*024e*/ 	.byte	0x3f
	.zero		1


	//   ....[22]....
        /*0250*/ 	.word	0x00006840
        /*0254*/ 	.word	0x0000000e
        /*0258*/ 	.word	0x00011020
        /*025c*/ 	.short	0x010a
        /*025e*/ 	.byte	0x3f
	.zero		1


	//   ....[23]....
        /*0260*/ 	.word	0x00007330
        /*0264*/ 	.word	0x000000a8
        /*0268*/ 	.word	0x00000000
        /*026c*/ 	.short	0x0101
        /*026e*/ 	.byte	0x3f
	.zero		1


	//   ....[24]....
        /*0270*/ 	.word	0x00007380
        /*0274*/ 	.word	0x000000ab
        /*0278*/ 	.word	0x00011000
        /*027c*/ 	.short	0x010a
        /*027e*/ 	.byte	0x3f
	.zero		1


	//   ....[25]....
        /*0280*/ 	.word	0x0000b000
        /*0284*/ 	.word	0x0000000c
        /*0288*/ 	.word	0x00000000
        /*028c*/ 	.short	0x0101
        /*028e*/ 	.byte	0x3f
	.zero		1


	//   ....[26]....
        /*0290*/ 	.word	0x0000b0b0
        /*0294*/ 	.word	0x00000013
        /*0298*/ 	.word	0x00011020
        /*029c*/ 	.short	0x010a
        /*029e*/ 	.byte	0x3f
	.zero		1


	//   ....[27]....
        /*02a0*/ 	.word	0x0000b370
        /*02a4*/ 	.word	0x00000011
        /*02a8*/ 	.word	0x00011000
        /*02ac*/ 	.short	0x010a
        /*02ae*/ 	.byte	0x3f
	.zero		1


	//   ....[28]....
        /*02b0*/ 	.word	0x0000b500
        /*02b4*/ 	.word	0x0000000e
        /*02b8*/ 	.word	0x00011020
        /*02bc*/ 	.short	0x010a
        /*02be*/ 	.byte	0x3f
	.zero		1


	//   ....[29]....
        /*02c0*/ 	.word	0x0000cff0
        /*02c4*/ 	.word	0x00000017
        /*02c8*/ 	.word	0x00000000
        /*02cc*/ 	.short	0x0101
        /*02ce*/ 	.byte	0x3f
	.zero		1


	//   ....[30]....
        /*02d0*/ 	.word	0x0000d000
        /*02d4*/ 	.word	0x000000ad
        /*02d8*/ 	.word	0x00011000
        /*02dc*/ 	.short	0x010a
        /*02de*/ 	.byte	0x3f
	.zero		1


	//   ....[31]....
        /*02e0*/ 	.word	0x00010dd0
        /*02e4*/ 	.word	0x00000006
        /*02e8*/ 	.word	0x00000000
        /*02ec*/ 	.short	0x0101
        /*02ee*/ 	.byte	0x3f
	.zero		1


	//   ....[32]....
        /*02f0*/ 	.word	0x00010e50
        /*02f4*/ 	.word	0x00000006
        /*02f8*/ 	.word	0x00011020
        /*02fc*/ 	.short	0x010a
        /*02fe*/ 	.byte	0x3f
	.zero		1


	//   ....[33]....
        /*0300*/ 	.word	0x00011ff0
        /*0304*/ 	.word	0x00000003
        /*0308*/ 	.word	0x00011048
        /*030c*/ 	.short	0x010a
        /*030e*/ 	.byte	0x3f
	.zero		1


	//   ....[34]....
        /*0310*/ 	.word	0x00012040
        /*0314*/ 	.word	0x00000003
        /*0318*/ 	.word	0x00011020
        /*031c*/ 	.short	0x010a
        /*031e*/ 	.byte	0x3f
	.zero		1


	//   ....[35]....
        /*0320*/ 	.word	0x00012090
        /*0324*/ 	.word	0x00000002
        /*0328*/ 	.word	0x00011020
        /*032c*/ 	.short	0x010a
        /*032e*/ 	.byte	0x3f
	.zero		1


	//   ....[36]....
        /*0330*/ 	.word	0x000120e0
        /*0334*/ 	.word	0x00000003
        /*0338*/ 	.word	0x00011020
        /*033c*/ 	.short	0x010a
        /*033e*/ 	.byte	0x3f
	.zero		1


	//   ....[37]....
        /*0340*/ 	.word	0x00012130
        /*0344*/ 	.word	0x00000003
        /*0348*/ 	.word	0x00011020
        /*034c*/ 	.short	0x010a
        /*034e*/ 	.byte	0x3f
	.zero		1


	//   ....[38]....
        /*0350*/ 	.word	0x00012180
        /*0354*/ 	.word	0x00000002
        /*0358*/ 	.word	0x00011040
        /*035c*/ 	.short	0x010a
        /*035e*/ 	.byte	0x3f
	.zero		1


	//   ....[39]....
        /*0360*/ 	.word	0x000121d0
        /*0364*/ 	.word	0x00000002
        /*0368*/ 	.word	0x00011000
        /*036c*/ 	.short	0x010a
        /*036e*/ 	.byte	0x3f
	.zero		1


	//   ....[40]....
        /*0370*/ 	.word	0x00012220
        /*0374*/ 	.word	0x00000002
        /*0378*/ 	.word	0x00011008
        /*037c*/ 	.short	0x010a
        /*037e*/ 	.byte	0x3f
	.zero		1


	//   ....[41]....
        /*0380*/ 	.word	0x00012270
        /*0384*/ 	.word	0x00000011
        /*0388*/ 	.word	0x00011000
        /*038c*/ 	.short	0x010a
        /*038e*/ 	.byte	0x3f
	.zero		1


	//   ....[42]....
        /*0390*/ 	.word	0x000122c0
        /*0394*/ 	.word	0x0000000e
        /*0398*/ 	.word	0x00011020
        /*039c*/ 	.short	0x010a
        /*039e*/ 	.byte	0x3f
	.zero		1


	//   ....[43]....
        /*03a0*/ 	.word	0x00012310
        /*03a4*/ 	.word	0x000000ab
        /*03a8*/ 	.word	0x00011000
        /*03ac*/ 	.short	0x010a
        /*03ae*/ 	.byte	0x3f
	.zero		1


	//   ....[44]....
        /*03b0*/ 	.word	0x00012360
        /*03b4*/ 	.word	0x00000013
        /*03b8*/ 	.word	0x00011020
        /*03bc*/ 	.short	0x010a
        /*03be*/ 	.byte	0x3f
	.zero		1


	//   ....[45]....
        /*03c0*/ 	.word	0x000123b0
        /*03c4*/ 	.word	0x00000011
        /*03c8*/ 	.word	0x00011000
        /*03cc*/ 	.short	0x010a
        /*03ce*/ 	.byte	0x3f
	.zero		1


	//   ....[46]....
        /*03d0*/ 	.word	0x00012400
        /*03d4*/ 	.word	0x0000000e
        /*03d8*/ 	.word	0x00011020
        /*03dc*/ 	.short	0x010a
        /*03de*/ 	.byte	0x3f
	.zero		1


	//   ....[47]....
        /*03e0*/ 	.word	0x00012450
        /*03e4*/ 	.word	0x000000ad
        /*03e8*/ 	.word	0x00011000
        /*03ec*/ 	.short	0x010a
        /*03ee*/ 	.byte	0x3f
	.zero		1


	//   ....[48]....
        /*03f0*/ 	.word	0x000124a0
        /*03f4*/ 	.word	0x00000006
        /*03f8*/ 	.word	0x00011020
        /*03fc*/ 	.short	0x010a
        /*03fe*/ 	.byte	0x3f
	.zero		1


	//----- nvinfo : EIATTR_NUM_MBARRIERS
	.align		4
.L_35:
        /*0400*/ 	.byte	0x03, 0x38
        /*0402*/ 	.short	0x000c


	//----- nvinfo : EIATTR_EXIT_INSTR_OFFSETS
	.align		4
        /*0404*/ 	.byte	0x04, 0x1c
        /*0406*/ 	.short	(.L_37 - .L_36)


	//   ....[0]....
.L_36:
        /*0408*/ 	.word	0x00011fe0


	//----- nvinfo : EIATTR_MAX_THREADS
	.align		4
.L_37:
        /*040c*/ 	.byte	0x04, 0x05
        /*040e*/ 	.short	(.L_39 - .L_38)
.L_38:
        /*0410*/ 	.word	0x00000080
        /*0414*/ 	.word	0x00000001
        /*0418*/ 	.word	0x00000001


	//----- nvinfo : EIATTR_CRS_STACK_SIZE
	.align		4
.L_39:
        /*041c*/ 	.byte	0x04, 0x1e
        /*041e*/ 	.short	(.L_41 - .L_40)
.L_40:
        /*0420*/ 	.word	0x00000000


	//----- nvinfo : EIATTR_CBANK_PARAM_SIZE
	.align		4
.L_41:
        /*0424*/ 	.byte	0x03, 0x19
        /*0426*/ 	.short	0x0870


	//----- nvinfo : EIATTR_PARAM_CBANK
	.align		4
        /*0428*/ 	.byte	0x04, 0x0a
        /*042a*/ 	.short	(.L_43 - .L_42)
	.align		4
.L_42:
        /*042c*/ 	.word	index@(.nv.constant0._ZN7cutlass13device_kernelINS_4fmha6kernel13FmhaKernelTmaINS1_10collective15FmhaMainloopTmaINS_10bfloat16_tEfN4cute5tupleIJNS7_1CILi64EEENS9_ILi256EEENS9_ILi32EEEEEENS4_14ResidualFusionEJEEENS4_15FmhaFwdEpilogueIS6_fNS8_IJSA_SC_SB_EEEEEJEEEEEvNT_6ParamsE)
        /*0430*/ 	.short	0x0210
        /*0432*/ 	.short	0x0870


	//----- nvinfo : EIATTR_SW_WAR
	.align		4
.L_43:
        /*0434*/ 	.byte	0x04, 0x36
        /*0436*/ 	.short	(.L_45 - .L_44)
.L_44:
        /*0438*/ 	.word	0x00000008
.L_45:


//--------------------- .nv.callgraph             --------------------------
	.section	.nv.callgraph,"",@"SHT_CUDA_CALLGRAPH"
	.align	4
	.sectionentsize	8
	.align		4
        /*0000*/ 	.word	0x00000000
	.align		4
        /*0004*/ 	.word	0xffffffff
	.align		4
        /*0008*/ 	.word	index@(_ZN7cutlass13device_kernelINS_4fmha6kernel13FmhaKernelTmaINS1_10collective15FmhaMainloopTmaINS_10bfloat16_tEfN4cute5tupleIJNS7_1CILi64EEENS9_ILi256EEENS9_ILi32EEEEEENS4_14ResidualFusionEJEEENS4_15FmhaFwdEpilogueIS6_fNS8_IJSA_SC_SB_EEEEEJEEEEEvNT_6ParamsE)
	.align		4
        /*000c*/ 	.word	index@(__assertfail)
	.align		4
        /*0010*/ 	.word	0x00000000
	.align		4
        /*0014*/ 	.word	0xfffffffe
	.align		4
        /*0018*/ 	.word	0x00000000
	.align		4
        /*001c*/ 	.word	0xfffffffd
	.align		4
        /*0020*/ 	.word	0x00000000
	.align		4
        /*0024*/ 	.word	0xfffffffc


//--------------------- .nv.constant4             --------------------------
	.section	.nv.constant4,"a",@progbits
	.align	8
	.align		8
.nv.constant4:
        /*0000*/ 	.dword	__assertfail
	.align		8
        /*0008*/ 	.dword	__unnamed_1
	.align		8
        /*0010*/ 	.dword	_ZN39_INTERNAL_c54712b3_4_k_cu_171bb4f8_31304cuda3std3__45__cpo5beginE
	.align		8
        /*0018*/ 	.dword	_ZN39_INTERNAL_c54712b3_4_k_cu_171bb4f8_31304cuda3std3__45__cpo3endE
	.align		8
        /*0020*/ 	.dword	_ZN39_INTERNAL_c54712b3_4_k_cu_171bb4f8_31304cuda3std3__45__cpo6cbeginE
	.align		8
        /*0028*/ 	.dword	_ZN39_INTERNAL_c54712b3_4_k_cu_171bb4f8_31304cuda3std3__45__cpo4cendE
	.align		8
        /*0030*/ 	.dword	_ZN39_INTERNAL_c54712b3_4_k_cu_171bb4f8_31304cuda3std3__441_GLOBAL__N__c54712b3_4_k_cu_171bb4f8_31306ignoreE
	.align		8
        /*0038*/ 	.dword	_ZN39_INTERNAL_c54712b3_4_k_cu_171bb4f8_31304cuda3std3__419piecewise_constructE
	.align		8
        /*0040*/ 	.dword	_ZN39_INTERNAL_c54712b3_4_k_cu_171bb4f8_31304cuda3std3__48in_placeE
	.align		8
        /*0048*/ 	.dword	_ZN39_INTERNAL_c54712b3_4_k_cu_171bb4f8_31304cuda3std6ranges3__45__cpo4swapE
	.align		8
        /*0050*/ 	.dword	_ZN39_INTERNAL_c54712b3_4_k_cu_171bb4f8_31304cuda3std6ranges3__45__cpo9iter_moveE
	.align		8
        /*0058*/ 	.dword	_ZN39_INTERNAL_c54712b3_4_k_cu_171bb4f8_31304cute7productE
	.align		8
        /*0060*/ 	.dword	_ZN39_INTERNAL_c54712b3_4_k_cu_171bb4f8_31304cute1_E
	.align		8
        /*0068*/ 	.dword	$str$23
	.align		8
        /*0070*/ 	.dword	$str$24


//--------------------- .text._ZN7cutlass13device_kernelINS_4fmha6kernel13FmhaKernelTmaINS1_10collective15FmhaMainloopTmaINS_10bfloat16_tEfN4cute5tupleIJNS7_1CILi64EEENS9_ILi256EEENS9_ILi32EEEEEENS4_14ResidualFusionEJEEENS4_15FmhaFwdEpilogueIS6_fNS8_IJSA_SC_SB_EEEEEJEEEEEvNT_6ParamsE --------------------------
	.section	.text._ZN7cutlass13device_kernelINS_4fmha6kernel13FmhaKernelTmaINS1_10collective15FmhaMainloopTmaINS_10bfloat16_tEfN4cute5tupleIJNS7_1CILi64EEENS9_ILi256EEENS9_ILi32EEEEEENS4_14ResidualFusionEJEEENS4_15FmhaFwdEpilogueIS6_fNS8_IJSA_SC_SB_EEEEEJEEEEEvNT_6ParamsE,"ax",@progbits
	.align	128
.text._ZN7cutlass13device_kernelINS_4fmha6kernel13FmhaKernelTmaINS1_10collective15FmhaMainloopTmaINS_10bfloat16_tEfN4cute5tupleIJNS7_1CILi64EEENS9_ILi256EEENS9_ILi32EEEEEENS4_14ResidualFusionEJEEENS4_15FmhaFwdEpilogueIS6_fNS8_IJSA_SC_SB_EEEEEJEEEEEvNT_6ParamsE:
        .type           _ZN7cutlass13device_kernelINS_4fmha6kernel13FmhaKernelTmaINS1_10collective15FmhaMainloopTmaINS_10bfloat16_tEfN4cute5tupleIJNS7_1CILi64EEENS9_ILi256EEENS9_ILi32EEEEEENS4_14ResidualFusionEJEEENS4_15FmhaFwdEpilogueIS6_fNS8_IJSA_SC_SB_EEEEEJEEEEEvNT_6ParamsE,@function
        .size           _ZN7cutlass13device_kernelINS_4fmha6kernel13FmhaKernelTmaINS1_10collective15FmhaMainloopTmaINS_10bfloat16_tEfN4cute5tupleIJNS7_1CILi64EEENS9_ILi256EEENS9_ILi32EEEEEENS4_14ResidualFusionEJEEENS4_15FmhaFwdEpilogueIS6_fNS8_IJSA_SC_SB_EEEEEJEEEEEvNT_6ParamsE,(.L_x_91 - _ZN7cutlass13device_kernelINS_4fmha6kernel13FmhaKernelTmaINS1_10collective15FmhaMainloopTmaINS_10bfloat16_tEfN4cute5tupleIJNS7_1CILi64EEENS9_ILi256EEENS9_ILi32EEEEEENS4_14ResidualFusionEJEEENS4_15FmhaFwdEpilogueIS6_fNS8_IJSA_SC_SB_EEEEEJEEEEEvNT_6ParamsE)
        .other          _ZN7cutlass13device_kernelINS_4fmha6kernel13FmhaKernelTmaINS1_10collective15FmhaMainloopTmaINS_10bfloat16_tEfN4cute5tupleIJNS7_1CILi64EEENS9_ILi256EEENS9_ILi32EEEEEENS4_14ResidualFusionEJEEENS4_15FmhaFwdEpilogueIS6_fNS8_IJSA_SC_SB_EEEEEJEEEEEvNT_6ParamsE,@"STO_CUDA_ENTRY STV_DEFAULT"
_ZN7cutlass13device_kernelINS_4fmha6kernel13FmhaKernelTmaINS1_10collective15FmhaMainloopTmaINS_10bfloat16_tEfN4cute5tupleIJNS7_1CILi64EEENS9_ILi256EEENS9_ILi32EEEEEENS4_14ResidualFusionEJEEENS4_15FmhaFwdEpilogueIS6_fNS8_IJSA_SC_SB_EEEEEJEEEEEvNT_6ParamsE:
[----:B------:R-:W1:Y:S01]  /*0000*/  LDC R1, c[0x0][0x28] ;  /* 0x00000a00ff017b82 */ /* 0x000e620000000800 */
[----:B------:R-:W2:Y:S01]  /*0010*/  S2R R16, SR_TID.X ;  /* 0x0000000000107919 */ /* 0x000ea20000002100 */
[----:B------:R-:W-:Y:S01]  /*0020*/  ELECT P0, URZ, PT ;  /* 0x00000000003f782f */ /* 0x000fe20003800000 */
[----:B------:R-:W-:Y:S01]  /*0030*/  BSSY B0, `(.L_x_0) ;  /* 0x0000010000007945 */ /* 0x000fe20003800000 */
[----:B--2---:R-:W-:-:S05]  /*0040*/  SHF.R.U32.HI R9, RZ, 0x5, R16 ;  /* 0x00000005ff097819 */ /* 0x004fca0000011610 */
[----:B------:R-:W2:Y:S02]  /*0050*/  SHFL.IDX PT, R0, R9, RZ, 0x1f ;  /* 0x00001fff09007589 */ /* 0x000ea400000e0000 */
[----:B--2---:R-:W-:-:S13]  /*0060*/  ISETP.NE.OR P0, PT, R0, RZ, !P0 ;  /* 0x000000ff0000720c */ /* 0x004fda0004705670 */
[----:B-1----:R-:W-:Y:S05]  /*0070*/  @P0 BRA `(.L_x_1) ;  /* 0x00000000002c0947 */ /* 0x002fea0003800000 */
[----:B------:R-:W-:Y:S02]  /*0080*/  ULDC.64 UR4, c[0x0][0x198] ;  /* 0x0000660000047ab9 */ /* 0x000fe40000000a00 */
[----:B------:R-:W-:Y:S02]  /*0090*/  UIADD3 UR6, UP0, UR4, 0xf0, URZ ;  /* 0x000000f004067890 */ /* 0x000fe4000ff1e03f */
[----:B------:R-:W-:Y:S02]  /*00a0*/  UIADD3 UR8, UP1, UR4, 0x1f0, URZ ;  /* 0x000001f004087890 */ /* 0x000fe4000ff3e03f */
[----:B------:R-:W-:Y:S02]  /*00b0*/  UIADD3 UR4, UP2, UR4, 0x2f0, URZ ;  /* 0x000002f004047890 */ /* 0x000fe4000ff5e03f */
[----:B------:R-:W-:Y:S02]  /*00c0*/  UIADD3.X UR7, URZ, UR5, URZ, UP0, !UPT ;  /* 0x000000053f077290 */ /* 0x000fe400087fe43f */
[----:B------:R-:W-:-:S02]  /*00d0*/  UIADD3.X UR9, URZ, UR5, URZ, UP1, !UPT ;  /* 0x000000053f097290 */ /* 0x000fc40008ffe43f */
[----:B------:R-:W-:-:S05]  /*00e0*/  UIADD3.X UR5, URZ, UR5, URZ, UP2, !UPT ;  /* 0x000000053f057290 */ /* 0x000fca00097fe43f */
[----:B------:R1:W-:Y:S02]  /*00f0*/  UTMACCTL.PF [UR6] ;  /* 0x00000000060079b9 */ /* 0x0003e40008040000 */
[----:B------:R1:W-:Y:S02]  /*0100*/  UTMACCTL.PF [UR8] ;  /* 0x00000000080079b9 */ /* 0x0003e40008040000 */
[----:B------:R1:W-:Y:S02]  /*0110*/  UTMACCTL.PF [UR4] ;  /* 0x00000000040079b9 */ /* 0x0003e40008040000 */
[----:B-1----:R-:W-:Y:S01]  /*0120*/  NOP ;  /* 0x0000000000007918 */ /* 0x002fe20000000000 */
.L_x_1:
[----:B------:R-:W-:Y:S05]  /*0130*/  BSYNC B0 ;  /* 0x0000000000007941 */ /* 0x000fea0003800000 */
.L_x_0:
[----:B------:R-:W1:Y:S02]  /*0140*/  SHFL.IDX PT, R0, R9, RZ, 0x1f ;  /* 0x00001fff09007589 */ /* 0x000e6400000e0000 */
[----:B-1----:R-:W-:-:S13]  /*0150*/  ISETP.NE.AND P0, PT, R0, RZ, PT ;  /* 0x000000ff0000720c */ /* 0x002fda0003f05270 */
[----:B------:R-:W-:Y:S05]  /*0160*/  @P0 BRA `(.L_x_2) ;  /* 0x0000000000400947 */ /* 0x000fea0003800000 */
[----:B------:R-:W1:Y:S01]  /*0170*/  S2UR UR8, SR_CgaCtaId ;  /* 0x00000000000879c3 */ /* 0x000e620000008800 */
[----:B------:R-:W-:Y:S01]  /*0180*/  UMOV UR4, 0x400 ;  /* 0x0000040000047882 */ /* 0x000fe20000000000 */
[----:B------:R-:W-:Y:S01]  /*0190*/  UMOV UR5, 0x1 ;  /* 0x0000000100057882 */ /* 0x000fe20000000000 */
[----:B------:R-:W-:Y:S01]  /*01a0*/  UMOV UR6, 0x80 ;  /* 0x0000008000067882 */ /* 0x000fe20000000000 */
[----:B------:R-:W-:Y:S01]  /*01b0*/  ELECT P0, URZ, PT ;  /* 0x00000000003f782f */ /* 0x000fe20003800000 */
[----:B------:R-:W-:-:S04]  /*01c0*/  UIADD3 UR6, -UR6, 0x100000, URZ ;  /* 0x0010000006067890 */ /* 0x000fc8000fffe13f */
[----:B------:R-:W-:Y:S02]  /*01d0*/  USHF.L.U32 UR7, UR6, 0xb, URZ ;  /* 0x0000000b06077899 */ /* 0x000fe4000800063f */
[----:B------:R-:W-:Y:S02]  /*01e0*/  USHF.L.U32 UR6, UR6, 0x1, URZ ;  /* 0x0000000106067899 */ /* 0x000fe4000800063f */
[----:B-1----:R-:W-:Y:S02]  /*01f0*/  ULEA UR8, UR8, UR4, 0x18 ;  /* 0x0000000408087291 */ /* 0x002fe4000f8ec03f */
[----:B------:R-:W-:-:S04]  /*0200*/  UIADD3 UR4, -UR5, 0x100000, URZ ;  /* 0x0010000005047890 */ /* 0x000fc8000fffe13f */
[----:B------:R-:W-:Y:S02]  /*0210*/  USHF.L.U32 UR5, UR4, 0xb, URZ ;  /* 0x0000000b04057899 */ /* 0x000fe4000800063f */
[----:B------:R-:W-:Y:S01]  /*0220*/  USHF.L.U32 UR4, UR4, 0x1, URZ ;  /* 0x0000000104047899 */ /* 0x000fe2000800063f */
[----:B------:R-:W1:Y:S11]  /*0230*/  FENCE.VIEW.ASYNC.S ;  /* 0x00000000000073c6 */ /* 0x000e760000000000 */
[----:B-1----:R1:W2:Y:S01]  /*0240*/  SYNCS.EXCH.64 URZ, [UR8+0x11040], UR4 ;  /* 0x01104004083f75b2 */ /* 0x0022a20008000100 */
[----:B------:R1:W3:Y:S01]  /*0250*/  SYNCS.EXCH.64 URZ, [UR8+0x11048], UR6 ;  /* 0x01104806083f75b2 */ /* 0x0002e20008000100 */
[----:B------:R-:W-:Y:S01]  /*0260*/  NOP ;  /* 0x0000000000007918 */ /* 0x000fe20000000000 */
.L_x_2:
[----:B------:R-:W4:Y:S01]  /*0270*/  SHFL.IDX PT, R0, R9, RZ, 0x1f ;  /* 0x00001fff09007589 */ /* 0x000f2200000e0000 */
[----:B------:R-:W-:Y:S01]  /*0280*/  NOP ;  /* 0x0000000000007918 */ /* 0x000fe20000000000 */
[----:B----4-:R-:W-:-:S13]  /*0290*/  ISETP.NE.AND P0, PT, R0, RZ, PT ;  /* 0x000000ff0000720c */ /* 0x010fda0003f05270 */
[----:B------:R-:W-:Y:S05]  /*02a0*/  @P0 BRA `(.L_x_3) ;  /* 0x0000000000580947 */ /* 0x000fea0003800000 */
[----:B-1----:R-:W1:Y:S01]  /*02b0*/  S2UR UR5, SR_CgaCtaId ;  /* 0x00000000000579c3 */ /* 0x002e620000008800 */
[----:B------:R-:W-:Y:S01]  /*02c0*/  UMOV UR4, 0x400 ;  /* 0x0000040000047882 */ /* 0x000fe20000000000 */
[----:B------:R-:W-:Y:S01]  /*02d0*/  UMOV UR6, 0x1 ;  /* 0x0000000100067882 */ /* 0x000fe20000000000 */
[----:B------:R-:W-:Y:S01]  /*02e0*/  UMOV UR7, 0x80 ;  /* 0x0000008000077882 */ /* 0x000fe20000000000 */
[----:B------:R-:W-:Y:S01]  /*02f0*/  ELECT P0, URZ, PT ;  /* 0x00000000003f782f */ /* 0x000fe20003800000 */
[----:B-1----:R-:W-:Y:S02]  /*0300*/  ULEA UR8, UR5, UR4, 0x18 ;  /* 0x0000000405087291 */ /* 0x002fe4000f8ec03f */
[----:B------:R-:W-:-:S04]  /*0310*/  UIADD3 UR4, -UR6, 0x100000, URZ ;  /* 0x0010000006047890 */ /* 0x000fc8000fffe13f */
[----:B------:R-:W-:Y:S02]  /*0320*/  USHF.L.U32 UR5, UR4, 0xb, URZ ;  /* 0x0000000b04057899 */ /* 0x000fe4000800063f */
[----:B------:R-:W-:Y:S02]  /*0330*/  USHF.L.U32 UR4, UR4, 0x1, URZ ;  /* 0x0000000104047899 */ /* 0x000fe4000800063f */
[----:B------:R-:W-:-:S04]  /*0340*/  UIADD3 UR6, -UR7, 0x100000, URZ ;  /* 0x0010000007067890 */ /* 0x000fc8000fffe13f */
[----:B------:R-:W-:Y:S02]  /*0350*/  USHF.L.U32 UR7, UR6, 0xb, URZ ;  /* 0x0000000b06077899 */ /* 0x000fe4000800063f */
[----:B------:R-:W-:Y:S01]  /*0360*/  USHF.L.U32 UR6, UR6, 0x1, URZ ;  /* 0x0000000106067899 */ /* 0x000fe2000800063f */
[----:B------:R-:W1:Y:S03]  /*0370*/  FENCE.VIEW.ASYNC.S ;  /* 0x00000000000073c6 */ /* 0x000e660000000000 */
[----:B-1----:R4:W1:Y:S08]  /*0380*/  SYNCS.EXCH.64 URZ, [UR8+0x11000], UR4 ;  /* 0x01100004083f75b2 */ /* 0x0028700008000100 */
[----:B------:R4:W1:Y:S01]  /*0390*/  SYNCS.EXCH.64 URZ, [UR8+0x11020], UR6 ;  /* 0x01102006083f75b2 */ /* 0x0008620008000100 */
[----:B------:R4:W1:Y:S01]  /*03a0*/  SYNCS.EXCH.64 URZ, [UR8+0x11008], UR4 ;  /* 0x01100804083f75b2 */ /* 0x0008620008000100 */
[----:B------:R4:W1:Y:S01]  /*03b0*/  SYNCS.EXCH.64 URZ, [UR8+0x11028], UR6 ;  /* 0x01102806083f75b2 */ /* 0x0008620008000100 */
[----:B------:R4:W1:Y:S01]  /*03c0*/  SYNCS.EXCH.64 URZ, [UR8+0x11010], UR4 ;  /* 0x01101004083f75b2 */ /* 0x0008620008000100 */
[----:B------:R4:W1:Y:S01]  /*03d0*/  SYNCS.EXCH.64 URZ, [UR8+0x11030], UR6 ;  /* 0x01103006083f75b2 */ /* 0x0008620008000100 */
[----:B------:R4:W1:Y:S01]  /*03e0*/  SYNCS.EXCH.64 URZ, [UR8+0x11018], UR4 ;  /* 0x01101804083f75b2 */ /* 0x0008620008000100 */
[----:B------:R4:W1:Y:S02]  /*03f0*/  SYNCS.EXCH.64 URZ, [UR8+0x11038], UR6 ;  /* 0x01103806083f75b2 */ /* 0x0008640008000100 */
[----:B----4-:R-:W-:Y:S01]  /*0400*/  NOP ;  /* 0x0000000000007918 */ /* 0x010fe20000000000 */
.L_x_3:
        /* <DEDUP_REMOVED lines=18> */
[----:B------:R4:W1:Y:S02]  /*0530*/  SYNCS.EXCH.64 URZ, [UR8+0x11058], UR6 ;  /* 0x01105806083f75b2 */ /* 0x0008640008000100 */
[----:B----4-:R-:W-:Y:S01]  /*0540*/  NOP ;  /* 0x0000000000007918 */ /* 0x010fe20000000000 */
.L_x_4:
[----:B------:R-:W4:Y:S01]  /*0550*/  SHFL.IDX PT, R9, R9, RZ, 0x1f ;  /* 0x00001fff09097589 */ /* 0x000f2200000e0000 */
[----:B------:R-:W-:Y:S02]  /*0560*/  ELECT P0, URZ, PT ;  /* 0x00000000003f782f */ /* 0x000fe40003800000 */
[----:B------:R-:W-:Y:S01]  /*0570*/  SHF.R.S32.HI R3, RZ, 0x1f, R16 ;  /* 0x0000001fff037819 */ /* 0x000fe20000011410 */
[----:B------:R-:W-:Y:S01]  /*0580*/  NOP ;  /* 0x0000000000007918 */ /* 0x000fe20000000000 */
[----:B------:R-:W4:Y:S01]  /*0590*/  S2UR UR36, SR_CTAID.Y ;  /* 0x00000000002479c3 */ /* 0x000f220000002600 */
[----:B------:R-:W-:Y:S01]  /*05a0*/  BSSY B0, `(.L_x_5) ;  /* 0x0000025000007945 */ /* 0x000fe20003800000 */
[----:B------:R-:W-:Y:S02]  /*05b0*/  LEA.HI R3, R3, R16, RZ, 0x7 ;  /* 0x0000001003037211 */ /* 0x000fe400078f38ff */
[----:B------:R-:W-:Y:S02]  /*05c0*/  MOV R8, RZ ;  /* 0x000000ff00087202 */ /* 0x000fe40000000f00 */
[----:B------:R-:W-:-:S02]  /*05d0*/  LOP3.LUT R3, R3, 0xffffff80, RZ, 0xc0, !PT ;  /* 0xffffff8003037812 */ /* 0x000fc400078ec0ff */
[----:B------:R-:W4:Y:S03]  /*05e0*/  S2UR UR37, SR_CTAID.Z ;  /* 0x00000000002579c3 */ /* 0x000f260000002700 */
[----:B------:R-:W-:-:S05]  /*05f0*/  IMAD.IADD R0, R16, 0x1, -R3 ;  /* 0x0000000110007824 */ /* 0x000fca00078e0a03 */
[----:B-123--:R-:W-:Y:S01]  /*0600*/  BAR.SYNC.DEFER_BLOCKING 0x0 ;  /* 0x0000000000007b1d */ /* 0x00efe20000010000 */
[----:B----4-:R-:W-:-:S13]  /*0610*/  ISETP.EQ.AND P1, PT, R9, RZ, P0 ;  /* 0x000000ff0900720c */ /* 0x010fda0000722270 */
[----:B------:R-:W-:Y:S05]  /*0620*/  @!P1 BRA `(.L_x_6) ;  /* 0x0000000000709947 */ /* 0x000fea0003800000 */
[----:B------:R-:W1:Y:S01]  /*0630*/  S2R R3, SR_CgaCtaId ;  /* 0x0000000000037919 */ /* 0x000e620000008800 */
[----:B------:R-:W-:Y:S02]  /*0640*/  MOV R2, 0x400 ;  /* 0x0000040000027802 */ /* 0x000fe40000000f00 */
[----:B------:R-:W-:Y:S02]  /*0650*/  MOV R4, 0x1 ;  /* 0x0000000100047802 */ /* 0x000fe40000000f00 */
[----:B------:R-:W-:Y:S02]  /*0660*/  ISETP.NE.AND P3, PT, R0, RZ, PT ;  /* 0x000000ff0000720c */ /* 0x000fe40003f65270 */
[----:B-1----:R-:W-:Y:S02]  /*0670*/  LEA R3, R3, R2, 0x18 ;  /* 0x0000000203037211 */ /* 0x002fe400078ec0ff */
[----:B------:R-:W-:-:S04]  /*0680*/  SHF.L.U32 R2, R4, 0x1f, RZ ;  /* 0x0000001f04027819 */ /* 0x000fc800000006ff */
[----:B------:R-:W1:Y:S02]  /*0690*/  SYNCS.PHASECHK.TRANS64.TRYWAIT P2, [R3+URZ+0x11048], R2 ;  /* 0x01104802030075a7 */ /* 0x000e64000804017f */
[----:B-1----:R-:W-:Y:S05]  /*06a0*/  @!P2 BRA `(.L_x_7) ;  /* 0x000001180050a947 */ /* 0x002fea0003800000 */
.L_x_70:
[----:B------:R-:W-:Y:S05]  /*06b0*/  @P3 BRA `(.L_x_8) ;  /* 0x0000000000143947 */ /* 0x000fea0003800000 */
[----:B------:R-:W-:Y:S01]  /*06c0*/  LOP3.LUT P2, RZ, R16, 0x1f, RZ, 0xc0, !PT ;  /* 0x0000001f10ff7812 */ /* 0x000fe2000784c0ff */
[----:B-1----:R-:W-:-:S04]  /*06d0*/  IMAD.MOV.U32 R2, RZ, RZ, 0x1000 ;  /* 0x00001000ff027424 */ /* 0x002fc800078e00ff */
[----:B------:R2:W-:Y:S08]  /*06e0*/  SYNCS.ARRIVE.TRANS64 RZ, [R3+URZ+0x11040], R2 ;  /* 0x0110400203ff79a7 */ /* 0x0005f0000800003f */
[----:B------:R-:W-:Y:S05]  /*06f0*/  @!P2 BRA `(.L_x_8) ;  /* 0x000000000004a947 */ /* 0x000fea0003800000 */
[----:B------:R-:W-:Y:S01]  /*0700*/  BPT.TRAP 0x1 ;  /* 0x000000040000795c */ /* 0x000fe20000300000 */
.L_x_8:
[----:B------:R-:W3:Y:S01]  /*0710*/  S2UR UR11, SR_CTAID.X ;  /* 0x00000000000b79c3 */ /* 0x000ee20000002500 */
[----:B------:R-:W-:Y:S01]  /*0720*/  R2UR UR8, R3 ;  /* 0x00000000030872ca */ /* 0x000fe200000e0000 */
[----:B------:R-:W-:Y:S01]  /*0730*/  ULDC.64 UR4, c[0x0][0x198] ;  /* 0x0000660000047ab9 */ /* 0x000fe20000000a00 */
[----:B------:R-:W-:Y:S01]  /*0740*/  UMOV UR6, 0x0 ;  /* 0x0000000000067882 */ /* 0x000fe20000000000 */
[----:B------:R-:W-:Y:S01]  /*0750*/  UIADD3 UR4, UP0, UR4, 0xf0, URZ ;  /* 0x000000f004047890 */ /* 0x000fe2000ff1e03f */
[----:B------:R-:W-:Y:S01]  /*0760*/  UMOV UR7, 0x10000000 ;  /* 0x1000000000077882 */ /* 0x000fe20000000000 */
[----:B------:R-:W-:Y:S02]  /*0770*/  UMOV UR10, URZ ;  /* 0x0000003f000a7c82 */ /* 0x000fe40008000000 */
[----:B------:R-:W-:Y:S01]  /*0780*/  UIADD3.X UR5, URZ, UR5, URZ, UP0, !UPT ;  /* 0x000000053f057290 */ /* 0x000fe200087fe43f */
[----:B------:R-:W-:Y:S01]  /*0790*/  UMOV UR12, UR36 ;  /* 0x00000024000c7c82 */ /* 0x000fe20008000000 */
[----:B------:R-:W-:-:S04]  /*07a0*/  UMOV UR13, UR37 ;  /* 0x00000025000d7c82 */ /* 0x000fc80008000000 */
[----:B------:R-:W-:Y:S02]  /*07b0*/  UIADD3 UR9, UR8, 0x11040, URZ ;  /* 0x0001104008097890 */ /* 0x000fe4000fffe03f */
[----:B---3--:R-:W-:-:S09]  /*07c0*/  USHF.L.U32 UR11, UR11, 0x6, URZ ;  /* 0x000000060b0b7899 */ /* 0x008fd2000800063f */
[----:B------:R3:W-:Y:S02]  /*07d0*/  UTMALDG.4D [UR8], [UR4], desc[UR6] ;  /* 0x00000608040075b4 */ /* 0x0007e40008019000 */
[----:B---3--:R-:W-:Y:S01]  /*07e0*/  NOP ;  /* 0x0000000000007918 */ /* 0x008fe20000000000 */
.L_x_6:
[----:B------:R-:W-:Y:S05]  /*07f0*/  BSYNC B0 ;  /* 0x0000000000007941 */ /* 0x000fea0003800000 */
.L_x_5:
[----:B------:R-:W3:Y:S01]  /*0800*/  LDC R13, c[0x0][0x28c] ;  /* 0x0000a300ff0d7b82 */ /* 0x000ee20000000800 */
[----:B------:R-:W-:Y:S01]  /*0810*/  BSSY B0, `(.L_x_9) ;  /* 0x0000091000007945 */ /* 0x000fe20003800000 */
[----:B------:R-:W-:Y:S01]  /*0820*/  IMAD.MOV.U32 R6, RZ, RZ, 0x1 ;  /* 0x00000001ff067424 */ /* 0x000fe200078e00ff */
[----:B------:R-:W-:Y:S01]  /*0830*/  MOV R4, 0x1 ;  /* 0x0000000100047802 */ /* 0x000fe20000000f00 */
[----:B------:R-:W-:Y:S01]  /*0840*/  IMAD.MOV.U32 R5, RZ, RZ, RZ ;  /* 0x000000ffff057224 */ /* 0x000fe200078e00ff */
[----:B---3--:R-:W-:-:S04]  /*0850*/  IADD3 R18, R13, 0xff, RZ ;  /* 0x000000ff0d127810 */ /* 0x008fc80007ffe0ff */
[----:B-12---:R-:W-:-:S04]  /*0860*/  SHF.R.S32.HI R3, RZ, 0x1f, R18 ;  /* 0x0000001fff037819 */ /* 0x006fc80000011412 */
[----:B------:R-:W-:-:S04]  /*0870*/  LEA.HI R18, R3, R18, RZ, 0x8 ;  /* 0x0000001203127211 */ /* 0x000fc800078f40ff */
[----:B------:R-:W-:-:S04]  /*0880*/  SHF.R.S32.HI R7, RZ, 0x8, R18 ;  /* 0x00000008ff077819 */ /* 0x000fc80000011412 */
[----:B------:R-:W-:Y:S01]  /*0890*/  SHF.L.U32 R7, R7, 0x1, RZ ;  /* 0x0000000107077819 */ /* 0x000fe200000006ff */
[----:B------:R-:W-:Y:S06]  /*08a0*/  @!P1 BRA `(.L_x_10) ;  /* 0x00000008001c9947 */ /* 0x000fec0003800000 */
[----:B------:R-:W-:Y:S01]  /*08b0*/  ISETP.GE.AND P1, PT, R13, 0x1, PT ;  /* 0x000000010d00780c */ /* 0x000fe20003f26270 */
[----:B------:R-:W-:Y:S01]  /*08c0*/  IMAD.MOV.U32 R8, RZ, RZ, RZ ;  /* 0x000000ffff087224 */ /* 0x000fe200078e00ff */
[----:B------:R-:W-:Y:S02]  /*08d0*/  LOP3.LUT R12, R16, 0x1f, RZ, 0xc0, !PT ;  /* 0x0000001f100c7812 */ /* 0x000fe400078ec0ff */
[----:B------:R-:W-:-:S09]  /*08e0*/  MOV R5, RZ ;  /* 0x000000ff00057202 */ /* 0x000fd20000000f00 */
[----:B------:R-:W-:Y:S05]  /*08f0*/  @!P1 BRA `(.L_x_11) ;  /* 0x0000000000e49947 */ /* 0x000fea0003800000 */
[----:B------:R-:W1:Y:S01]  /*0900*/  S2R R3, SR_CgaCtaId ;  /* 0x0000000000037919 */ /* 0x000e620000008800 */
[----:B------:R-:W-:Y:S01]  /*0910*/  MOV R2, 0x400 ;  /* 0x0000040000027802 */ /* 0x000fe20000000f00 */
[----:B------:R-:W-:Y:S01]  /*0920*/  IMAD.MOV.U32 R4, RZ, RZ, 0x1 ;  /* 0x00000001ff047424 */ /* 0x000fe200078e00ff */
[----:B------:R-:W-:Y:S02]  /*0930*/  ISETP.NE.AND P2, PT, R0, RZ, PT ;  /* 0x000000ff0000720c */ /* 0x000fe40003f45270 */
[----:B-1----:R-:W-:Y:S02]  /*0940*/  LEA R3, R3, R2, 0x18 ;  /* 0x0000000203037211 */ /* 0x002fe400078ec0ff */
[----:B------:R-:W-:-:S04]  /*0950*/  SHF.L.U32 R2, R4, 0x1f, RZ ;  /* 0x0000001f04027819 */ /* 0x000fc800000006ff */
[----:B------:R-:W1:Y:S02]  /*0960*/  SYNCS.PHASECHK.TRANS64.TRYWAIT P1, [R3+URZ+0x11020], R2 ;  /* 0x01102002030075a7 */ /* 0x000e64000802017f */
[----:B-1----:R-:W-:Y:S05]  /*0970*/  @!P1 BRA `(.L_x_12) ;  /* 0x0000011400b09947 */ /* 0x002fea0003800000 */
.L_x_71:
[----:B------:R-:W-:Y:S01]  /*0980*/  MOV R5, 0x1 ;  /* 0x0000000100057802 */ /* 0x000fe20000000f00 */
[----:B------:R-:W-:Y:S06]  /*0990*/  @P2 BRA `(.L_x_13) ;  /* 0x0000000000142947 */ /* 0x000fec0003800000 */
[----:B------:R-:W-:Y:S01]  /*09a0*/  ISETP.NE.AND P1, PT, R12, RZ, PT ;  /* 0x000000ff0c00720c */ /* 0x000fe20003f25270 */
[----:B-1----:R-:W-:-:S04]  /*09b0*/  IMAD.MOV.U32 R2, RZ, RZ, 0x4000 ;  /* 0x00004000ff027424 */ /* 0x002fc800078e00ff */
[----:B------:R2:W-:Y:S08]  /*09c0*/  SYNCS.ARRIVE.TRANS64 RZ, [R3+URZ+0x11000], R2 ;  /* 0x0110000203ff79a7 */ /* 0x0005f0000800003f */
[----:B------:R-:W-:Y:S05]  /*09d0*/  @!P1 BRA `(.L_x_13) ;  /* 0x0000000000049947 */ /* 0x000fea0003800000 */
[----:B------:R-:W-:Y:S01]  /*09e0*/  BPT.TRAP 0x1 ;  /* 0x000000040000795c */ /* 0x000fe20000300000 */
.L_x_13:
[----:B------:R-:W3:Y:S01]  /*09f0*/  S2R R11, SR_CgaCtaId ;  /* 0x00000000000b7919 */ /* 0x000ee20000008800 */
[----:B------:R-:W-:Y:S01]  /*0a00*/  R2UR UR33, R3 ;  /* 0x00000000032172ca */ /* 0x000fe200000e0000 */
[----:B------:R-:W-:Y:S01]  /*0a10*/  ULDC.64 UR4, c[0x0][0x198] ;  /* 0x0000660000047ab9 */ /* 0x000fe20000000a00 */
[----:B-12---:R-:W-:Y:S01]  /*0a20*/  MOV R2, 0x400 ;  /* 0x0000040000027802 */ /* 0x006fe20000000f00 */
[----:B------:R-:W-:Y:S01]  /*0a30*/  UIADD3 UR4, UP0, UR4, 0x1f0, URZ ;  /* 0x000001f004047890 */ /* 0x000fe2000ff1e03f */
[----:B------:R-:W-:Y:S01]  /*0a40*/  MOV R3, 0x1 ;  /* 0x0000000100037802 */ /* 0x000fe20000000f00 */
[----:B------:R-:W-:Y:S01]  /*0a50*/  UMOV UR6, 0x0 ;  /* 0x0000000000067882 */ /* 0x000fe20000000000 */
[----:B------:R-:W-:Y:S01]  /*0a60*/  UMOV UR7, 0x10000000 ;  /* 0x1000000000077882 */ /* 0x000fe20000000000 */
[----:B------:R-:W-:Y:S01]  /*0a70*/  UIADD3.X UR5, URZ, UR5, URZ, UP0, !UPT ;  /* 0x000000053f057290 */ /* 0x000fe200087fe43f */
[----:B------:R-:W-:Y:S01]  /*0a80*/  SHF.L.U32 R3, R3, 0x1f, RZ ;  /* 0x0000001f03037819 */ /* 0x000fe200000006ff */
[----:B------:R-:W-:Y:S01]  /*0a90*/  UMOV UR34, URZ ;  /* 0x0000003f00227c82 */ /* 0x000fe20008000000 */
[----:B------:R-:W-:Y:S01]  /*0aa0*/  UMOV UR35, URZ ;  /* 0x0000003f00237c82 */ /* 0x000fe20008000000 */
[----:B------:R-:W-:-:S02]  /*0ab0*/  ISETP.NE.AND P2, PT, R0, RZ, PT ;  /* 0x000000ff0000720c */ /* 0x000fc40003f45270 */
[----:B------:R-:W-:Y:S02]  /*0ac0*/  UIADD3 UR32, UR33, 0x1000, URZ ;  /* 0x0000100021207890 */ /* 0x000fe4000fffe03f */
[----:B------:R-:W-:-:S09]  /*0ad0*/  UIADD3 UR33, UR33, 0x11000, URZ ;  /* 0x0001100021217890 */ /* 0x000fd2000fffe03f */
[----:B------:R1:W-:Y:S01]  /*0ae0*/  UTMALDG.4D [UR32], [UR4], desc[UR6] ;  /* 0x00000620040075b4 */ /* 0x0003e20008019000 */
[----:B---3--:R-:W-:-:S05]  /*0af0*/  LEA R4, R11, R2, 0x18 ;  /* 0x000000020b047211 */ /* 0x008fca00078ec0ff */
[----:B------:R-:W-:-:S04]  /*0b00*/  IMAD R2, R5, 0x8, R4 ;  /* 0x0000000805027824 */ /* 0x000fc800078e0204 */
[----:B------:R-:W2:Y:S02]  /*0b10*/  SYNCS.PHASECHK.TRANS64.TRYWAIT P1, [R2+URZ+0x11020], R3 ;  /* 0x01102003020075a7 */ /* 0x000ea4000802017f */
[----:B-12---:R-:W-:Y:S05]  /*0b20*/  @!P1 BRA `(.L_x_14) ;  /* 0x0000011400589947 */ /* 0x006fea0003800000 */
.L_x_72:
[----:B------:R-:W-:Y:S01]  /*0b30*/  MOV R8, 0x1 ;  /* 0x0000000100087802 */ /* 0x000fe20000000f00 */
[----:B------:R-:W-:Y:S06]  /*0b40*/  @P2 BRA `(.L_x_15) ;  /* 0x0000000000142947 */ /* 0x000fec0003800000 */
[----:B------:R-:W-:Y:S01]  /*0b50*/  ISETP.NE.AND P1, PT, R12, RZ, PT ;  /* 0x000000ff0c00720c */ /* 0x000fe20003f25270 */
[----:B-1----:R-:W-:-:S04]  /*0b60*/  IMAD.MOV.U32 R3, RZ, RZ, 0x4000 ;  /* 0x00004000ff037424 */ /* 0x002fc800078e00ff */
[----:B------:R2:W-:Y:S08]  /*0b70*/  SYNCS.ARRIVE.TRANS64 RZ, [R2+URZ+0x11000], R3 ;  /* 0x0110000302ff79a7 */ /* 0x0005f0000800003f */
[----:B------:R-:W-:Y:S05]  /*0b80*/  @!P1 BRA `(.L_x_15) ;  /* 0x0000000000049947 */ /* 0x000fea0003800000 */
[----:B------:R-:W-:Y:S01]  /*0b90*/  BPT.TRAP 0x1 ;  /* 0x000000040000795c */ /* 0x000fe20000300000 */
.L_x_15:
[C---:B------:R-:W-:Y:S01]  /*0ba0*/  LEA R4, R5.reuse, R4, 0xe ;  /* 0x0000000405047211 */ /* 0x040fe200078e70ff */
[----:B------:R-:W-:Y:S01]  /*0bb0*/  ULDC.64 UR4, c[0x0][0x198] ;  /* 0x0000660000047ab9 */ /* 0x000fe20000000a00 */
[----:B------:R-:W-:Y:S01]  /*0bc0*/  R2UR UR33, R2 ;  /* 0x00000000022172ca */ /* 0x000fe200000e0000 */
[----:B------:R-:W-:Y:S01]  /*0bd0*/  UIADD3 UR4, UP0, UR4, 0x2f0, URZ ;  /* 0x000002f004047890 */ /* 0x000fe2000ff1e03f */
[----:B------:R-:W-:Y:S01]  /*0be0*/  R2UR UR32, R4 ;  /* 0x00000000042072ca */ /* 0x000fe200000e0000 */
[----:B------:R-:W-:Y:S01]  /*0bf0*/  UMOV UR6, 0x0 ;  /* 0x0000000000067882 */ /* 0x000fe20000000000 */
[----:B------:R-:W-:Y:S01]  /*0c00*/  UMOV UR7, 0x10000000 ;  /* 0x1000000000077882 */ /* 0x000fe20000000000 */
[----:B------:R-:W-:Y:S01]  /*0c10*/  UIADD3.X UR5, URZ, UR5, URZ, UP0, !UPT ;  /* 0x000000053f057290 */ /* 0x000fe200087fe43f */
[----:B------:R-:W-:Y:S01]  /*0c20*/  VIADD R5, R5, 0x1 ;  /* 0x0000000105057836 */ /* 0x000fe20000000000 */
[----:B------:R-:W-:Y:S01]  /*0c30*/  UMOV UR34, URZ ;  /* 0x0000003f00227c82 */ /* 0x000fe20008000000 */
[----:B------:R-:W-:-:S05]  /*0c40*/  UMOV UR35, URZ ;  /* 0x0000003f00237c82 */ /* 0x000fca0008000000 */
[----:B------:R-:W-:Y:S02]  /*0c50*/  UIADD3 UR33, UR33, 0x11000, URZ ;  /* 0x0001100021217890 */ /* 0x000fe4000fffe03f */
[----:B------:R-:W-:-:S09]  /*0c60*/  UIADD3 UR32, UR32, 0x1000, URZ ;  /* 0x0000100020207890 */ /* 0x000fd2000fffe03f */
[----:B------:R3:W-:Y:S02]  /*0c70*/  UTMALDG.4D [UR32], [UR4], desc[UR6] ;  /* 0x00000620040075b4 */ /* 0x0007e40008019000 */
[----:B---3--:R-:W-:Y:S01]  /*0c80*/  NOP ;  /* 0x0000000000007918 */ /* 0x008fe20000000000 */
.L_x_11:
[----:B------:R-:W-:Y:S02]  /*0c90*/  ISETP.GE.AND P1, PT, R13, 0x101, PT ;  /* 0x000001010d00780c */ /* 0x000fe40003f26270 */
[----:B------:R-:W-:-:S11]  /*0ca0*/  MOV R4, 0x1 ;  /* 0x0000000100047802 */ /* 0x000fd60000000f00 */
[----:B------:R-:W-:Y:S05]  /*0cb0*/  @!P1 BRA `(.L_x_16) ;  /* 0x0000000400149947 */ /* 0x000fea0003800000 */
[----:B-12---:R-:W1:Y:S01]  /*0cc0*/  S2R R3, SR_CgaCtaId ;  /* 0x0000000000037919 */ /* 0x006e620000008800 */
[----:B------:R-:W-:Y:S01]  /*0cd0*/  MOV R2, 0x400 ;  /* 0x0000040000027802 */ /* 0x000fe20000000f00 */
[----:B------:R-:W-:Y:S01]  /*0ce0*/  IMAD.MOV.U32 R4, RZ, RZ, 0x1 ;  /* 0x00000001ff047424 */ /* 0x000fe200078e00ff */
[----:B------:R-:W-:-:S04]  /*0cf0*/  ISETP.NE.AND P2, PT, R0, RZ, PT ;  /* 0x000000ff0000720c */ /* 0x000fc80003f45270 */
[----:B------:R-:W-:Y:S02]  /*0d00*/  SHF.L.U32 R4, R4, 0x1f, RZ ;  /* 0x0000001f04047819 */ /* 0x000fe400000006ff */
[----:B-1----:R-:W-:-:S04]  /*0d10*/  LEA R2, R3, R2, 0x18 ;  /* 0x0000000203027211 */ /* 0x002fc800078ec0ff */
[----:B------:R-:W-:-:S04]  /*0d20*/  LEA R3, R5, R2, 0x3 ;  /* 0x0000000205037211 */ /* 0x000fc800078e18ff */
[----:B------:R-:W1:Y:S02]  /*0d30*/  SYNCS.PHASECHK.TRANS64.TRYWAIT P1, [R3+URZ+0x11020], R4 ;  /* 0x01102004030075a7 */ /* 0x000e64000802017f */
[----:B-1----:R-:W-:Y:S05]  /*0d40*/  @!P1 BRA `(.L_x_17) ;  /* 0x0000011000e49947 */ /* 0x002fea0003800000 */
.L_x_73:
[----:B------:R-:W-:Y:S05]  /*0d50*/  @P2 BRA `(.L_x_18) ;  /* 0x0000000000142947 */ /* 0x000fea0003800000 */
[----:B------:R-:W-:Y:S01]  /*0d60*/  ISETP.NE.AND P1, PT, R12, RZ, PT ;  /* 0x000000ff0c00720c */ /* 0x000fe20003f25270 */
[----:B-1----:R-:W-:-:S04]  /*0d70*/  IMAD.MOV.U32 R4, RZ, RZ, 0x4000 ;  /* 0x00004000ff047424 */ /* 0x002fc800078e00ff */
[----:B------:R2:W-:Y:S08]  /*0d80*/  SYNCS.ARRIVE.TRANS64 RZ, [R3+URZ+0x11000], R4 ;  /* 0x0110000403ff79a7 */ /* 0x0005f0000800003f */
[----:B------:R-:W-:Y:S05]  /*0d90*/  @!P1 BRA `(.L_x_18) ;  /* 0x0000000000049947 */ /* 0x000fea0003800000 */
[----:B------:R-:W-:Y:S01]  /*0da0*/  BPT.TRAP 0x1 ;  /* 0x000000040000795c */ /* 0x000fe20000300000 */
.L_x_18:
[----:B------:R-:W3:Y:S01]  /*0db0*/  S2R R11, SR_CgaCtaId ;  /* 0x00000000000b7919 */ /* 0x000ee20000008800 */
[C---:B------:R-:W-:Y:S01]  /*0dc0*/  LEA R2, R5.reuse, R2, 0xe ;  /* 0x0000000205027211 */ /* 0x040fe200078e70ff */
[----:B------:R-:W-:Y:S01]  /*0dd0*/  VIADD R5, R5, 0x1 ;  /* 0x0000000105057836 */ /* 0x000fe20000000000 */
[----:B------:R-:W-:Y:S01]  /*0de0*/  R2UR UR35, R8 ;  /* 0x00000000082372ca */ /* 0x000fe200000e0000 */
[----:B------:R-:W-:Y:S01]  /*0df0*/  ULDC.64 UR4, c[0x0][0x198] ;  /* 0x0000660000047ab9 */ /* 0x000fe20000000a00 */
[----:B------:R-:W-:Y:S01]  /*0e00*/  R2UR UR33, R3 ;  /* 0x00000000032172ca */ /* 0x000fe200000e0000 */
[----:B------:R-:W-:Y:S01]  /*0e10*/  UIADD3 UR4, UP0, UR4, 0x1f0, URZ ;  /* 0x000001f004047890 */ /* 0x000fe2000ff1e03f */
[----:B------:R-:W-:Y:S01]  /*0e20*/  R2UR UR32, R2 ;  /* 0x00000000022072ca */ /* 0x000fe200000e0000 */
[----:B------:R-:W-:Y:S01]  /*0e30*/  UMOV UR6, 0x0 ;  /* 0x0000000000067882 */ /* 0x000fe20000000000 */
[----:B------:R-:W-:Y:S01]  /*0e40*/  MOV R2, 0x400 ;  /* 0x0000040000027802 */ /* 0x000fe20000000f00 */
[----:B------:R-:W-:Y:S01]  /*0e50*/  UIADD3.X UR5, URZ, UR5, URZ, UP0, !UPT ;  /* 0x000000053f057290 */ /* 0x000fe200087fe43f */
[C---:B------:R-:W-:Y:S01]  /*0e60*/  ISETP.NE.AND P2, PT, R5.reuse, 0x4, PT ;  /* 0x000000040500780c */ /* 0x040fe20003f45270 */
[----:B------:R-:W-:Y:S01]  /*0e70*/  UMOV UR7, 0x10000000 ;  /* 0x1000000000077882 */ /* 0x000fe20000000000 */
[C---:B------:R-:W-:Y:S01]  /*0e80*/  ISETP.NE.AND P1, PT, R5.reuse, 0x4, PT ;  /* 0x000000040500780c */ /* 0x040fe20003f25270 */
[----:B------:R-:W-:Y:S01]  /*0e90*/  UMOV UR34, URZ ;  /* 0x0000003f00227c82 */ /* 0x000fe20008000000 */
[----:B------:R-:W-:Y:S01]  /*0ea0*/  SEL R5, R5, RZ, P2 ;  /* 0x000000ff05057207 */ /* 0x000fe20001000000 */
[----:B------:R-:W-:Y:S01]  /*0eb0*/  USHF.L.U32 UR35, UR35, 0x8, URZ ;  /* 0x0000000823237899 */ /* 0x000fe2000800063f */
[----:B-12---:R-:W-:Y:S01]  /*0ec0*/  SEL R4, RZ, 0x1, !P1 ;  /* 0x00000001ff047807 */ /* 0x006fe20004800000 */
[----:B------:R-:W-:Y:S01]  /*0ed0*/  UIADD3 UR33, UR33, 0x11000, URZ ;  /* 0x0001100021217890 */ /* 0x000fe2000fffe03f */
[----:B------:R-:W-:Y:S01]  /*0ee0*/  ISETP.NE.AND P2, PT, R0, RZ, PT ;  /* 0x000000ff0000720c */ /* 0x000fe20003f45270 */
[----:B------:R-:W-:-:S09]  /*0ef0*/  UIADD3 UR32, UR32, 0x1000, URZ ;  /* 0x0000100020207890 */ /* 0x000fd2000fffe03f */
[----:B------:R1:W-:Y:S01]  /*0f00*/  UTMALDG.4D [UR32], [UR4], desc[UR6] ;  /* 0x00000620040075b4 */ /* 0x0003e20008019000 */
[----:B---3--:R-:W-:Y:S02]  /*0f10*/  LEA R10, R11, R2, 0x18 ;  /* 0x000000020b0a7211 */ /* 0x008fe400078ec0ff */
[----:B------:R-:W-:Y:S02]  /*0f20*/  SHF.L.U32 R2, R4, 0x1f, RZ ;  /* 0x0000001f04027819 */ /* 0x000fe400000006ff */
[----:B------:R-:W-:-:S04]  /*0f30*/  LEA R3, R5, R10, 0x3 ;  /* 0x0000000a05037211 */ /* 0x000fc800078e18ff */
[----:B------:R-:W2:Y:S02]  /*0f40*/  SYNCS.PHASECHK.TRANS64.TRYWAIT P1, [R3+URZ+0x11020], R2 ;  /* 0x01102002030075a7 */ /* 0x000ea4000802017f */
[----:B-12---:R-:W-:Y:S05]  /*0f50*/  @!P1 BRA `(.L_x_19) ;  /* 0x0000011000749947 */ /* 0x006fea0003800000 */
.L_x_74:
[----:B------:R-:W-:Y:S05]  /*0f60*/  @P2 BRA `(.L_x_20) ;  /* 0x0000000000142947 */ /* 0x000fea0003800000 */
[----:B------:R-:W-:Y:S01]  /*0f70*/  ISETP.NE.AND P1, PT, R12, RZ, PT ;  /* 0x000000ff0c00720c */ /* 0x000fe20003f25270 */
[----:B-1----:R-:W-:-:S04]  /*0f80*/  IMAD.MOV.U32 R2, RZ, RZ, 0x4000 ;  /* 0x00004000ff027424 */ /* 0x002fc800078e00ff */
[----:B------:R2:W-:Y:S08]  /*0f90*/  SYNCS.ARRIVE.TRANS64 RZ, [R3+URZ+0x11000], R2 ;  /* 0x0110000203ff79a7 */ /* 0x0005f0000800003f */
[----:B------:R-:W-:Y:S05]  /*0fa0*/  @!P1 BRA `(.L_x_20) ;  /* 0x0000000000049947 */ /* 0x000fea0003800000 */
[----:B------:R-:W-:Y:S01]  /*0fb0*/  BPT.TRAP 0x1 ;  /* 0x000000040000795c */ /* 0x000fe20000300000 */
.L_x_20:
[----:B------:R-:W-:Y:S01]  /*0fc0*/  LEA R10, R5, R10, 0xe ;  /* 0x0000000a050a7211 */ /* 0x000fe200078e70ff */
[----:B------:R-:W-:Y:S01]  /*0fd0*/  ULDC.64 UR4, c[0x0][0x198] ;  /* 0x0000660000047ab9 */ /* 0x000fe20000000a00 */
[----:B------:R-:W-:Y:S01]  /*0fe0*/  R2UR UR35, R8 ;  /* 0x00000000082372ca */ /* 0x000fe200000e0000 */
[----:B------:R-:W-:Y:S01]  /*0ff0*/  UIADD3 UR4, UP0, UR4, 0x2f0, URZ ;  /* 0x000002f004047890 */ /* 0x000fe2000ff1e03f */
[----:B------:R-:W-:Y:S01]  /*1000*/  R2UR UR33, R3 ;  /* 0x00000000032172ca */ /* 0x000fe200000e0000 */
[----:B------:R-:W-:Y:S01]  /*1010*/  UMOV UR6, 0x0 ;  /* 0x0000000000067882 */ /* 0x000fe20000000000 */
[----:B------:R-:W-:Y:S01]  /*1020*/  R2UR UR32, R10 ;  /* 0x000000000a2072ca */ /* 0x000fe200000e0000 */
[----:B------:R-:W-:Y:S01]  /*1030*/  UIADD3.X UR5, URZ, UR5, URZ, UP0, !UPT ;  /* 0x000000053f057290 */ /* 0x000fe200087fe43f */
[----:B------:R-:W-:Y:S01]  /*1040*/  VIADD R5, R5, 0x1 ;  /* 0x0000000105057836 */ /* 0x000fe20000000000 */
[----:B------:R-:W-:Y:S01]  /*1050*/  UMOV UR7, 0x10000000 ;  /* 0x1000000000077882 */ /* 0x000fe20000000000 */
[----:B------:R-:W-:Y:S01]  /*1060*/  UMOV UR34, URZ ;  /* 0x0000003f00227c82 */ /* 0x000fe20008000000 */
[----:B------:R-:W-:-:S02]  /*1070*/  IADD3 R8, R8, 0x1, RZ ;  /* 0x0000000108087810 */ /* 0x000fc40007ffe0ff */
[C---:B------:R-:W-:Y:S02]  /*1080*/  ISETP.NE.AND P1, PT, R5.reuse, 0x4, PT ;  /* 0x000000040500780c */ /* 0x040fe40003f25270 */
[----:B------:R-:W-:Y:S02]  /*1090*/  USHF.L.U32 UR35, UR35, 0x8, URZ ;  /* 0x0000000823237899 */ /* 0x000fe4000800063f */
[----:B------:R-:W-:Y:S01]  /*10a0*/  UIADD3 UR33, UR33, 0x11000, URZ ;  /* 0x0001100021217890 */ /* 0x000fe2000fffe03f */
[----:B-12---:R-:W-:Y:S01]  /*10b0*/  SEL R3, RZ, 0x1, P1 ;  /* 0x00000001ff037807 */ /* 0x006fe20000800000 */
[----:B------:R-:W-:Y:S01]  /*10c0*/  UIADD3 UR32, UR32, 0x1000, URZ ;  /* 0x0000100020207890 */ /* 0x000fe2000fffe03f */
[----:B------:R-:W-:Y:S02]  /*10d0*/  SEL R5, R5, RZ, P1 ;  /* 0x000000ff05057207 */ /* 0x000fe40000800000 */
[----:B------:R-:W-:-:S06]  /*10e0*/  LOP3.LUT R4, R4, R3, RZ, 0x3c, !PT ;  /* 0x0000000304047212 */ /* 0x000fcc00078e3cff */
[----:B------:R3:W-:Y:S02]  /*10f0*/  UTMALDG.4D [UR32], [UR4], desc[UR6] ;  /* 0x00000620040075b4 */ /* 0x0007e40008019000 */
[----:B---3--:R-:W-:Y:S01]  /*1100*/  NOP ;  /* 0x0000000000007918 */ /* 0x008fe20000000000 */
.L_x_16:
[----:B------:R-:W-:-:S07]  /*1110*/  VIADD R7, R7, 0xfffffffc ;  /* 0xfffffffc07077836 */ /* 0x000fce0000000000 */
.L_x_10:
[----:B------:R-:W-:Y:S05]  /*1120*/  BSYNC B0 ;  /* 0x0000000000007941 */ /* 0x000fea0003800000 */
.L_x_9:
[----:B-12---:R-:W1:Y:S01]  /*1130*/  S2R R3, SR_CgaCtaId ;  /* 0x0000000000037919 */ /* 0x006e620000008800 */
[----:B------:R-:W-:Y:S02]  /*1140*/  MOV R2, 0x400 ;  /* 0x0000040000027802 */ /* 0x000fe40000000f00 */
[----:B------:R-:W-:Y:S02]  /*1150*/  SHF.L.U32 R11, RZ, 0x1f, RZ ;  /* 0x0000001fff0b7819 */ /* 0x000fe400000006ff */
[----:B-1----:R-:W-:-:S04]  /*1160*/  LEA R2, R3, R2, 0x18 ;  /* 0x0000000203027211 */ /* 0x002fc800078ec0ff */
[----:B------:R-:W1:Y:S02]  /*1170*/  SYNCS.PHASECHK.TRANS64.TRYWAIT P1, [R2+URZ+0x11040], R11 ;  /* 0x0110400b020075a7 */ /* 0x000e64000802017f */
[----:B-1----:R-:W-:Y:S05]  /*1180*/  @!P1 BRA `(.L_x_21) ;  /* 0x0000010c00fc9947 */ /* 0x002fea0003800000 */
.L_x_75:
[----:B------:R-:W2:Y:S01]  /*1190*/  SYNCS.PHASECHK.TRANS64.TRYWAIT P1, [R2+URZ+0x11000], R11 ;  /* 0x0110000b020075a7 */ /* 0x000ea2000802017f */
[----:B------:R-:W-:-:S04]  /*11a0*/  SHF.R.S32.HI R3, RZ, 0x1f, R0 ;  /* 0x0000001fff037819 */ /* 0x000fc80000011400 */
[----:B------:R-:W-:-:S04]  /*11b0*/  LEA.HI R3, R3, R0, RZ, 0x2 ;  /* 0x0000000003037211 */ /* 0x000fc800078f10ff */
[----:B------:R-:W-:-:S04]  /*11c0*/  LOP3.LUT R3, R3, 0x7ffffffc, RZ, 0xc0, !PT ;  /* 0x7ffffffc03037812 */ /* 0x000fc800078ec0ff */
[----:B------:R-:W-:Y:S01]  /*11d0*/  IADD3 R10, -R3, R0, RZ ;  /* 0x00000000030a7210 */ /* 0x000fe20007ffe1ff */
[----:B------:R-:W-:-:S03]  /*11e0*/  IMAD.MOV.U32 R3, RZ, RZ, RZ ;  /* 0x000000ffff037224 */ /* 0x000fc600078e00ff */
[----:B------:R-:W-:Y:S01]  /*11f0*/  SHF.L.U32 R10, R10, 0x1, RZ ;  /* 0x000000010a0a7819 */ /* 0x000fe200000006ff */
[----:B--2---:R-:W-:Y:S06]  /*1200*/  @!P1 BRA `(.L_x_22) ;  /* 0x0000010c00f09947 */ /* 0x004fec0003800000 */
.L_x_76:
[----:B------:R-:W-:Y:S05]  /*1210*/  WARPSYNC.ALL ;  /* 0x0000000000007948 */ /* 0x000fea0003800000 */
[C---:B------:R-:W-:Y:S01]  /*1220*/  R2UR UR14, R2.reuse ;  /* 0x00000000020e72ca */ /* 0x040fe200000e0000 */
[----:B------:R-:W-:Y:S01]  /*1230*/  WARPGROUP.ARRIVE ;  /* 0x00000000000079c5 */ /* 0x000fe20000000000 */
[----:B------:R-:W-:Y:S01]  /*1240*/  R2UR UR4, R2 ;  /* 0x00000000020472ca */ /* 0x000fe200000e0000 */
[----:B------:R-:W-:Y:S01]  /*1250*/  UMOV UR5, 0x80000020 ;  /* 0x8000002000057882 */ /* 0x000fe20000000000 */
[----:B------:R-:W-:Y:S01]  /*1260*/  UMOV UR7, 0x80000020 ;  /* 0x8000002000077882 */ /* 0x000fe20000000000 */
[----:B------:R-:W-:Y:S01]  /*1270*/  UMOV UR17, 0x80000020 ;  /* 0x8000002000117882 */ /* 0x000fe20000000000 */
[----:B------:R-:W-:Y:S01]  /*1280*/  UMOV UR19, 0x80000020 ;  /* 0x8000002000137882 */ /* 0x000fe20000000000 */
[C---:B------:R-:W-:Y:S01]  /*1290*/  IADD3 R14, R10.reuse, 0x8, RZ ;  /* 0x000000080a0e7810 */ /* 0x040fe20007ffe0ff */
[C---:B------:R-:W-:Y:S01]  /*12a0*/  VIADD R12, R10.reuse, 0x1 ;  /* 0x000000010a0c7836 */ /* 0x040fe20000000000 */
[CC--:B------:R-:W-:Y:S01]  /*12b0*/  ISETP.GE.AND P2, PT, R10.reuse, R13.reuse, PT ;  /* 0x0000000d0a00720c */ /* 0x0c0fe20003f46270 */
[----:B------:R-:W-:Y:S01]  /*12c0*/  VIADD R20, R10, 0x9 ;  /* 0x000000090a147836 */ /* 0x000fe20000000000 */
[-C--:B------:R-:W-:Y:S01]  /*12d0*/  ISETP.GE.AND P4, PT, R14, R13.reuse, PT ;  /* 0x0000000d0e00720c */ /* 0x080fe20003f86270 */
[----:B------:R-:W-:Y:S01]  /*12e0*/  VIADD R14, R10, 0x11 ;  /* 0x000000110a0e7836 */ /* 0x000fe20000000000 */
[----:B------:R-:W-:Y:S01]  /*12f0*/  UIADD3 UR14, UR14, 0x1000, URZ ;  /* 0x000010000e0e7890 */ /* 0x000fe2000fffe03f */
[-C--:B------:R-:W-:Y:S01]  /*1300*/  ISETP.GE.AND P3, PT, R12, R13.reuse, PT ;  /* 0x0000000d0c00720c */ /* 0x080fe20003f66270 */
[----:B------:R-:W-:Y:S01]  /*1310*/  USHF.R.U32.HI UR4, URZ, 0x4, UR4 ;  /* 0x000000043f047899 */ /* 0x000fe20008011604 */
[----:B------:R-:W-:Y:S01]  /*1320*/  IADD3 R12, R10, 0x10, RZ ;  /* 0x000000100a0c7810 */ /* 0x000fe20007ffe0ff */
[----:B------:R-:W-:Y:S01]  /*1330*/  USHF.R.U32.HI UR14, URZ, 0x4, UR14 ;  /* 0x000000043f0e7899 */ /* 0x000fe2000801160e */
[-C--:B------:R-:W-:Y:S01]  /*1340*/  ISETP.GE.AND P1, PT, R14, R13.reuse, PT ;  /* 0x0000000d0e00720c */ /* 0x080fe20003f26270 */
[----:B------:R-:W-:Y:S01]  /*1350*/  ULOP3.LUT UR4, UR4, 0x3fff, URZ, 0xc0, !UPT ;  /* 0x00003fff04047892 */ /* 0x000fe2000f8ec03f */
[----:B------:R-:W-:Y:S01]  /*1360*/  IADD3 R14, R10, 0x20, RZ ;  /* 0x000000200a0e7810 */ /* 0x000fe20007ffe0ff */
[----:B------:R-:W-:Y:S01]  /*1370*/  ULOP3.LUT UR14, UR14, 0x3fff, URZ, 0xc0, !UPT ;  /* 0x00003fff0e0e7892 */ /* 0x000fe2000f8ec03f */
[-C--:B------:R-:W-:Y:S01]  /*1380*/  ISETP.GE.AND P6, PT, R12, R13.reuse, PT ;  /* 0x0000000d0c00720c */ /* 0x080fe20003fc6270 */
[----:B------:R-:W-:Y:S01]  /*1390*/  ULOP3.LUT UR8, UR4, 0x10000, URZ, 0xfc, !UPT ;  /* 0x0001000004087892 */ /* 0x000fe2000f8efc3f */
[----:B------:R-:W-:Y:S01]  /*13a0*/  IADD3 R12, R10, 0x18, RZ ;  /* 0x000000180a0c7810 */ /* 0x000fe20007ffe0ff */
[----:B------:R-:W-:Y:S01]  /*13b0*/  ULOP3.LUT UR20, UR14, 0x10000, URZ, 0xfc, !UPT ;  /* 0x000100000e147892 */ /* 0x000fe2000f8efc3f */
[----:B------:R-:W-:Y:S01]  /*13c0*/  ISETP.GE.AND P5, PT, R20, R13, PT ;  /* 0x0000000d1400720c */ /* 0x000fe20003fa6270 */
[----:B------:R-:W-:-:S02]  /*13d0*/  UIADD3 UR16, UR8, 0x2, URZ ;  /* 0x0000000208107890 */ /* 0x000fc4000fffe03f */
[----:B------:R-:W-:Y:S01]  /*13e0*/  UIADD3 UR18, UR20, 0x2, URZ ;  /* 0x0000000214127890 */ /* 0x000fe2000fffe03f */
[----:B------:R-:W-:Y:S02]  /*13f0*/  UMOV UR4, UR8 ;  /* 0x0000000800047c82 */ /* 0x000fe40008000000 */
[----:B------:R-:W-:Y:S02]  /*1400*/  UMOV UR6, UR20 ;  /* 0x0000001400067c82 */ /* 0x000fe40008000000 */
[----:B------:R-:W-:Y:S01]  /*1410*/  HGMMA.64x256x16.F32.BF16 R24, gdesc[UR4], RZ, !UPT, gsb0 ;  /* 0x03e00000041879f0 */ /* 0x000fe2000c0018ff */
[----:B------:R-:W-:Y:S02]  /*1420*/  ULDC UR6, c[0x0][0x604] ;  /* 0x0001810000067ab9 */ /* 0x000fe40000000800 */
[----:B------:R-:W-:Y:S02]  /*1430*/  WARPGROUP.DEPBAR.LE gsb0, 0x0 ;  /* 0x00008000000079c5 */ /* 0x000fe40000010000 */
[----:B------:R-:W-:-:S15]  /*1440*/  WARPGROUP.ARRIVE ;  /* 0x00000000000079c5 */ /* 0x000fde0000000000 */
[----:B------:R-:W-:-:S08]  /*1450*/  NOP ;  /* 0x0000000000007918 */ /* 0x000fd00000000000 */
[----:B------:R-:W-:Y:S03]  /*1460*/  HGMMA.64x256x16.F32.BF16 R24, gdesc[UR16], R24, gsb0 ;  /* 0x03e00000101879f0 */ /* 0x000fe60008001818 */
[----:B------:R-:W-:Y:S02]  /*1470*/  WARPGROUP.DEPBAR.LE gsb0, 0x0 ;  /* 0x00008000000079c5 */ /* 0x000fe40000010000 */
[----:B------:R-:W-:Y:S02]  /*1480*/  FSEL R28, R28, -INF , !P4 ;  /* 0xff8000001c1c7808 */ /* 0x000fe40006000000 */
[----:B------:R-:W-:Y:S02]  /*1490*/  FSEL R30, R30, -INF , !P4 ;  /* 0xff8000001e1e7808 */ /* 0x000fe40006000000 */
[----:B------:R-:W-:Y:S02]  /*14a0*/  ISETP.GE.AND P4, PT, R14, R13, PT ;  /* 0x0000000d0e00720c */ /* 0x000fe40003f86270 */
[----:B------:R-:W-:-:S02]  /*14b0*/  IADD3 R14, R10, 0x28, RZ ;  /* 0x000000280a0e7810 */ /* 0x000fc40007ffe0ff */
[----:B------:R-:W-:Y:S02]  /*14c0*/  FSEL R24, R24, -INF , !P2 ;  /* 0xff80000018187808 */ /* 0x000fe40005000000 */
[----:B------:R-:W-:Y:S02]  /*14d0*/  FSEL R26, R26, -INF , !P2 ;  /* 0xff8000001a1a7808 */ /* 0x000fe40005000000 */
[----:B------:R-:W-:Y:S02]  /*14e0*/  FSEL R32, R32, -INF , !P6 ;  /* 0xff80000020207808 */ /* 0x000fe40007000000 */
[----:B------:R-:W-:Y:S02]  /*14f0*/  FSEL R34, R34, -INF , !P6 ;  /* 0xff80000022227808 */ /* 0x000fe40007000000 */
[-C--:B------:R-:W-:Y:S01]  /*1500*/  ISETP.GE.AND P2, PT, R12, R13.reuse, PT ;  /* 0x0000000d0c00720c */ /* 0x080fe20003f46270 */
[----:B------:R-:W-:Y:S01]  /*1510*/  VIADD R12, R10, 0x19 ;  /* 0x000000190a0c7836 */ /* 0x000fe20000000000 */
[----:B------:R-:W-:-:S02]  /*1520*/  ISETP.GE.AND P6, PT, R14, R13, PT ;  /* 0x0000000d0e00720c */ /* 0x000fc40003fc6270 */
[----:B------:R-:W-:Y:S02]  /*1530*/  IADD3 R14, R10, 0x30, RZ ;  /* 0x000000300a0e7810 */ /* 0x000fe40007ffe0ff */
[----:B------:R-:W-:Y:S02]  /*1540*/  FSEL R36, R36, -INF , !P2 ;  /* 0xff80000024247808 */ /* 0x000fe40005000000 */
[----:B------:R-:W-:Y:S02]  /*1550*/  FSEL R38, R38, -INF , !P2 ;  /* 0xff80000026267808 */ /* 0x000fe40005000000 */
[----:B------:R-:W-:Y:S02]  /*1560*/  ISETP.GE.AND P2, PT, R14, R13, PT ;  /* 0x0000000d0e00720c */ /* 0x000fe40003f46270 */
[----:B------:R-:W-:Y:S02]  /*1570*/  IADD3 R14, R10, 0x38, RZ ;  /* 0x000000380a0e7810 */ /* 0x000fe40007ffe0ff */
[----:B------:R-:W-:-:S02]  /*1580*/  FSEL R40, R40, -INF , !P4 ;  /* 0xff80000028287808 */ /* 0x000fc40006000000 */
[----:B------:R-:W-:Y:S02]  /*1590*/  FSEL R42, R42, -INF , !P4 ;  /* 0xff8000002a2a7808 */ /* 0x000fe40006000000 */
[-C--:B------:R-:W-:Y:S02]  /*15a0*/  ISETP.GE.AND P4, PT, R14, R13.reuse, PT ;  /* 0x0000000d0e00720c */ /* 0x080fe40003f86270 */
[----:B------:R-:W-:Y:S02]  /*15b0*/  IADD3 R14, R10, 0x40, RZ ;  /* 0x000000400a0e7810 */ /* 0x000fe40007ffe0ff */
[----:B------:R-:W-:Y:S02]  /*15c0*/  FSEL R44, R44, -INF , !P6 ;  /* 0xff8000002c2c7808 */ /* 0x000fe40007000000 */
[----:B------:R-:W-:Y:S02]  /*15d0*/  FSEL R46, R46, -INF , !P6 ;  /* 0xff8000002e2e7808 */ /* 0x000fe40007000000 */
        /* <DEDUP_REMOVED lines=28> */
[----:B------:R-:W-:Y:S02]  /*17a0*/  FSEL R25, R25, -INF , !P3 ;  /* 0xff80000019197808 */ /* 0x000fe40005800000 */
[----:B------:R-:W-:Y:S02]  /*17b0*/  FSEL R27, R27, -INF , !P3 ;  /* 0xff8000001b1b7808 */ /* 0x000fe40005800000 */
[----:B------:R-:W-:-:S02]  /*17c0*/  ISETP.GE.AND P2, PT, R14, R13, PT ;  /* 0x0000000d0e00720c */ /* 0x000fc40003f46270 */
[-C--:B------:R-:W-:Y:S01]  /*17d0*/  ISETP.GE.AND P3, PT, R12, R13.reuse, PT ;  /* 0x0000000d0c00720c */ /* 0x080fe20003f66270 */
[C---:B------:R-:W-:Y:S01]  /*17e0*/  VIADD R12, R10.reuse, 0x21 ;  /* 0x000000210a0c7836 */ /* 0x040fe20000000000 */
[----:B------:R-:W-:Y:S02]  /*17f0*/  IADD3 R14, R10, 0x80, RZ ;  /* 0x000000800a0e7810 */ /* 0x000fe40007ffe0ff */
[----:B------:R-:W-:Y:S02]  /*1800*/  FSEL R76, R76, -INF , !P4 ;  /* 0xff8000004c4c7808 */ /* 0x000fe40006000000 */
[----:B------:R-:W-:Y:S02]  /*1810*/  FSEL R78, R78, -INF , !P4 ;  /* 0xff8000004e4e7808 */ /* 0x000fe40006000000 */
[----:B------:R-:W-:Y:S02]  /*1820*/  ISETP.GE.AND P4, PT, R14, R13, PT ;  /* 0x0000000d0e00720c */ /* 0x000fe40003f86270 */
[----:B------:R-:W-:-:S02]  /*1830*/  FSEL R29, R29, -INF , !P5 ;  /* 0xff8000001d1d7808 */ /* 0x000fc40006800000 */
[----:B------:R-:W-:Y:S02]  /*1840*/  FSEL R31, R31, -INF , !P5 ;  /* 0xff8000001f1f7808 */ /* 0x000fe40006800000 */
[----:B------:R-:W-:Y:S02]  /*1850*/  IADD3 R14, R10, 0x88, RZ ;  /* 0x000000880a0e7810 */ /* 0x000fe40007ffe0ff */
[----:B------:R-:W-:Y:S01]  /*1860*/  ISETP.GE.AND P5, PT, R12, R13, PT ;  /* 0x0000000d0c00720c */ /* 0x000fe20003fa6270 */
[----:B------:R-:W-:Y:S01]  /*1870*/  VIADD R12, R10, 0x29 ;  /* 0x000000290a0c7836 */ /* 0x000fe20000000000 */
[----:B------:R-:W-:Y:S02]  /*1880*/  FMNMX R15, R24, R25, !PT ;  /* 0x00000019180f7209 */ /* 0x000fe40007800000 */
[----:B------:R-:W-:Y:S02]  /*1890*/  FSEL R80, R80, -INF , !P6 ;  /* 0xff80000050507808 */ /* 0x000fe40007000000 */
[----:B------:R-:W-:-:S02]  /*18a0*/  FSEL R82, R82, -INF , !P6 ;  /* 0xff80000052527808 */ /* 0x000fc40007000000 */
[----:B------:R-:W-:Y:S02]  /*18b0*/  ISETP.GE.AND P6, PT, R14, R13, PT ;  /* 0x0000000d0e00720c */ /* 0x000fe40003fc6270 */
[----:B------:R-:W-:Y:S02]  /*18c0*/  FMNMX R14, R28, R15, !PT ;  /* 0x0000000f1c0e7209 */ /* 0x000fe40007800000 */
[----:B------:R-:W-:Y:S02]  /*18d0*/  FSEL R33, R33, -INF , !P1 ;  /* 0xff80000021217808 */ /* 0x000fe40004800000 */
[----:B------:R-:W-:Y:S02]  /*18e0*/  FSEL R35, R35, -INF , !P1 ;  /* 0xff80000023237808 */ /* 0x000fe40004800000 */
[----:B------:R-:W-:Y:S01]  /*18f0*/  ISETP.GE.AND P1, PT, R12, R13, PT ;  /* 0x0000000d0c00720c */ /* 0x000fe20003f26270 */
[----:B------:R-:W-:Y:S01]  /*1900*/  VIADD R12, R10, 0x31 ;  /* 0x000000310a0c7836 */ /* 0x000fe20000000000 */
[----:B------:R-:W-:-:S02]  /*1910*/  FMNMX R17, R29, R14, !PT ;  /* 0x0000000e1d117209 */ /* 0x000fc40007800000 */
[----:B------:R-:W-:Y:S02]  /*1920*/  FSEL R37, R37, -INF , !P3 ;  /* 0xff80000025257808 */ /* 0x000fe40005800000 */
[----:B------:R-:W-:Y:S02]  /*1930*/  FSEL R39, R39, -INF , !P3 ;  /* 0xff80000027277808 */ /* 0x000fe40005800000 */
[----:B------:R-:W-:Y:S02]  /*1940*/  FMNMX R15, R26, R27, !PT ;  /* 0x0000001b1a0f7209 */ /* 0x000fe40007800000 */
[----:B------:R-:W-:Y:S01]  /*1950*/  ISETP.GE.AND P3, PT, R12, R13, PT ;  /* 0x0000000d0c00720c */ /* 0x000fe20003f66270 */
[----:B------:R-:W-:Y:S01]  /*1960*/  VIADD R12, R10, 0x39 ;  /* 0x000000390a0c7836 */ /* 0x000fe20000000000 */
[----:B------:R-:W-:Y:S02]  /*1970*/  FMNMX R20, R32, R17, !PT ;  /* 0x0000001120147209 */ /* 0x000fe40007800000 */
[----:B------:R-:W-:-:S02]  /*1980*/  FMNMX R14, R30, R15, !PT ;  /* 0x0000000f1e0e7209 */ /* 0x000fc40007800000 */
[----:B------:R-:W-:Y:S02]  /*1990*/  FMNMX R17, R33, R20, !PT ;  /* 0x0000001421117209 */ /* 0x000fe40007800000 */
[----:B------:R-:W-:Y:S02]  /*19a0*/  FSEL R41, R41, -INF , !P5 ;  /* 0xff80000029297808 */ /* 0x000fe40006800000 */
[----:B------:R-:W-:Y:S02]  /*19b0*/  FSEL R43, R43, -INF , !P5 ;  /* 0xff8000002b2b7808 */ /* 0x000fe40006800000 */
[----:B------:R-:W-:Y:S01]  /*19c0*/  ISETP.GE.AND P5, PT, R12, R13, PT ;  /* 0x0000000d0c00720c */ /* 0x000fe20003fa6270 */
[----:B------:R-:W-:Y:S01]  /*19d0*/  VIADD R12, R10, 0x41 ;  /* 0x000000410a0c7836 */ /* 0x000fe20000000000 */
[----:B------:R-:W-:Y:S02]  /*19e0*/  FMNMX R15, R31, R14, !PT ;  /* 0x0000000e1f0f7209 */ /* 0x000fe40007800000 */
        /* <DEDUP_REMOVED lines=45> */
[----:B------:R-:W-:Y:S02]  /*1cc0*/  FSEL R20, R92, -INF , !P6 ;  /* 0xff8000005c147808 */ /* 0x000fe40007000000 */
[----:B------:R-:W-:Y:S02]  /*1cd0*/  FMNMX R15, R51, R14, !PT ;  /* 0x0000000e330f7209 */ /* 0x000fe40007800000 */
[----:B------:R-:W-:Y:S01]  /*1ce0*/  ISETP.GE.AND P1, PT, R12, R13, PT ;  /* 0x0000000d0c00720c */ /* 0x000fe20003f26270 */
[----:B------:R-:W-:Y:S01]  /*1cf0*/  VIADD R12, R10, 0x79 ;  /* 0x000000790a0c7836 */ /* 0x000fe20000000000 */
[----:B------:R-:W-:-:S02]  /*1d00*/  FMNMX R92, R56, R17, !PT ;  /* 0x00000011385c7209 */ /* 0x000fc40007800000 */
[----:B------:R-:W-:Y:S02]  /*1d10*/  FMNMX R14, R54, R15, !PT ;  /* 0x0000000f360e7209 */ /* 0x000fe40007800000 */
[----:B------:R-:W-:Y:S02]  /*1d20*/  FMNMX R17, R57, R92, !PT ;  /* 0x0000005c39117209 */ /* 0x000fe40007800000 */
[----:B------:R-:W-:Y:S02]  /*1d30*/  FSEL R73, R73, -INF , !P3 ;  /* 0xff80000049497808 */ /* 0x000fe40005800000 */
[----:B------:R-:W-:Y:S02]  /*1d40*/  FSEL R75, R75, -INF , !P3 ;  /* 0xff8000004b4b7808 */ /* 0x000fe40005800000 */
[----:B------:R-:W-:Y:S01]  /*1d50*/  ISETP.GE.AND P3, PT, R12, R13, PT ;  /* 0x0000000d0c00720c */ /* 0x000fe20003f66270 */
[----:B------:R-:W-:Y:S01]  /*1d60*/  VIADD R12, R10, 0x81 ;  /* 0x000000810a0c7836 */ /* 0x000fe20000000000 */
[----:B------:R-:W-:-:S02]  /*1d70*/  FMNMX R15, R55, R14, !PT ;  /* 0x0000000e370f7209 */ /* 0x000fc40007800000 */
[----:B------:R-:W-:Y:S02]  /*1d80*/  FMNMX R92, R60, R17, !PT ;  /* 0x000000113c5c7209 */ /* 0x000fe40007800000 */
        /* <DEDUP_REMOVED lines=10> */
[----:B------:R-:W-:Y:S02]  /*1e30*/  ISETP.GE.AND P1, PT, R12, R13, PT ;  /* 0x0000000d0c00720c */ /* 0x000fe40003f26270 */
[----:B------:R-:W-:-:S02]  /*1e40*/  IADD3 R12, R10, 0x90, RZ ;  /* 0x000000900a0c7810 */ /* 0x000fc40007ffe0ff */
        /* <DEDUP_REMOVED lines=8> */
[----:B------:R-:W-:Y:S02]  /*1ed0*/  FMNMX R14, R66, R15, !PT ;  /* 0x0000000f420e7209 */ /* 0x000fe40007800000 */
[----:B------:R-:W-:Y:S02]  /*1ee0*/  FSEL R85, R85, -INF , !P3 ;  /* 0xff80000055557808 */ /* 0x000fe40005800000 */
[----:B------:R-:W-:Y:S02]  /*1ef0*/  FSEL R87, R87, -INF , !P3 ;  /* 0xff80000057577808 */ /* 0x000fe40005800000 */
[----:B------:R-:W-:Y:S02]  /*1f00*/  FMNMX R17, R69, R92, !PT ;  /* 0x0000005c45117209 */ /* 0x000fe40007800000 */
[----:B------:R-:W-:-:S02]  /*1f10*/  ISETP.GE.AND P3, PT, R12, R13, PT ;  /* 0x0000000d0c00720c */ /* 0x000fc40003f66270 */
[----:B------:R-:W-:Y:S02]  /*1f20*/  IADD3 R12, R10, 0x98, RZ ;  /* 0x000000980a0c7810 */ /* 0x000fe40007ffe0ff */
        /* <DEDUP_REMOVED lines=11> */
[----:B------:R-:W-:Y:S02]  /*1fe0*/  ISETP.GE.AND P5, PT, R12, R13, PT ;  /* 0x0000000d0c00720c */ /* 0x000fe40003fa6270 */
[----:B------:R-:W-:-:S02]  /*1ff0*/  FMNMX R92, R76, R17, !PT ;  /* 0x000000114c5c7209 */ /* 0x000fc40007800000 */
[----:B------:R-:W-:Y:S02]  /*2000*/  IADD3 R12, R10, 0xa0, RZ ;  /* 0x000000a00a0c7810 */ /* 0x000fe40007ffe0ff */
[----:B------:R-:W-:Y:S02]  /*2010*/  FMNMX R14, R74, R15, !PT ;  /* 0x0000000f4a0e7209 */ /* 0x000fe40007800000 */
[----:B------:R-:W-:Y:S02]  /*2020*/  FSEL R94, R94, -INF , !P6 ;  /* 0xff8000005e5e7808 */ /* 0x000fe40007000000 */
[----:B------:R-:W-:Y:S02]  /*2030*/  FMNMX R17, R77, R92, !PT ;  /* 0x0000005c4d117209 */ /* 0x000fe40007800000 */
[----:B------:R-:W-:Y:S01]  /*2040*/  ISETP.GE.AND P6, PT, R12, R13, PT ;  /* 0x0000000d0c00720c */ /* 0x000fe20003fc6270 */
[----:B------:R-:W-:Y:S01]  /*2050*/  VIADD R12, R10, 0xa1 ;  /* 0x000000a10a0c7836 */ /* 0x000fe20000000000 */
[----:B------:R-:W-:-:S02]  /*2060*/  FMNMX R15, R75, R14, !PT ;  /* 0x0000000e4b0f7209 */ /* 0x000fc40007800000 */
[----:B------:R-:W-:Y:S02]  /*2070*/  FMNMX R92, R80, R17, !PT ;  /* 0x00000011505c7209 */ /* 0x000fe40007800000 */
[----:B------:R-:W-:Y:S02]  /*2080*/  FSEL R93, R93, -INF , !P1 ;  /* 0xff8000005d5d7808 */ /* 0x000fe40004800000 */
[----:B------:R-:W-:Y:S02]  /*2090*/  FSEL R95, R95, -INF , !P1 ;  /* 0xff8000005f5f7808 */ /* 0x000fe40004800000 */
[----:B------:R-:W-:Y:S02]  /*20a0*/  ISETP.GE.AND P1, PT, R12, R13, PT ;  /* 0x0000000d0c00720c */ /* 0x000fe40003f26270 */
[----:B------:R-:W-:Y:S02]  /*20b0*/  FMNMX R14, R78, R15, !PT ;  /* 0x0000000f4e0e7209 */ /* 0x000fe40007800000 */
[----:B------:R-:W-:-:S02]  /*20c0*/  IADD3 R12, R10, 0xa8, RZ ;  /* 0x000000a80a0c7810 */ /* 0x000fc40007ffe0ff */
        /* <DEDUP_REMOVED lines=102> */
[----:B------:R-:W-:Y:S02]  /*2730*/  FSEL R125, R125, -INF , !P5 ;  /* 0xff8000007d7d7808 */ /* 0x000fe40006800000 */
[----:B------:R-:W-:Y:S02]  /*2740*/  FMNMX R92, R124, R17, !PT ;  /* 0x000000117c5c7209 */ /* 0x000fe40007800000 */
[----:B------:R-:W-:Y:S02]  /*2750*/  FSEL R127, R127, -INF , !P5 ;  /* 0xff8000007f7f7808 */ /* 0x000fe40006800000 */
[----:B------:R-:W-:Y:S02]  /*2760*/  ISETP.GE.AND P5, PT, R12, R13, PT ;  /* 0x0000000d0c00720c */ /* 0x000fe40003fa6270 */
[----:B------:R-:W-:Y:S02]  /*2770*/  FMNMX R14, R122, R15, !PT ;  /* 0x0000000f7a0e7209 */ /* 0x000fe40007800000 */
[----:B------:R-:W-:-:S02]  /*2780*/  IADD3 R12, R10, 0xe8, RZ ;  /* 0x000000e80a0c7810 */ /* 0x000fc40007ffe0ff */
[----:B------:R-:W-:Y:S02]  /*2790*/  FSEL R128, R128, -INF , !P6 ;  /* 0xff80000080807808 */ /* 0x000fe40007000000 */
[----:B------:R-:W-:Y:S02]  /*27a0*/  FMNMX R17, R125, R92, !PT ;  /* 0x0000005c7d117209 */ /* 0x000fe40007800000 */
[----:B------:R-:W-:Y:S02]  /*27b0*/  FSEL R130, R130, -INF , !P6 ;  /* 0xff80000082827808 */ /* 0x000fe40007000000 */
[----:B------:R-:W-:Y:S02]  /*27c0*/  FMNMX R15, R123, R14, !PT ;  /* 0x0000000e7b0f7209 */ /* 0x000fe40007800000 */
[----:B------:R-:W-:Y:S01]  /*27d0*/  ISETP.GE.AND P6, PT, R12, R13, PT ;  /* 0x0000000d0c00720c */ /* 0x000fe20003fc6270 */
[----:B------:R-:W-:Y:S01]  /*27e0*/  VIADD R12, R10, 0xe9 ;  /* 0x000000e90a0c7836 */ /* 0x000fe20000000000 */
[----:B------:R-:W-:-:S02]  /*27f0*/  FSEL R129, R129, -INF , !P1 ;  /* 0xff80000081817808 */ /* 0x000fc40004800000 */
[----:B------:R-:W-:Y:S02]  /*2800*/  FMNMX R92, R128, R17, !PT ;  /* 0x00000011805c7209 */ /* 0x000fe40007800000 */
[----:B------:R-:W-:Y:S02]  /*2810*/  FMNMX R14, R126, R15, !PT ;  /* 0x0000000f7e0e7209 */ /* 0x000fe40007800000 */
[----:B------:R-:W-:Y:S02]  /*2820*/  FSEL R132, R132, -INF , !P2 ;  /* 0xff80000084847808 */ /* 0x000fe40005000000 */
[----:B------:R-:W-:Y:S02]  /*2830*/  FMNMX R17, R129, R92, !PT ;  /* 0x0000005c81117209 */ /* 0x000fe40007800000 */
[----:B------:R-:W-:Y:S02]  /*2840*/  FSEL R131, R131, -INF , !P1 ;  /* 0xff80000083837808 */ /* 0x000fe40004800000 */
[----:B------:R-:W-:-:S02]  /*2850*/  ISETP.GE.AND P1, PT, R12, R13, PT ;  /* 0x0000000d0c00720c */ /* 0x000fc40003f26270 */
[----:B------:R-:W-:Y:S02]  /*2860*/  IADD3 R12, R10, 0xf0, RZ ;  /* 0x000000f00a0c7810 */ /* 0x000fe40007ffe0ff */
[----:B------:R-:W-:Y:S02]  /*2870*/  FMNMX R15, R127, R14, !PT ;  /* 0x0000000e7f0f7209 */ /* 0x000fe40007800000 */
[----:B------:R-:W-:Y:S02]  /*2880*/  FSEL R133, R133, -INF , !P3 ;  /* 0xff80000085857808 */ /* 0x000fe40005800000 */
[----:B------:R-:W-:Y:S02]  /*2890*/  FMNMX R92, R132, R17, !PT ;  /* 0x00000011845c7209 */ /* 0x000fe40007800000 */
[----:B------:R-:W-:Y:S02]  /*28a0*/  FSEL R134, R134, -INF , !P2 ;  /* 0xff80000086867808 */ /* 0x000fe40005000000 */
[----:B------:R-:W-:Y:S01]  /*28b0*/  ISETP.GE.AND P2, PT, R12, R13, PT ;  /* 0x0000000d0c00720c */ /* 0x000fe20003f46270 */
[----:B------:R-:W-:Y:S01]  /*28c0*/  VIADD R12, R10, 0xf1 ;  /* 0x000000f10a0c7836 */ /* 0x000fe20000000000 */
[----:B------:R-:W-:-:S02]  /*28d0*/  FMNMX R14, R130, R15, !PT ;  /* 0x0000000f820e7209 */ /* 0x000fc40007800000 */
[----:B------:R-:W-:Y:S02]  /*28e0*/  FSEL R136, R136, -INF , !P4 ;  /* 0xff80000088887808 */ /* 0x000fe40006000000 */
[----:B------:R-:W-:Y:S02]  /*28f0*/  FMNMX R17, R133, R92, !PT ;  /* 0x0000005c85117209 */ /* 0x000fe40007800000 */
[----:B------:R-:W-:Y:S02]  /*2900*/  FMNMX R15, R131, R14, !PT ;  /* 0x0000000e830f7209 */ /* 0x000fe40007800000 */
[----:B------:R-:W-:Y:S02]  /*2910*/  FSEL R135, R135, -INF , !P3 ;  /* 0xff80000087877808 */ /* 0x000fe40005800000 */
[----:B------:R-:W-:Y:S02]  /*2920*/  FSEL R137, R137, -INF , !P5 ;  /* 0xff80000089897808 */ /* 0x000fe40006800000 */
[----:B------:R-:W-:-:S02]  /*2930*/  FMNMX R92, R136, R17, !PT ;  /* 0x00000011885c7209 */ /* 0x000fc40007800000 */
[----:B------:R-:W-:Y:S02]  /*2940*/  ISETP.GE.AND P3, PT, R12, R13, PT ;  /* 0x0000000d0c00720c */ /* 0x000fe40003f66270 */
[----:B------:R-:W-:Y:S02]  /*2950*/  IADD3 R12, R10, 0xf8, RZ ;  /* 0x000000f80a0c7810 */ /* 0x000fe40007ffe0ff */
[----:B------:R-:W-:Y:S02]  /*2960*/  FMNMX R14, R134, R15, !PT ;  /* 0x0000000f860e7209 */ /* 0x000fe40007800000 */
[----:B------:R-:W-:Y:S02]  /*2970*/  FSEL R140, R140, -INF , !P6 ;  /* 0xff8000008c8c7808 */ /* 0x000fe40007000000 */
[----:B------:R-:W-:Y:S02]  /*2980*/  FMNMX R17, R137, R92, !PT ;  /* 0x0000005c89117209 */ /* 0x000fe40007800000 */
[----:B------:R-:W-:-:S02]  /*2990*/  FSEL R138, R138, -INF , !P4 ;  /* 0xff8000008a8a7808 */ /* 0x000fc40006000000 */
[----:B------:R-:W-:Y:S01]  /*29a0*/  ISETP.GE.AND P4, PT, R12, R13, PT ;  /* 0x0000000d0c00720c */ /* 0x000fe20003f86270 */
[----:B------:R-:W-:Y:S01]  /*29b0*/  VIADD R12, R10, 0xf9 ;  /* 0x000000f90a0c7836 */ /* 0x000fe20000000000 */
[----:B------:R-:W-:Y:S02]  /*29c0*/  FMNMX R15, R135, R14, !PT ;  /* 0x0000000e870f7209 */ /* 0x000fe40007800000 */
[----:B------:R-:W-:Y:S02]  /*29d0*/  FSEL R141, R141, -INF , !P1 ;  /* 0xff8000008d8d7808 */ /* 0x000fe40004800000 */
[----:B------:R-:W-:Y:S02]  /*29e0*/  FMNMX R14, R140, R17, !PT ;  /* 0x000000118c0e7209 */ /* 0x000fe40007800000 */
[----:B------:R-:W-:Y:S02]  /*29f0*/  FSEL R139, R139, -INF , !P5 ;  /* 0xff8000008b8b7808 */ /* 0x000fe40006800000 */
[----:B------:R-:W-:-:S02]  /*2a00*/  ISETP.GE.AND P5, PT, R12, R13, PT ;  /* 0x0000000d0c00720c */ /* 0x000fc40003fa6270 */
[----:B------:R-:W-:Y:S02]  /*2a10*/  FSEL R144, R144, -INF , !P2 ;  /* 0xff80000090907808 */ /* 0x000fe40005000000 */
[----:B------:R-:W-:Y:S02]  /*2a20*/  FMNMX R17, R141, R14, !PT ;  /* 0x0000000e8d117209 */ /* 0x000fe40007800000 */
[----:B------:R-:W-:Y:S02]  /*2a30*/  FMNMX R12, R138, R15, !PT ;  /* 0x0000000f8a0c7209 */ /* 0x000fe40007800000 */
[----:B------:R-:W-:Y:S02]  /*2a40*/  FSEL R145, R145, -INF , !P3 ;  /* 0xff80000091917808 */ /* 0x000fe40005800000 */
[----:B------:R-:W-:Y:S02]  /*2a50*/  FMNMX R14, R144, R17, !PT ;  /* 0x00000011900e7209 */ /* 0x000fe40007800000 */
[----:B------:R-:W-:-:S02]  /*2a60*/  FSEL R142, R142, -INF , !P6 ;  /* 0xff8000008e8e7808 */ /* 0x000fc40007000000 */
[----:B------:R-:W-:Y:S02]  /*2a70*/  FMNMX R15, R139, R12, !PT ;  /* 0x0000000c8b0f7209 */ /* 0x000fe40007800000 */
[----:B------:R-:W-:Y:S02]  /*2a80*/  FSEL R148, R148, -INF , !P4 ;  /* 0xff80000094947808 */ /* 0x000fe40006000000 */
[----:B------:R-:W-:Y:S02]  /*2a90*/  FMNMX R17, R145, R14, !PT ;  /* 0x0000000e91117209 */ /* 0x000fe40007800000 */
[----:B------:R-:W-:Y:S02]  /*2aa0*/  FSEL R143, R143, -INF , !P1 ;  /* 0xff8000008f8f7808 */ /* 0x000fe40004800000 */
[----:B------:R-:W-:Y:S02]  /*2ab0*/  FMNMX R12, R142, R15, !PT ;  /* 0x0000000f8e0c7209 */ /* 0x000fe40007800000 */
[----:B------:R-:W-:-:S02]  /*2ac0*/  FSEL R149, R149, -INF , !P5 ;  /* 0xff80000095957808 */ /* 0x000fc40006800000 */
[----:B------:R-:W-:Y:S02]  /*2ad0*/  FMNMX R14, R148, R17, !PT ;  /* 0x00000011940e7209 */ /* 0x000fe40007800000 */
[----:B------:R-:W-:Y:S02]  /*2ae0*/  FSEL R146, R146, -INF , !P2 ;  /* 0xff80000092927808 */ /* 0x000fe40005000000 */
[----:B------:R-:W-:Y:S02]  /*2af0*/  FMNMX R15, R143, R12, !PT ;  /* 0x0000000c8f0f7209 */ /* 0x000fe40007800000 */
[----:B------:R-:W-:Y:S02]  /*2b00*/  FMNMX R19, R149, R14, !PT ;  /* 0x0000000e95137209 */ /* 0x000fe40007800000 */
[----:B------:R-:W-:Y:S02]  /*2b10*/  FSEL R147, R147, -INF , !P3 ;  /* 0xff80000093937808 */ /* 0x000fe40005800000 */
[----:B------:R-:W-:Y:S01]  /*2b20*/  FMNMX R12, R146, R15, !PT ;  /* 0x0000000f920c7209 */ /* 0x000fe20007800000 */
[----:B------:R-:W3:Y:S01]  /*2b30*/  SHFL.BFLY PT, R14, R19, 0x1, 0x1f ;  /* 0x0c201f00130e7f89 */ /* 0x000ee200000e0000 */
[----:B------:R-:W-:-:S02]  /*2b40*/  FSEL R150, R150, -INF , !P4 ;  /* 0xff80000096967808 */ /* 0x000fc40006000000 */
[----:B------:R-:W-:Y:S02]  /*2b50*/  FMNMX R15, R147, R12, !PT ;  /* 0x0000000c930f7209 */ /* 0x000fe40007800000 */
[----:B------:R-:W-:Y:S02]  /*2b60*/  FSEL R151, R151, -INF , !P5 ;  /* 0xff80000097977808 */ /* 0x000fe40006800000 */
[----:B------:R-:W-:-:S04]  /*2b70*/  FMNMX R12, R150, R15, !PT ;  /* 0x0000000f960c7209 */ /* 0x000fc80007800000 */
[----:B------:R-:W-:-:S05]  /*2b80*/  FMNMX R12, R151, R12, !PT ;  /* 0x0000000c970c7209 */ /* 0x000fca0007800000 */
[----:B------:R-:W4:Y:S01]  /*2b90*/  SHFL.BFLY PT, R17, R12, 0x1, 0x1f ;  /* 0x0c201f000c117f89 */ /* 0x000f2200000e0000 */
[----:B---3--:R-:W-:-:S05]  /*2ba0*/  FMNMX R15, R19, R14, !PT ;  /* 0x0000000e130f7209 */ /* 0x008fca0007800000 */
[----:B------:R-:W3:Y:S01]  /*2bb0*/  SHFL.BFLY PT, R14, R15, 0x2, 0x1f ;  /* 0x0c401f000f0e7f89 */ /* 0x000ee200000e0000 */
[----:B----4-:R-:W-:-:S05]  /*2bc0*/  FMNMX R92, R12, R17, !PT ;  /* 0x000000110c5c7209 */ /* 0x010fca0007800000 */
[----:B------:R-:W4:Y:S01]  /*2bd0*/  SHFL.BFLY PT, R97, R92, 0x2, 0x1f ;  /* 0x0c401f005c617f89 */ /* 0x000f2200000e0000 */
[----:B---3--:R-:W-:-:S04]  /*2be0*/  FMNMX R17, R15, R14, !PT ;  /* 0x0000000e0f117209 */ /* 0x008fc80007800000 */
[----:B------:R-:W-:-:S04]  /*2bf0*/  FSETP.NEU.AND P1, PT, R17, -INF , PT ;  /* 0xff8000001100780b */ /* 0x000fc80003f2d000 */
[----:B------:R-:W-:-:S05]  /*2c00*/  FSEL R96, R17, RZ, P1 ;  /* 0x000000ff11607208 */ /* 0x000fca0000800000 */
[----:B------:R-:W-:Y:S01]  /*2c10*/  FMUL R160, R96, UR6 ;  /* 0x0000000660a07c20 */ /* 0x000fe20008400000 */
[----:B----4-:R-:W-:-:S03]  /*2c20*/  FMNMX R14, R92, R97, !PT ;  /* 0x000000615c0e7209 */ /* 0x010fc60007800000 */
[--C-:B------:R-:W-:Y:S01]  /*2c30*/  FFMA R12, R24, UR6, -R160.reuse ;  /* 0x00000006180c7c23 */ /* 0x100fe200080008a0 */
[--C-:B------:R-:W-:Y:S01]  /*2c40*/  FFMA R15, R25, UR6, -R160.reuse ;  /* 0x00000006190f7c23 */ /* 0x100fe200080008a0 */
[--C-:B------:R-:W-:Y:S01]  /*2c50*/  FFMA R29, R29, UR6, -R160.reuse ;  /* 0x000000061d1d7c23 */ /* 0x100fe200080008a0 */
[----:B------:R-:W-:Y:S01]  /*2c60*/  FSETP.NEU.AND P1, PT, R14, -INF , PT ;  /* 0xff8000000e00780b */ /* 0x000fe20003f2d000 */
[--C-:B------:R-:W-:Y:S01]  /*2c70*/  FFMA R19, R28, UR6, -R160.reuse ;  /* 0x000000061c137c23 */ /* 0x100fe200080008a0 */
[--C-:B------:R-:W-:Y:S01]  /*2c80*/  FFMA R32, R32, UR6, -R160.reuse ;  /* 0x0000000620207c23 */ /* 0x100fe200080008a0 */
[----:B------:R-:W-:Y:S01]  /*2c90*/  FSETP.GEU.AND P3, PT, R15, -126, PT ;  /* 0xc2fc00000f00780b */ /* 0x000fe20003f6e000 */
[--C-:B------:R-:W-:Y:S01]  /*2ca0*/  FFMA R33, R33, UR6, -R160.reuse ;  /* 0x0000000621217c23 */ /* 0x100fe200080008a0 */
[----:B------:R-:W-:Y:S01]  /*2cb0*/  FSEL R175, R14, RZ, P1 ;  /* 0x000000ff0eaf7208 */ /* 0x000fe20000800000 */
[--C-:B------:R-:W-:Y:S01]  /*2cc0*/  FFMA R96, R20, UR6, -R160.reuse ;  /* 0x0000000614607c23 */ /* 0x100fe200080008a0 */
[----:B------:R-:W-:Y:S01]  /*2cd0*/  FSETP.GEU.AND P1, PT, R12, -126, PT ;  /* 0xc2fc00000c00780b */ /* 0x000fe20003f2e000 */
[--C-:B------:R-:W-:Y:S01]  /*2ce0*/  FFMA R28, R36, UR6, -R160.reuse ;  /* 0x00000006241c7c23 */ /* 0x100fe200080008a0 */
[----:B------:R-:W-:Y:S01]  /*2cf0*/  FSETP.GEU.AND P4, PT, R29, -126, PT ;  /* 0xc2fc00001d00780b */ /* 0x000fe20003f8e000 */
[--C-:B------:R-:W-:Y:S01]  /*2d00*/  FFMA R101, R85, UR6, -R160.reuse ;  /* 0x0000000655657c23 */ /* 0x100fe200080008a0 */
[----:B------:R-:W-:Y:S01]  /*2d10*/  FSETP.GEU.AND P5, PT, R19, -126, PT ;  /* 0xc2fc00001300780b */ /* 0x000fe20003fae000 */
[--C-:B------:R-:W-:Y:S01]  /*2d20*/  FFMA R92, R89, UR6, -R160.reuse ;  /* 0x00000006595c7c23 */ /* 0x100fe200080008a0 */
[----:B------:R-:W-:Y:S01]  /*2d30*/  FSETP.GEU.AND P2, PT, R32, -126, PT ;  /* 0xc2fc00002000780b */ /* 0x000fe20003f4e000 */
[--C-:B------:R-:W-:Y:S01]  /*2d40*/  FFMA R85, R21, UR6, -R160.reuse ;  /* 0x0000000615557c23 */ /* 0x100fe200080008a0 */
[--C-:B------:R-:W-:Y:S01]  /*2d50*/  FFMA R89, R22, UR6, -R160.reuse ;  /* 0x0000000616597c23 */ /* 0x100fe200080008a0 */
[----:B------:R-:W-:Y:S01]  /*2d60*/  @!P3 FMUL R15, R15, 0.5 ;  /* 0x3f0000000f0fb820 */ /* 0x000fe20000400000 */
[--C-:B------:R-:W-:Y:S01]  /*2d70*/  FFMA R162, R41, UR6, -R160.reuse ;  /* 0x0000000629a27c23 */ /* 0x100fe200080008a0 */
[--C-:B------:R-:W-:Y:S01]  /*2d80*/  FFMA R161, R40, UR6, -R160.reuse ;  /* 0x0000000628a17c23 */ /* 0x100fe200080008a0 */
[--C-:B------:R-:W-:Y:S01]  /*2d90*/  FFMA R163, R44, UR6, -R160.reuse ;  /* 0x000000062ca37c23 */ /* 0x100fe200080008a0 */
[----:B------:R-:W-:Y:S01]  /*2da0*/  @!P1 FMUL R12, R12, 0.5 ;  /* 0x3f0000000c0c9820 */ /* 0x000fe20000400000 */
[--C-:B------:R-:W-:Y:S01]  /*2db0*/  FFMA R164, R45, UR6, -R160.reuse ;  /* 0x000000062da47c23 */ /* 0x100fe200080008a0 */
[----:B------:R-:W3:Y:S01]  /*2dc0*/  MUFU.EX2 R15, R15 ;  /* 0x0000000f000f7308 */ /* 0x000ee20000000800 */
[----:B------:R-:W-:Y:S01]  /*2dd0*/  @!P4 FMUL R29, R29, 0.5 ;  /* 0x3f0000001d1dc820 */ /* 0x000fe20000400000 */
[----:B------:R-:W-:Y:S01]  /*2de0*/  @!P5 FMUL R19, R19, 0.5 ;  /* 0x3f0000001313d820 */ /* 0x000fe20000400000 */
[--C-:B------:R-:W-:Y:S01]  /*2df0*/  FFMA R165, R48, UR6, -R160.reuse ;  /* 0x0000000630a57c23 */ /* 0x100fe200080008a0 */
[----:B------:R-:W-:Y:S01]  /*2e00*/  @!P2 FMUL R32, R32, 0.5 ;  /* 0x3f0000002020a820 */ /* 0x000fe20000400000 */
[--C-:B------:R-:W-:Y:S01]  /*2e10*/  FFMA R167, R52, UR6, -R160.reuse ;  /* 0x0000000634a77c23 */ /* 0x100fe200080008a0 */
[--C-:B------:R-:W-:Y:S01]  /*2e20*/  FFMA R170, R57, UR6, -R160.reuse ;  /* 0x0000000639aa7c23 */ /* 0x100fe200080008a0 */
[----:B------:R-:W-:Y:S01]  /*2e30*/  FMUL R175, R175, UR6 ;  /* 0x00000006afaf7c20 */ /* 0x000fe20008400000 */
[----:B------:R-:W4:Y:S01]  /*2e40*/  MUFU.EX2 R12, R12 ;  /* 0x0000000c000c7308 */ /* 0x000f220000000800 */
[--C-:B------:R-:W-:Y:S01]  /*2e50*/  FFMA R166, R49, UR6, -R160.reuse ;  /* 0x0000000631a67c23 */ /* 0x100fe200080008a0 */
[--C-:B------:R-:W-:Y:S01]  /*2e60*/  FFMA R168, R53, UR6, -R160.reuse ;  /* 0x0000000635a87c23 */ /* 0x100fe200080008a0 */
[--C-:B------:R-:W-:Y:S01]  /*2e70*/  FFMA R169, R56, UR6, -R160.reuse ;  /* 0x0000000638a97c23 */ /* 0x100fe200080008a0 */
[--C-:B------:R-:W-:Y:S01]  /*2e80*/  FFMA R172, R61, UR6, -R160.reuse ;  /* 0x000000063dac7c23 */ /* 0x100fe200080008a0 */
[--C-:B------:R-:W-:Y:S01]  /*2e90*/  FFMA R61, R120, UR6, -R160.reuse ;  /* 0x00000006783d7c23 */ /* 0x100fe200080008a0 */
[--C-:B------:R-:W-:Y:S01]  /*2ea0*/  FFMA R120, R30, UR6, -R175.reuse ;  /* 0x000000061e787c23 */ /* 0x100fe200080008af */
[--C-:B------:R-:W-:Y:S01]  /*2eb0*/  FFMA R100, R93, UR6, -R160.reuse ;  /* 0x000000065d647c23 */ /* 0x100fe200080008a0 */
[----:B------:R-:W5:Y:S01]  /*2ec0*/  MUFU.EX2 R20, R29 ;  /* 0x0000001d00147308 */ /* 0x000f620000000800 */
[----:B---3--:R-:W-:Y:S01]  /*2ed0*/  @!P3 FMUL R15, R15, R15 ;  /* 0x0000000f0f0fb220 */ /* 0x008fe20000400000 */
[----:B------:R-:W-:Y:S01]  /*2ee0*/  FSETP.GEU.AND P3, PT, R28, -126, PT ;  /* 0xc2fc00001c00780b */ /* 0x000fe20003f6e000 */
[--C-:B------:R-:W-:Y:S01]  /*2ef0*/  FFMA R93, R23, UR6, -R160.reuse ;  /* 0x00000006175d7c23 */ /* 0x100fe200080008a0 */
[--C-:B------:R-:W-:Y:S01]  /*2f00*/  FFMA R36, R37, UR6, -R160.reuse ;  /* 0x0000000625247c23 */ /* 0x100fe200080008a0 */
[--C-:B------:R-:W-:Y:S01]  /*2f10*/  FFMA R40, R140, UR6, -R160.reuse ;  /* 0x000000068c287c23 */ /* 0x100fe200080008a0 */
[--C-:B------:R-:W-:Y:S01]  /*2f20*/  FFMA R23, R149, UR6, -R160.reuse ;  /* 0x0000000695177c23 */ /* 0x100fe200080008a0 */
[--C-:B------:R-:W-:Y:S01]  /*2f30*/  FFMA R140, R31, UR6, -R175.reuse ;  /* 0x000000061f8c7c23 */ /* 0x100fe200080008af */
[----:B------:R-:W3:Y:S01]  /*2f40*/  MUFU.EX2 R19, R19 ;  /* 0x0000001300137308 */ /* 0x000ee20000000800 */
[----:B----4-:R-:W-:Y:S01]  /*2f50*/  @!P1 FMUL R12, R12, R12 ;  /* 0x0000000c0c0c9220 */ /* 0x010fe20000400000 */
[----:B------:R-:W-:Y:S01]  /*2f60*/  FSETP.GEU.AND P1, PT, R33, -126, PT ;  /* 0xc2fc00002100780b */ /* 0x000fe20003f2e000 */
[--C-:B------:R-:W-:Y:S01]  /*2f70*/  FFMA R149, R38, UR6, -R175.reuse ;  /* 0x0000000626957c23 */ /* 0x100fe200080008af */
[----:B------:R-:W-:Y:S01]  /*2f80*/  FSETP.GEU.AND P6, PT, R36, -126, PT ;  /* 0xc2fc00002400780b */ /* 0x000fe20003fce000 */
[--C-:B------:R-:W-:Y:S01]  /*2f90*/  FFMA R171, R60, UR6, -R160.reuse ;  /* 0x000000063cab7c23 */ /* 0x100fe200080008a0 */
[--C-:B------:R-:W-:Y:S01]  /*2fa0*/  FFMA R173, R64, UR6, -R160.reuse ;  /* 0x0000000640ad7c23 */ /* 0x100fe200080008a0 */
[----:B------:R-:W-:Y:S01]  /*2fb0*/  @!P3 FMUL R28, R28, 0.5 ;  /* 0x3f0000001c1cb820 */ /* 0x000fe20000400000 */
[----:B------:R4:W1:Y:S01]  /*2fc0*/  MUFU.EX2 R21, R32 ;  /* 0x0000002000157308 */ /* 0x0008620000000800 */
[----:B-----5:R-:W-:Y:S01]  /*2fd0*/  @!P4 FMUL R20, R20, R20 ;  /* 0x000000141414c220 */ /* 0x020fe20000400000 */
[----:B------:R-:W-:Y:S01]  /*2fe0*/  FSETP.GEU.AND P4, PT, R162, -126, PT ;  /* 0xc2fc0000a200780b */ /* 0x000fe20003f8e000 */
[--C-:B------:R-:W-:Y:S01]  /*2ff0*/  FFMA R174, R65, UR6, -R160.reuse ;  /* 0x0000000641ae7c23 */ /* 0x100fe200080008a0 */
[--C-:B------:R-:W-:Y:S01]  /*3000*/  FFMA R176, R39, UR6, -R175.reuse ;  /* 0x0000000627b07c23 */ /* 0x100fe200080008af */
[--C-:B------:R-:W-:Y:S01]  /*3010*/  FFMA R178, R43, UR6, -R175.reuse ;  /* 0x000000062bb27c23 */ /* 0x100fe200080008af */
[--C-:B------:R-:W-:Y:S01]  /*3020*/  FFMA R26, R26, UR6, -R175.reuse ;  /* 0x000000061a1a7c23 */ /* 0x100fe200080008af */
[----:B------:R-:W-:Y:S01]  /*3030*/  @!P1 FMUL R33, R33, 0.5 ;  /* 0x3f00000021219820 */ /* 0x000fe20000400000 */
[----:B------:R5:W2:Y:S01]  /*3040*/  MUFU.EX2 R29, R28 ;  /* 0x0000001c001d7308 */ /* 0x000aa20000000800 */
[----:B---3--:R-:W-:Y:S01]  /*3050*/  @!P5 FMUL R19, R19, R19 ;  /* 0x000000131313d220 */ /* 0x008fe20000400000 */
[----:B------:R-:W-:Y:S01]  /*3060*/  FSETP.GEU.AND P5, PT, R161, -126, PT ;  /* 0xc2fc0000a100780b */ /* 0x000fe20003fae000 */
[--C-:B----4-:R-:W-:Y:S01]  /*3070*/  FFMA R32, R145, UR6, -R160.reuse ;  /* 0x0000000691207c23 */ /* 0x110fe200080008a0 */
[--C-:B------:R-:W-:Y:S01]  /*3080*/  FFMA R145, R34, UR6, -R175.reuse ;  /* 0x0000000622917c23 */ /* 0x100fe200080008af */
[----:B------:R-:W-:Y:S01]  /*3090*/  @!P6 FMUL R36, R36, 0.5 ;  /* 0x3f0000002424e820 */ /* 0x000fe20000400000 */
[--C-:B------:R-:W-:Y:S01]  /*30a0*/  FFMA R177, R42, UR6, -R175.reuse ;  /* 0x000000062ab17c23 */ /* 0x100fe200080008af */
[----:B------:R-:W-:Y:S01]  /*30b0*/  @!P4 FMUL R162, R162, 0.5 ;  /* 0x3f000000a2a2c820 */ /* 0x000fe20000400000 */
[----:B------:R-:W3:Y:S01]  /*30c0*/  MUFU.EX2 R22, R33 ;  /* 0x0000002100167308 */ /* 0x000ee20000000800 */
[----:B-1----:R-:W-:Y:S01]  /*30d0*/  @!P2 FMUL R21, R21, R21 ;  /* 0x000000151515a220 */ /* 0x002fe20000400000 */
[----:B------:R-:W-:Y:S01]  /*30e0*/  FSETP.GEU.AND P2, PT, R164, -126, PT ;  /* 0xc2fc0000a400780b */ /* 0x000fe20003f4e000 */
[--C-:B-----5:R-:W-:Y:S01]  /*30f0*/  FFMA R28, R148, UR6, -R160.reuse ;  /* 0x00000006941c7c23 */ /* 0x120fe200080008a0 */
[--C-:B------:R-:W-:Y:S01]  /*3100*/  FFMA R148, R35, UR6, -R175.reuse ;  /* 0x0000000623947c23 */ /* 0x100fe200080008af */
[--C-:B------:R-:W-:Y:S01]  /*3110*/  FFMA R179, R46, UR6, -R175.reuse ;  /* 0x000000062eb37c23 */ /* 0x100fe200080008af */
[--C-:B------:R-:W-:Y:S01]  /*3120*/  FFMA R180, R47, UR6, -R175.reuse ;  /* 0x000000062fb47c23 */ /* 0x100fe200080008af */
[----:B------:R-:W-:Y:S01]  /*3130*/  @!P5 FMUL R161, R161, 0.5 ;  /* 0x3f000000a1a1d820 */ /* 0x000fe20000400000 */
[----:B------:R-:W1:Y:S01]  /*3140*/  MUFU.EX2 R44, R162 ;  /* 0x000000a2002c7308 */ /* 0x000e620000000800 */
[----:B--2---:R-:W-:Y:S01]  /*3150*/  @!P3 FMUL R29, R29, R29 ;  /* 0x0000001d1d1db220 */ /* 0x004fe20000400000 */
[----:B------:R-:W-:Y:S01]  /*3160*/  FSETP.GEU.AND P3, PT, R165, -126, PT ;  /* 0xc2fc0000a500780b */ /* 0x000fe20003f6e000 */
[--C-:B------:R-:W-:Y:S01]  /*3170*/  FFMA R27, R27, UR6, -R175.reuse ;  /* 0x000000061b1b7c23 */ /* 0x100fe200080008af */
[--C-:B------:R-:W-:Y:S01]  /*3180*/  FFMA R24, R68, UR6, -R160.reuse ;  /* 0x0000000644187c23 */ /* 0x100fe200080008a0 */
[--C-:B------:R-:W-:Y:S01]  /*3190*/  FFMA R112, R76, UR6, -R160.reuse ;  /* 0x000000064c707c23 */ /* 0x100fe200080008a0 */
[--C-:B------:R-:W-:Y:S01]  /*31a0*/  FFMA R76, R117, UR6, -R160.reuse ;  /* 0x00000006754c7c23 */ /* 0x100fe200080008a0 */
[----:B------:R-:W-:Y:S01]  /*31b0*/  @!P2 FMUL R164, R164, 0.5 ;  /* 0x3f000000a4a4a820 */ /* 0x000fe20000400000 */
[----:B------:R-:W2:Y:S01]  /*31c0*/  MUFU.EX2 R57, R161 ;  /* 0x000000a100397308 */ /* 0x000ea20000000800 */
[----:B---3--:R-:W-:Y:S01]  /*31d0*/  @!P1 FMUL R22, R22, R22 ;  /* 0x0000001616169220 */ /* 0x008fe20000400000 */
[----:B------:R-:W-:Y:S01]  /*31e0*/  FSETP.GEU.AND P1, PT, R163, -126, PT ;  /* 0xc2fc0000a300780b */ /* 0x000fe20003f2e000 */
[--C-:B------:R-:W-:Y:S01]  /*31f0*/  FFMA R117, R51, UR6, -R175.reuse ;  /* 0x0000000633757c23 */ /* 0x100fe200080008af */
[--C-:B------:R-:W-:Y:S01]  /*3200*/  FFMA R37, R141, UR6, -R160.reuse ;  /* 0x000000068d257c23 */ /* 0x100fe200080008a0 */
[--C-:B------:R-:W-:Y:S01]  /*3210*/  FFMA R141, R54, UR6, -R175.reuse ;  /* 0x00000006368d7c23 */ /* 0x100fe200080008af */
[--C-:B------:R-:W-:Y:S01]  /*3220*/  FFMA R25, R69, UR6, -R160.reuse ;  /* 0x0000000645197c23 */ /* 0x100fe200080008a0 */
[----:B------:R-:W-:Y:S01]  /*3230*/  @!P3 FMUL R165, R165, 0.5 ;  /* 0x3f000000a5a5b820 */ /* 0x000fe20000400000 */
[----:B------:R-:W3:Y:S01]  /*3240*/  MUFU.EX2 R52, R164 ;  /* 0x000000a400347308 */ /* 0x000ee20000000800 */
[----:B-1----:R-:W-:Y:S01]  /*3250*/  @!P4 FMUL R44, R44, R44 ;  /* 0x0000002c2c2cc220 */ /* 0x002fe20000400000 */
[----:B------:R-:W-:Y:S01]  /*3260*/  FSETP.GEU.AND P4, PT, R167, -126, PT ;  /* 0xc2fc0000a700780b */ /* 0x000fe20003f8e000 */
[--C-:B------:R-:W-:Y:S01]  /*3270*/  FFMA R41, R137, UR6, -R160.reuse ;  /* 0x0000000689297c23 */ /* 0x100fe200080008a0 */
        /* <DEDUP_REMOVED lines=50> */
[----:B------:R-:W-:Y:S01]  /*35a0*/  FFMA R72, R159, UR6, -R160 ;  /* 0x000000069f487c23 */ /* 0x000fe200080008a0 */
        /* <DEDUP_REMOVED lines=27> */
[----:B------:R-:W2:Y:S01]  /*3760*/  SYNCS.PHASECHK.TRANS64.TRYWAIT P6, [R2+URZ+0x11008], R11 ;  /* 0x0110080b020075a7 */ /* 0x000ea200080c017f */
[--C-:B------:R-:W-:Y:S01]  /*3770*/  FFMA R83, R83, UR6, -R175.reuse ;  /* 0x0000000653537c23 */ /* 0x100fe200080008af */
[--C-:B------:R-:W-:Y:S01]  /*3780*/  FFMA R86, R86, UR6, -R175.reuse ;  /* 0x0000000656567c23 */ /* 0x100fe200080008af */
[--C-:B------:R-:W-:Y:S01]  /*3790*/  FFMA R87, R87, UR6, -R175.reuse ;  /* 0x0000000657577c23 */ /* 0x100fe200080008af */
[--C-:B------:R-:W-:Y:S01]  /*37a0*/  FFMA R90, R90, UR6, -R175.reuse ;  /* 0x000000065a5a7c23 */ /* 0x100fe200080008af */
[----:B------:R-:W-:Y:S01]  /*37b0*/  @!P1 FMUL R173, R173, 0.5 ;  /* 0x3f000000adad9820 */ /* 0x000fe20000400000 */
[----:B------:R-:W4:Y:S01]  /*37c0*/  MUFU.EX2 R47, R174 ;  /* 0x000000ae002f7308 */ /* 0x000f220000000800 */
        /* <DEDUP_REMOVED lines=16> */
[----:B----4-:R-:W-:Y:S01]  /*38d0*/  @!P2 FMUL R47, R47, R47 ;  /* 0x0000002f2f2fa220 */ /* 0x010fe20000400000 */
[----:B------:R-:W-:Y:S01]  /*38e0*/  FSETP.GEU.AND P2, PT, R140, -126, PT ;  /* 0xc2fc00008c00780b */ /* 0x000fe20003f4e000 */
        /* <DEDUP_REMOVED lines=12> */
[----:B------:R-:W-:Y:S01]  /*39b0*/  @!P2 FMUL R140, R140, 0.5 ;  /* 0x3f0000008c8ca820 */ /* 0x000fe20000400000 */
[----:B------:R3:W2:Y:S01]  /*39c0*/  MUFU.EX2 R50, R24 ;  /* 0x0000001800327308 */ /* 0x0006a20000000800 */
[----:B-1----:R-:W-:Y:S01]  /*39d0*/  @!P3 FMUL R51, R51, R51 ;  /* 0x000000333333b220 */ /* 0x002fe20000400000 */
[----:B------:R-:W-:Y:S01]  /*39e0*/  FSETP.GEU.AND P3, PT, R25, -126, PT ;  /* 0xc2fc00001900780b */ /* 0x000fe20003f6e000 */
[--C-:B------:R-:W-:Y:S01]  /*39f0*/  FFMA R126, R126, UR6, -R175.reuse ;  /* 0x000000067e7e7c23 */ /* 0x100fe200080008af */
[--C-:B------:R-:W-:Y:S01]  /*3a00*/  FFMA R127, R127, UR6, -R175.reuse ;  /* 0x000000067f7f7c23 */ /* 0x100fe200080008af */
[--C-:B------:R-:W-:Y:S01]  /*3a10*/  FFMA R130, R130, UR6, -R175.reuse ;  /* 0x0000000682827c23 */ /* 0x100fe200080008af */
[--C-:B------:R-:W-:Y:S01]  /*3a20*/  FFMA R131, R131, UR6, -R175.reuse ;  /* 0x0000000683837c23 */ /* 0x100fe200080008af */
[----:B------:R-:W-:Y:S01]  /*3a30*/  @!P1 FMUL R120, R120, 0.5 ;  /* 0x3f00000078789820 */ /* 0x000fe20000400000 */
[----:B------:R3:W1:Y:S01]  /*3a40*/  MUFU.EX2 R58, R140 ;  /* 0x0000008c003a7308 */ /* 0x0006620000000800 */
[--C-:B------:R-:W-:Y:S01]  /*3a50*/  FFMA R134, R134, UR6, -R175.reuse ;  /* 0x0000000686867c23 */ /* 0x100fe200080008af */
[--C-:B------:R-:W-:Y:S01]  /*3a60*/  FFMA R135, R135, UR6, -R175.reuse ;  /* 0x0000000687877c23 */ /* 0x100fe200080008af */
[--C-:B------:R-:W-:Y:S01]  /*3a70*/  FFMA R138, R138, UR6, -R175.reuse ;  /* 0x000000068a8a7c23 */ /* 0x100fe200080008af */
[--C-:B------:R-:W-:Y:S01]  /*3a80*/  FFMA R139, R139, UR6, -R175.reuse ;  /* 0x000000068b8b7c23 */ /* 0x100fe200080008af */
[--C-:B------:R-:W-:Y:S01]  /*3a90*/  FFMA R142, R142, UR6, -R175.reuse ;  /* 0x000000068e8e7c23 */ /* 0x100fe200080008af */
[--C-:B------:R-:W-:Y:S01]  /*3aa0*/  FFMA R143, R143, UR6, -R175.reuse ;  /* 0x000000068f8f7c23 */ /* 0x100fe200080008af */
[--C-:B------:R-:W-:Y:S01]  /*3ab0*/  FFMA R146, R146, UR6, -R175.reuse ;  /* 0x0000000692927c23 */ /* 0x100fe200080008af */
[----:B------:R3:W1:Y:S01]  /*3ac0*/  MUFU.EX2 R55, R120 ;  /* 0x0000007800377308 */ /* 0x0006620000000800 */
[--C-:B------:R-:W-:Y:S01]  /*3ad0*/  FFMA R147, R147, UR6, -R175.reuse ;  /* 0x0000000693937c23 */ /* 0x100fe200080008af */
[--C-:B------:R-:W-:Y:S01]  /*3ae0*/  FFMA R150, R150, UR6, -R175.reuse ;  /* 0x0000000696967c23 */ /* 0x100fe200080008af */
[----:B------:R-:W-:Y:S01]  /*3af0*/  FFMA R151, R151, UR6, -R175 ;  /* 0x0000000697977c23 */ /* 0x000fe200080008af */
[----:B------:R-:W-:Y:S01]  /*3b00*/  P2R R59, PR, RZ, 0x20 ;  /* 0x00000020ff3b7803 */ /* 0x000fe20000000000 */
[----:B----4-:R-:W-:Y:S01]  /*3b10*/  @!P4 FMUL R54, R54, R54 ;  /* 0x000000363636c220 */ /* 0x010fe20000400000 */
[----:B------:R-:W-:Y:S01]  /*3b20*/  FSETP.GEU.AND P4, PT, R145, -126, PT ;  /* 0xc2fc00009100780b */ /* 0x000fe20003f8e000 */
[----:B------:R-:W-:Y:S01]  /*3b30*/  @!P3 FMUL R25, R25, 0.5 ;  /* 0x3f0000001919b820 */ /* 0x000fe20000400000 */
[----:B------:R-:W-:Y:S01]  /*3b40*/  FSETP.GEU.AND P5, PT, R148, -126, PT ;  /* 0xc2fc00009400780b */ /* 0x000fe20003fae000 */
[----:B--23--:R-:W-:-:S12]  /*3b50*/  @!P6 BRA `(.L_x_23) ;  /* 0x000000e400b0e947 */ /* 0x00cfd80003800000 */
.L_x_77:
[----:B-1----:R-:W-:Y:S01]  /*3b60*/  @!P1 FMUL R55, R55, R55 ;  /* 0x0000003737379220 */ /* 0x002fe20000400000 */
[----:B------:R-:W-:Y:S01]  /*3b70*/  @!P2 FMUL R58, R58, R58 ;  /* 0x0000003a3a3aa220 */ /* 0x000fe20000400000 */
[----:B--2---:R1:W2:Y:S01]  /*3b80*/  MUFU.EX2 R11, R25 ;  /* 0x00000019000b7308 */ /* 0x0042a20000000800 */
[----:B------:R-:W-:Y:S01]  /*3b90*/  F2FP.BF16.F32.PACK_AB R24, R15, R12 ;  /* 0x0000000c0f18723e */ /* 0x000fe200000010ff */
[----:B------:R-:W-:Y:S01]  /*3ba0*/  UIADD3 UR6, UR14, 0x400, URZ ;  /* 0x000004000e067890 */ /* 0x000fe2000fffe03f */
[----:B------:R-:W-:Y:S01]  /*3bb0*/  F2FP.BF16.F32.PACK_AB R26, R20, R19 ;  /* 0x00000013141a723e */ /* 0x000fe200000010ff */
[----:B------:R-:W-:Y:S01]  /*3bc0*/  UMOV UR7, 0x80000020 ;  /* 0x8000002000077882 */ /* 0x000fe20000000000 */
[----:B------:R-:W-:Y:S01]  /*3bd0*/  F2FP.BF16.F32.PACK_AB R27, R58, R55 ;  /* 0x000000373a1b723e */ /* 0x000fe200000010ff */
[----:B------:R-:W-:Y:S01]  /*3be0*/  @!P4 FMUL R145, R145, 0.5 ;  /* 0x3f0000009191c820 */ /* 0x000fe20000400000 */
[----:B------:R-:W-:Y:S01]  /*3bf0*/  ISETP.NE.AND P6, PT, R59, RZ, PT ;  /* 0x000000ff3b00720c */ /* 0x000fe20003fc5270 */
[----:B------:R-:W-:Y:S01]  /*3c00*/  @!P5 FMUL R148, R148, 0.5 ;  /* 0x3f0000009494d820 */ /* 0x000fe20000400000 */
[----:B-1----:R-:W-:Y:S01]  /*3c10*/  F2FP.BF16.F32.PACK_AB R25, R54, R51 ;  /* 0x000000333619723e */ /* 0x002fe200000010ff */
[----:B------:R-:W1:Y:S01]  /*3c20*/  MUFU.EX2 R59, R145 ;  /* 0x00000091003b7308 */ /* 0x000e620000000800 */
[----:B------:R-:W-:Y:S01]  /*3c30*/  FSETP.GEU.AND P2, PT, R149, -126, PT ;  /* 0xc2fc00009500780b */ /* 0x000fe20003f4e000 */
[----:B------:R-:W-:Y:S01]  /*3c40*/  ULDC UR15, c[0x0][0x604] ;  /* 0x00018100000f7ab9 */ /* 0x000fe20000000800 */
[----:B------:R-:W-:Y:S01]  /*3c50*/  WARPGROUP.ARRIVE ;  /* 0x00000000000079c5 */ /* 0x000fe20000000000 */
[----:B------:R-:W-:Y:S01]  /*3c60*/  FSETP.GEU.AND P1, PT, R116, -126, PT ;  /* 0xc2fc00007400780b */ /* 0x000fe20003f2e000 */
[----:B------:R-:W-:Y:S01]  /*3c70*/  ULDC UR21, c[0x0][0x28c] ;  /* 0x0000a30000157ab9 */ /* 0x000fe20000000800 */
[----:B------:R-:W-:-:S02]  /*3c80*/  VIADD R10, R10, 0x100 ;  /* 0x000001000a0a7836 */ /* 0x000fc40000000000 */
[----:B--2---:R-:W-:Y:S01]  /*3c90*/  @!P3 FMUL R11, R11, R11 ;  /* 0x0000000b0b0bb220 */ /* 0x004fe20000400000 */
[----:B------:R-:W2:Y:S01]  /*3ca0*/  MUFU.EX2 R66, R148 ;  /* 0x0000009400427308 */ /* 0x000ea20000000800 */
[----:B------:R-:W-:Y:S01]  /*3cb0*/  HGMMA.64x32x16.F32.BF16 R152, R24, gdesc[UR4].tnspB, RZ, !UPT, gsb0 ;  /* 0x4060000418987df0 */ /* 0x000fe2000c0018ff */
[----:B------:R-:W-:Y:S01]  /*3cc0*/  @!P6 FMUL R50, R50, R50 ;  /* 0x000000323232e220 */ /* 0x000fe20000400000 */
[----:B------:R-:W-:Y:S01]  /*3cd0*/  FSETP.GEU.AND P6, PT, R176, -126, PT ;  /* 0xc2fc0000b000780b */ /* 0x000fe20003fce000 */
[----:B------:R-:W-:Y:S01]  /*3ce0*/  UIADD3 UR6, UR14, 0x440, URZ ;  /* 0x000004400e067890 */ /* 0x000fe2000fffe03f */
[----:B------:R-:W-:Y:S01]  /*3cf0*/  FSETP.GEU.AND P3, PT, R113, -126, PT ;  /* 0xc2fc00007100780b */ /* 0x000fe20003f6e000 */
[----:B------:R-:W-:Y:S01]  /*3d00*/  @!P2 FMUL R149, R149, 0.5 ;  /* 0x3f0000009595a820 */ /* 0x000fe20000400000 */
[----:B------:R-:W-:Y:S01]  /*3d10*/  UMOV UR7, 0x80000020 ;  /* 0x8000002000077882 */ /* 0x000fe20000000000 */
[----:B------:R-:W-:Y:S01]  /*3d20*/  LEA.HI.SX32 R18, R18, 0xffffffff, 0x18 ;  /* 0xffffffff12127811 */ /* 0x000fe200078fc2ff */
[----:B-1----:R-:W-:Y:S01]  /*3d30*/  @!P4 FMUL R59, R59, R59 ;  /* 0x0000003b3b3bc220 */ /* 0x002fe20000400000 */
[----:B------:R-:W1:Y:S01]  /*3d40*/  MUFU.EX2 R62, R149 ;  /* 0x00000095003e7308 */ /* 0x000e620000000800 */
[----:B------:R-:W-:Y:S01]  /*3d50*/  @!P1 FMUL R116, R116, 0.5 ;  /* 0x3f00000074749820 */ /* 0x000fe20000400000 */
[----:B------:R-:W-:-:S04]  /*3d60*/  FSETP.GEU.AND P4, PT, R112, -126, PT ;  /* 0xc2fc00007000780b */ /* 0x000fc80003f8e000 */
[----:B------:R-:W-:Y:S01]  /*3d70*/  @!P6 FMUL R176, R176, 0.5 ;  /* 0x3f000000b0b0e820 */ /* 0x000fe20000400000 */
[----:B--2---:R-:W-:Y:S01]  /*3d80*/  @!P5 FMUL R66, R66, R66 ;  /* 0x000000424242d220 */ /* 0x004fe20000400000 */
[----:B------:R-:W-:Y:S01]  /*3d90*/  @!P3 FMUL R113, R113, 0.5 ;  /* 0x3f0000007171b820 */ /* 0x000fe20000400000 */
[----:B------:R-:W2:Y:S01]  /*3da0*/  MUFU.EX2 R116, R116 ;  /* 0x0000007400747308 */ /* 0x000ea20000000800 */
[----:B------:R-:W-:-:S05]  /*3db0*/  FSETP.GEU.AND P5, PT, R177, -126, PT ;  /* 0xc2fc0000b100780b */ /* 0x000fca0003fae000 */
[----:B------:R-:W-:Y:S02]  /*3dc0*/  @!P4 FMUL R112, R112, 0.5 ;  /* 0x3f0000007070c820 */ /* 0x000fe40000400000 */
[----:B------:R-:W3:Y:S01]  /*3dd0*/  MUFU.EX2 R63, R176 ;  /* 0x000000b0003f7308 */ /* 0x000ee20000000800 */
[----:B-1----:R-:W-:Y:S01]  /*3de0*/  @!P2 FMUL R62, R62, R62 ;  /* 0x0000003e3e3ea220 */ /* 0x002fe20000400000 */
[----:B------:R-:W-:-:S04]  /*3df0*/  FSETP.GEU.AND P2, PT, R178, -126, PT ;  /* 0xc2fc0000b200780b */ /* 0x000fc80003f4e000 */
[----:B------:R-:W-:Y:S02]  /*3e00*/  @!P5 FMUL R177, R177, 0.5 ;  /* 0x3f000000b1b1d820 */ /* 0x000fe40000400000 */
[----:B------:R-:W1:Y:S01]  /*3e10*/  MUFU.EX2 R113, R113 ;  /* 0x0000007100717308 */ /* 0x000e620000000800 */
[----:B--2---:R-:W-:Y:S01]  /*3e20*/  @!P1 FMUL R116, R116, R116 ;  /* 0x0000007474749220 */ /* 0x004fe20000400000 */
[----:B------:R-:W-:-:S05]  /*3e30*/  FSETP.GEU.AND P1, PT, R179, -126, PT ;  /* 0xc2fc0000b300780b */ /* 0x000fca0003f2e000 */
[----:B------:R-:W-:Y:S01]  /*3e40*/  @!P2 FMUL R178, R178, 0.5 ;  /* 0x3f000000b2b2a820 */ /* 0x000fe20000400000 */
[----:B------:R-:W2:Y:S01]  /*3e50*/  MUFU.EX2 R112, R112 ;  /* 0x0000007000707308 */ /* 0x000ea20000000800 */
[----:B---3--:R-:W-:Y:S01]  /*3e60*/  @!P6 FMUL R63, R63, R63 ;  /* 0x0000003f3f3fe220 */ /* 0x008fe20000400000 */
[----:B------:R-:W-:-:S05]  /*3e70*/  FSETP.GEU.AND P6, PT, R109, -126, PT ;  /* 0xc2fc00006d00780b */ /* 0x000fca0003fce000 */
[----:B------:R-:W-:Y:S01]  /*3e80*/  @!P1 FMUL R179, R179, 0.5 ;  /* 0x3f000000b3b39820 */ /* 0x000fe20000400000 */
[----:B------:R-:W-:Y:S02]  /*3e90*/  WARPGROUP.DEPBAR.LE gsb0, 0x0 ;  /* 0x00008000000079c5 */ /* 0x000fe40000010000 */
[----:B------:R-:W-:Y:S01]  /*3ea0*/  F2FP.BF16.F32.PACK_AB R24, R22, R21 ;  /* 0x000000151618723e */ /* 0x000fe200000010ff */
[----:B-1----:R-:W-:Y:S01]  /*3eb0*/  @!P3 FMUL R113, R113, R113 ;  /* 0x000000717171b220 */ /* 0x002fe20000400000 */
[----:B------:R-:W-:Y:S01]  /*3ec0*/  F2FP.BF16.F32.PACK_AB R25, R66, R59 ;  /* 0x0000003b4219723e */ /* 0x000fe200000010ff */
[----:B------:R-:W1:Y:S01]  /*3ed0*/  MUFU.EX2 R67, R177 ;  /* 0x000000b100437308 */ /* 0x000e620000000800 */
[----:B------:R-:W-:Y:S01]  /*3ee0*/  F2FP.BF16.F32.PACK_AB R26, R36, R29 ;  /* 0x0000001d241a723e */ /* 0x000fe200000010ff */
[----:B------:R-:W-:Y:S01]  /*3ef0*/  @!P6 FMUL R109, R109, 0.5 ;  /* 0x3f0000006d6de820 */ /* 0x000fe20000400000 */
[----:B------:R-:W-:Y:S01]  /*3f00*/  F2FP.BF16.F32.PACK_AB R27, R63, R62 ;  /* 0x0000003e3f1b723e */ /* 0x000fe200000010ff */
[----:B--2---:R-:W-:Y:S01]  /*3f10*/  @!P4 FMUL R112, R112, R112 ;  /* 0x000000707070c220 */ /* 0x004fe20000400000 */
[----:B------:R-:W-:-:S02]  /*3f20*/  FSETP.GEU.AND P3, PT, R180, -126, PT ;  /* 0xc2fc0000b400780b */ /* 0x000fc40003f6e000 */
[----:B------:R-:W-:Y:S01]  /*3f30*/  WARPGROUP.ARRIVE ;  /* 0x00000000000079c5 */ /* 0x000fe20000000000 */
[----:B------:R-:W2:Y:S01]  /*3f40*/  MUFU.EX2 R70, R178 ;  /* 0x000000b200467308 */ /* 0x000ea20000000800 */
[----:B------:R-:W-:-:S04]  /*3f50*/  FSETP.GEU.AND P4, PT, R108, -126, PT ;  /* 0xc2fc00006c00780b */ /* 0x000fc80003f8e000 */
[----:B------:R-:W-:Y:S01]  /*3f60*/  HGMMA.64x32x16.F32.BF16 R152, R24, gdesc[UR4].tnspB, R152, gsb0 ;  /* 0x4060000418987df0 */ /* 0x000fe20008001898 */
[----:B------:R-:W-:Y:S02]  /*3f70*/  UIADD3 UR6, UR14, 0x480, URZ ;  /* 0x000004800e067890 */ /* 0x000fe4000fffe03f */
[----:B------:R-:W3:Y:S01]  /*3f80*/  MUFU.EX2 R74, R179 ;  /* 0x000000b3004a7308 */ /* 0x000ee20000000800 */
[----:B-1----:R-:W-:Y:S01]  /*3f90*/  @!P5 FMUL R67, R67, R67 ;  /* 0x000000434343d220 */ /* 0x002fe20000400000 */
[----:B------:R-:W-:Y:S01]  /*3fa0*/  @!P3 FMUL R180, R180, 0.5 ;  /* 0x3f000000b4b4b820 */ /* 0x000fe20000400000 */
[----:B------:R-:W-:Y:S01]  /*3fb0*/  UMOV UR7, 0x80000020 ;  /* 0x8000002000077882 */ /* 0x000fe20000000000 */
[----:B------:R-:W-:Y:S02]  /*3fc0*/  FSETP.GEU.AND P5, PT, R105, -126, PT ;  /* 0xc2fc00006900780b */ /* 0x000fe40003fae000 */
[----:B------:R-:W-:Y:S02]  /*3fd0*/  @!P4 FMUL R108, R108, 0.5 ;  /* 0x3f0000006c6cc820 */ /* 0x000fe40000400000 */
[----:B------:R-:W1:Y:S01]  /*3fe0*/  MUFU.EX2 R71, R180 ;  /* 0x000000b400477308 */ /* 0x000e620000000800 */
[----:B--2---:R-:W-:Y:S01]  /*3ff0*/  @!P2 FMUL R70, R70, R70 ;  /* 0x000000464646a220 */ /* 0x004fe20000400000 */
[----:B------:R-:W-:-:S06]  /*4000*/  FSETP.GEU.AND P2, PT, R181, -126, PT ;  /* 0xc2fc0000b500780b */ /* 0x000fcc0003f4e000 */
[----:B------:R-:W2:Y:S01]  /*4010*/  MUFU.EX2 R109, R109 ;  /* 0x0000006d006d7308 */ /* 0x000ea20000000800 */
[----:B---3--:R-:W-:Y:S01]  /*4020*/  @!P1 FMUL R74, R74, R74 ;  /* 0x0000004a4a4a9220 */ /* 0x008fe20000400000 */
[----:B------:R-:W-:Y:S01]  /*4030*/  FSETP.GEU.AND P1, PT, R117, -126, PT ;  /* 0xc2fc00007500780b */ /* 0x000fe20003f2e000 */
[----:B------:R-:W-:-:S04]  /*4040*/  @!P5 FMUL R105, R105, 0.5 ;  /* 0x3f0000006969d820 */ /* 0x000fc80000400000 */
[----:B------:R-:W-:Y:S01]  /*4050*/  @!P2 FMUL R181, R181, 0.5 ;  /* 0x3f000000b5b5a820 */ /* 0x000fe20000400000 */
[----:B------:R-:W3:Y:S01]  /*4060*/  MUFU.EX2 R108, R108 ;  /* 0x0000006c006c7308 */ /* 0x000ee20000000800 */
[----:B-1----:R-:W-:Y:S01]  /*4070*/  @!P3 FMUL R71, R71, R71 ;  /* 0x000000474747b220 */ /* 0x002fe20000400000 */
[----:B------:R-:W-:-:S05]  /*4080*/  FSETP.GEU.AND P3, PT, R97, -126, PT ;  /* 0xc2fc00006100780b */ /* 0x000fca0003f6e000 */
[----:B------:R-:W-:Y:S01]  /*4090*/  @!P1 FMUL R117, R117, 0.5 ;  /* 0x3f00000075759820 */ /* 0x000fe20000400000 */
[----:B------:R-:W1:Y:S01]  /*40a0*/  MUFU.EX2 R105, R105 ;  /* 0x0000006900697308 */ /* 0x000e620000000800 */
[----:B--2---:R-:W-:Y:S01]  /*40b0*/  @!P6 FMUL R109, R109, R109 ;  /* 0x0000006d6d6de220 */ /* 0x004fe20000400000 */
[----:B------:R-:W-:-:S05]  /*40c0*/  FSETP.GEU.AND P6, PT, R141, -126, PT ;  /* 0xc2fc00008d00780b */ /* 0x000fca0003fce000 */
[----:B------:R-:W-:Y:S01]  /*40d0*/  @!P3 FMUL R97, R97, 0.5 ;  /* 0x3f0000006161b820 */ /* 0x000fe20000400000 */
[----:B------:R-:W2:Y:S01]  /*40e0*/  MUFU.EX2 R140, R181 ;  /* 0x000000b5008c7308 */ /* 0x000ea20000000800 */
[----:B---3--:R-:W-:Y:S01]  /*40f0*/  @!P4 FMUL R108, R108, R108 ;  /* 0x0000006c6c6cc220 */ /* 0x008fe20000400000 */
[----:B------:R-:W-:Y:S01]  /*4100*/  FSETP.GEU.AND P4, PT, R144, -126, PT ;  /* 0xc2fc00009000780b */ /* 0x000fe20003f8e000 */
[----:B------:R-:W-:Y:S02]  /*4110*/  WARPGROUP.DEPBAR.LE gsb0, 0x0 ;  /* 0x00008000000079c5 */ /* 0x000fe40000010000 */
[----:B------:R-:W-:Y:S02]  /*4120*/  F2FP.BF16.F32.PACK_AB R24, R44, R57 ;  /* 0x000000392c18723e */ /* 0x000fe400000010ff */
[----:B------:R-:W-:Y:S01]  /*4130*/  @!P6 FMUL R141, R141, 0.5 ;  /* 0x3f0000008d8de820 */ /* 0x000fe20000400000 */
[----:B------:R-:W-:Y:S01]  /*4140*/  F2FP.BF16.F32.PACK_AB R25, R70, R67 ;  /* 0x000000434619723e */ /* 0x000fe200000010ff */
[----:B------:R-:W3:Y:S01]  /*4150*/  MUFU.EX2 R117, R117 ;  /* 0x0000007500757308 */ /* 0x000ee20000000800 */
[----:B------:R-:W-:Y:S01]  /*4160*/  F2FP.BF16.F32.PACK_AB R26, R52, R45 ;  /* 0x0000002d341a723e */ /* 0x000fe200000010ff */
[----:B-1----:R-:W-:Y:S01]  /*4170*/  @!P5 FMUL R105, R105, R105 ;  /* 0x000000696969d220 */ /* 0x002fe20000400000 */
[----:B------:R-:W-:-:S03]  /*4180*/  F2FP.BF16.F32.PACK_AB R27, R71, R74 ;  /* 0x0000004a471b723e */ /* 0x000fc600000010ff */
[----:B------:R-:W-:Y:S01]  /*4190*/  @!P4 FMUL R144, R144, 0.5 ;  /* 0x3f0000009090c820 */ /* 0x000fe20000400000 */
[----:B------:R-:W-:Y:S01]  /*41a0*/  FSETP.GEU.AND P5, PT, R101, -126, PT ;  /* 0xc2fc00006500780b */ /* 0x000fe20003fae000 */
[----:B--2---:R-:W-:Y:S01]  /*41b0*/  @!P2 FMUL R140, R140, R140 ;  /* 0x0000008c8c8ca220 */ /* 0x004fe20000400000 */
[----:B------:R-:W-:Y:S01]  /*41c0*/  WARPGROUP.ARRIVE ;  /* 0x00000000000079c5 */ /* 0x000fe20000000000 */
[----:B------:R-:W1:Y:S01]  /*41d0*/  MUFU.EX2 R141, R141 ;  /* 0x0000008d008d7308 */ /* 0x000e620000000800 */
[----:B------:R-:W-:-:S04]  /*41e0*/  FSETP.GEU.AND P2, PT, R104, -126, PT ;  /* 0xc2fc00006800780b */ /* 0x000fc80003f4e000 */
[----:B------:R-:W-:Y:S01]  /*41f0*/  HGMMA.64x32x16.F32.BF16 R152, R24, gdesc[UR4].tnspB, R152, gsb0 ;  /* 0x4060000418987df0 */ /* 0x000fe20008001898 */
[----:B------:R-:W-:Y:S02]  /*4200*/  UIADD3 UR6, UR14, 0x4c0, URZ ;  /* 0x000004c00e067890 */ /* 0x000fe4000fffe03f */
[----:B------:R-:W2:Y:S01]  /*4210*/  MUFU.EX2 R144, R144 ;  /* 0x0000009000907308 */ /* 0x000ea20000000800 */
[----:B---3--:R-:W-:Y:S01]  /*4220*/  @!P1 FMUL R117, R117, R117 ;  /* 0x0000007575759220 */ /* 0x008fe20000400000 */
[----:B------:R-:W-:Y:S01]  /*4230*/  @!P5 FMUL R101, R101, 0.5 ;  /* 0x3f0000006565d820 */ /* 0x000fe20000400000 */
[----:B------:R-:W-:Y:S01]  /*4240*/  UMOV UR7, 0x80000020 ;  /* 0x8000002000077882 */ /* 0x000fe20000000000 */
[----:B------:R-:W-:Y:S02]  /*4250*/  FSETP.GEU.AND P1, PT, R137, -126, PT ;  /* 0xc2fc00008900780b */ /* 0x000fe40003f2e000 */
[----:B------:R-:W-:Y:S02]  /*4260*/  @!P2 FMUL R104, R104, 0.5 ;  /* 0x3f0000006868a820 */ /* 0x000fe40000400000 */
[----:B------:R-:W3:Y:S01]  /*4270*/  MUFU.EX2 R97, R97 ;  /* 0x0000006100617308 */ /* 0x000ee20000000800 */
[----:B-1----:R-:W-:Y:S01]  /*4280*/  @!P6 FMUL R141, R141, R141 ;  /* 0x0000008d8d8de220 */ /* 0x002fe20000400000 */
[----:B------:R-:W-:-:S06]  /*4290*/  FSETP.GEU.AND P6, PT, R132, -126, PT ;  /* 0xc2fc00008400780b */ /* 0x000fcc0003fce000 */
[----:B------:R-:W1:Y:S01]  /*42a0*/  MUFU.EX2 R120, R101 ;  /* 0x0000006500787308 */ /* 0x000e620000000800 */
[----:B--2---:R-:W-:Y:S01]  /*42b0*/  @!P4 FMUL R144, R144, R144 ;  /* 0x000000909090c220 */ /* 0x004fe20000400000 */
[----:B------:R-:W-:Y:S01]  /*42c0*/  @!P1 FMUL R137, R137, 0.5 ;  /* 0x3f00000089899820 */ /* 0x000fe20000400000 */
[----:B------:R-:W-:-:S04]  /*42d0*/  FSETP.GEU.AND P4, PT, R92, -126, PT ;  /* 0xc2fc00005c00780b */ /* 0x000fc80003f8e000 */
[----:B------:R-:W-:Y:S01]  /*42e0*/  @!P6 FMUL R132, R132, 0.5 ;  /* 0x3f0000008484e820 */ /* 0x000fe20000400000 */
[----:B------:R-:W2:Y:S01]  /*42f0*/  MUFU.EX2 R145, R104 ;  /* 0x0000006800917308 */ /* 0x000ea20000000800 */
[----:B---3--:R-:W-:Y:S01]  /*4300*/  @!P3 FMUL R97, R97, R97 ;  /* 0x000000616161b220 */ /* 0x008fe20000400000 */
[----:B------:R-:W-:-:S06]  /*4310*/  FSETP.GEU.AND P3, PT, R133, -126, PT ;  /* 0xc2fc00008500780b */ /* 0x000fcc0003f6e000 */
[----:B------:R-:W3:Y:S01]  /*4320*/  MUFU.EX2 R137, R137 ;  /* 0x0000008900897308 */ /* 0x000ee20000000800 */
[----:B-1----:R-:W-:Y:S01]  /*4330*/  @!P5 FMUL R120, R120, R120 ;  /* 0x000000787878d220 */ /* 0x002fe20000400000 */
[----:B------:R-:W-:Y:S01]  /*4340*/  FSETP.GEU.AND P5, PT, R136, -126, PT ;  /* 0xc2fc00008800780b */ /* 0x000fe20003fae000 */
[----:B------:R-:W-:-:S04]  /*4350*/  @!P4 FMUL R92, R92, 0.5 ;  /* 0x3f0000005c5cc820 */ /* 0x000fc80000400000 */
[----:B------:R-:W-:Y:S01]  /*4360*/  @!P3 FMUL R133, R133, 0.5 ;  /* 0x3f0000008585b820 */ /* 0x000fe20000400000 */
[----:B------:R-:W1:Y:S01]  /*4370*/  MUFU.EX2 R132, R132 ;  /* 0x0000008400847308 */ /* 0x000e620000000800 */
[----:B--2---:R-:W-:Y:S01]  /*4380*/  @!P2 FMUL R145, R145, R145 ;  /* 0x000000919191a220 */ /* 0x004fe20000400000 */
[----:B------:R-:W-:Y:S01]  /*4390*/  FSETP.GEU.AND P2, PT, R96, -126, PT ;  /* 0xc2fc00006000780b */ /* 0x000fe20003f4e000 */
[----:B------:R-:W-:Y:S02]  /*43a0*/  WARPGROUP.DEPBAR.LE gsb0, 0x0 ;  /* 0x00008000000079c5 */ /* 0x000fe40000010000 */
[----:B------:R-:W-:Y:S02]  /*43b0*/  F2FP.BF16.F32.PACK_AB R24, R31, R30 ;  /* 0x0000001e1f18723e */ /* 0x000fe400000010ff */
[----:B------:R-:W-:Y:S01]  /*43c0*/  @!P5 FMUL R136, R136, 0.5 ;  /* 0x3f0000008888d820 */ /* 0x000fe20000400000 */
[----:B------:R-:W-:Y:S01]  /*43d0*/  F2FP.BF16.F32.PACK_AB R25, R117, R140 ;  /* 0x0000008c7519723e */ /* 0x000fe200000010ff */
[----:B------:R-:W2:Y:S01]  /*43e0*/  MUFU.EX2 R133, R133 ;  /* 0x0000008500857308 */ /* 0x000ea20000000800 */
[----:B------:R-:W-:Y:S01]  /*43f0*/  F2FP.BF16.F32.PACK_AB R26, R35, R34 ;  /* 0x00000022231a723e */ /* 0x000fe200000010ff */
[----:B---3--:R-:W-:Y:S01]  /*4400*/  @!P1 FMUL R137, R137, R137 ;  /* 0x0000008989899220 */ /* 0x008fe20000400000 */
[----:B------:R-:W-:-:S03]  /*4410*/  F2FP.BF16.F32.PACK_AB R27, R144, R141 ;  /* 0x0000008d901b723e */ /* 0x000fc600000010ff */
[----:B------:R-:W-:Y:S01]  /*4420*/  @!P2 FMUL R96, R96, 0.5 ;  /* 0x3f0000006060a820 */ /* 0x000fe20000400000 */
[----:B-1----:R-:W-:Y:S01]  /*4430*/  @!P6 FMUL R132, R132, R132 ;  /* 0x000000848484e220 */ /* 0x002fe20000400000 */
[----:B------:R-:W-:Y:S01]  /*4440*/  FSETP.GEU.AND P1, PT, R100, -126, PT ;  /* 0xc2fc00006400780b */ /* 0x000fe20003f2e000 */
[----:B------:R-:W-:Y:S01]  /*4450*/  WARPGROUP.ARRIVE ;  /* 0x00000000000079c5 */ /* 0x000fe20000000000 */
[----:B------:R-:W1:Y:S01]  /*4460*/  MUFU.EX2 R136, R136 ;  /* 0x0000008800887308 */ /* 0x000e620000000800 */
[----:B------:R-:W-:-:S04]  /*4470*/  FSETP.GEU.AND P6, PT, R129, -126, PT ;  /* 0xc2fc00008100780b */ /* 0x000fc80003fce000 */
[----:B------:R-:W-:Y:S01]  /*4480*/  HGMMA.64x32x16.F32.BF16 R152, R24, gdesc[UR4].tnspB, R152, gsb0 ;  /* 0x4060000418987df0 */ /* 0x000fe20008001898 */
[----:B------:R-:W-:Y:S02]  /*4490*/  UIADD3 UR6, UR14, 0x500, URZ ;  /* 0x000005000e067890 */ /* 0x000fe4000fffe03f */
[----:B------:R-:W3:Y:S01]  /*44a0*/  MUFU.EX2 R104, R92 ;  /* 0x0000005c00687308 */ /* 0x000ee20000000800 */
[----:B--2---:R-:W-:Y:S01]  /*44b0*/  @!P3 FMUL R133, R133, R133 ;  /* 0x000000858585b220 */ /* 0x004fe20000400000 */
[----:B------:R-:W-:Y:S01]  /*44c0*/  UMOV UR7, 0x80000020 ;  /* 0x8000002000077882 */ /* 0x000fe20000000000 */
[----:B------:R-:W-:Y:S01]  /*44d0*/  FSETP.GEU.AND P3, PT, R124, -126, PT ;  /* 0xc2fc00007c00780b */ /* 0x000fe20003f6e000 */
[----:B------:R-:W-:Y:S02]  /*44e0*/  @!P1 FMUL R100, R100, 0.5 ;  /* 0x3f00000064649820 */ /* 0x000fe40000400000 */
[----:B------:R-:W-:Y:S02]  /*44f0*/  @!P6 FMUL R129, R129, 0.5 ;  /* 0x3f0000008181e820 */ /* 0x000fe40000400000 */
[----:B------:R-:W2:Y:S01]  /*4500*/  MUFU.EX2 R96, R96 ;  /* 0x0000006000607308 */ /* 0x000ea20000000800 */
[----:B-1----:R-:W-:Y:S01]  /*4510*/  @!P5 FMUL R136, R136, R136 ;  /* 0x000000888888d220 */ /* 0x002fe20000400000 */
[----:B------:R-:W-:-:S06]  /*4520*/  FSETP.GEU.AND P5, PT, R85, -126, PT ;  /* 0xc2fc00005500780b */ /* 0x000fcc0003fae000 */
[----:B------:R-:W1:Y:S01]  /*4530*/  MUFU.EX2 R101, R100 ;  /* 0x0000006400657308 */ /* 0x000e620000000800 */
[----:B---3--:R-:W-:Y:S01]  /*4540*/  @!P4 FMUL R104, R104, R104 ;  /* 0x000000686868c220 */ /* 0x008fe20000400000 */
[----:B------:R-:W-:Y:S01]  /*4550*/  FSETP.GEU.AND P4, PT, R125, -126, PT ;  /* 0xc2fc00007d00780b */ /* 0x000fe20003f8e000 */
[----:B------:R-:W-:-:S04]  /*4560*/  @!P3 FMUL R124, R124, 0.5 ;  /* 0x3f0000007c7cb820 */ /* 0x000fc80000400000 */
[----:B------:R-:W-:Y:S01]  /*4570*/  @!P5 FMUL R85, R85, 0.5 ;  /* 0x3f0000005555d820 */ /* 0x000fe20000400000 */
[----:B------:R-:W3:Y:S01]  /*4580*/  MUFU.EX2 R129, R129 ;  /* 0x0000008100817308 */ /* 0x000ee20000000800 */
[----:B--2---:R-:W-:Y:S01]  /*4590*/  @!P2 FMUL R96, R96, R96 ;  /* 0x000000606060a220 */ /* 0x004fe20000400000 */
[----:B------:R-:W-:-:S03]  /*45a0*/  FSETP.GEU.AND P2, PT, R128, -126, PT ;  /* 0xc2fc00008000780b */ /* 0x000fc60003f4e000 */
[----:B------:R-:W-:Y:S02]  /*45b0*/  FADD R19, R19, R96 ;  /* 0x0000006013137221 */ /* 0x000fe40000000000 */
[----:B------:R-:W-:Y:S01]  /*45c0*/  @!P4 FMUL R125, R125, 0.5 ;  /* 0x3f0000007d7dc820 */ /* 0x000fe20000400000 */
[----:B------:R-:W2:Y:S01]  /*45d0*/  MUFU.EX2 R124, R124 ;  /* 0x0000007c007c7308 */ /* 0x000ea20000000800 */
[----:B-1----:R-:W-:Y:S01]  /*45e0*/  @!P1 FMUL R101, R101, R101 ;  /* 0x0000006565659220 */ /* 0x002fe20000400000 */
[----:B------:R-:W-:-:S05]  /*45f0*/  FSETP.GEU.AND P1, PT, R89, -126, PT ;  /* 0xc2fc00005900780b */ /* 0x000fca0003f2e000 */
[----:B------:R-:W-:Y:S01]  /*4600*/  @!P2 FMUL R128, R128, 0.5 ;  /* 0x3f0000008080a820 */ /* 0x000fe20000400000 */
[----:B------:R-:W1:Y:S01]  /*4610*/  MUFU.EX2 R125, R125 ;  /* 0x0000007d007d7308 */ /* 0x000e620000000800 */
[----:B---3--:R-:W-:Y:S01]  /*4620*/  @!P6 FMUL R129, R129, R129 ;  /* 0x000000818181e220 */ /* 0x008fe20000400000 */
[----:B------:R-:W-:Y:S01]  /*4630*/  FSETP.GEU.AND P6, PT, R93, -126, PT ;  /* 0xc2fc00005d00780b */ /* 0x000fe20003fce000 */
[----:B------:R-:W-:Y:S02]  /*4640*/  WARPGROUP.DEPBAR.LE gsb0, 0x0 ;  /* 0x00008000000079c5 */ /* 0x000fe40000010000 */
[----:B------:R-:W-:-:S03]  /*4650*/  F2FP.BF16.F32.PACK_AB R24, R39, R38 ;  /* 0x000000262718723e */ /* 0x000fc600000010ff */
[----:B------:R-:W3:Y:S01]  /*4660*/  MUFU.EX2 R128, R128 ;  /* 0x0000008000807308 */ /* 0x000ee20000000800 */
[----:B------:R-:W-:Y:S01]  /*4670*/  F2FP.BF16.F32.PACK_AB R25, R132, R137 ;  /* 0x000000898419723e */ /* 0x000fe200000010ff */
[----:B--2---:R-:W-:Y:S01]  /*4680*/  @!P3 FMUL R124, R124, R124 ;  /* 0x0000007c7c7cb220 */ /* 0x004fe20000400000 */
[----:B------:R-:W-:Y:S01]  /*4690*/  F2FP.BF16.F32.PACK_AB R26, R43, R42 ;  /* 0x0000002a2b1a723e */ /* 0x000fe200000010ff */
[----:B------:R-:W-:Y:S01]  /*46a0*/  @!P1 FMUL R89, R89, 0.5 ;  /* 0x3f00000059599820 */ /* 0x000fe20000400000 */
[----:B------:R-:W-:Y:S02]  /*46b0*/  F2FP.BF16.F32.PACK_AB R27, R136, R133 ;  /* 0x00000085881b723e */ /* 0x000fe400000010ff */
[----:B------:R-:W-:Y:S01]  /*46c0*/  @!P6 FMUL R93, R93, 0.5 ;  /* 0x3f0000005d5de820 */ /* 0x000fe20000400000 */
[----:B-1----:R-:W-:Y:S01]  /*46d0*/  @!P4 FMUL R125, R125, R125 ;  /* 0x0000007d7d7dc220 */ /* 0x002fe20000400000 */
[----:B------:R-:W1:Y:S01]  /*46e0*/  MUFU.EX2 R100, R85 ;  /* 0x0000005500647308 */ /* 0x000e620000000800 */
[----:B------:R-:W-:Y:S01]  /*46f0*/  WARPGROUP.ARRIVE ;  /* 0x00000000000079c5 */ /* 0x000fe20000000000 */
[----:B------:R-:W-:-:S02]  /*4700*/  FSETP.GEU.AND P3, PT, R121, -126, PT ;  /* 0xc2fc00007900780b */ /* 0x000fc40003f6e000 */
[----:B------:R-:W-:-:S03]  /*4710*/  FSETP.GEU.AND P4, PT, R75, -126, PT ;  /* 0xc2fc00004b00780b */ /* 0x000fc60003f8e000 */
[----:B------:R-:W-:Y:S01]  /*4720*/  HGMMA.64x32x16.F32.BF16 R152, R24, gdesc[UR4].tnspB, R152, gsb0 ;  /* 0x4060000418987df0 */ /* 0x000fe20008001898 */
[----:B------:R-:W-:Y:S01]  /*4730*/  UIADD3 UR6, UR14, 0x540, URZ ;  /* 0x000005400e067890 */ /* 0x000fe2000fffe03f */
[----:B---3--:R-:W-:Y:S01]  /*4740*/  @!P2 FMUL R128, R128, R128 ;  /* 0x000000808080a220 */ /* 0x008fe20000400000 */
[----:B------:R-:W2:Y:S01]  /*4750*/  MUFU.EX2 R89, R89 ;  /* 0x0000005900597308 */ /* 0x000ea20000000800 */
[----:B------:R-:W-:Y:S01]  /*4760*/  UMOV UR7, 0x80000020 ;  /* 0x8000002000077882 */ /* 0x000fe20000000000 */
[----:B------:R-:W-:-:S03]  /*4770*/  FSETP.GEU.AND P2, PT, R80, -126, PT ;  /* 0xc2fc00005000780b */ /* 0x000fc60003f4e000 */
[----:B------:R-:W-:Y:S01]  /*4780*/  @!P3 FMUL R121, R121, 0.5 ;  /* 0x3f0000007979b820 */ /* 0x000fe20000400000 */
[----:B-1----:R-:W-:Y:S01]  /*4790*/  @!P5 FMUL R100, R100, R100 ;  /* 0x000000646464d220 */ /* 0x002fe20000400000 */
[----:B------:R-:W-:Y:S01]  /*47a0*/  FSETP.GEU.AND P5, PT, R78, -126, PT ;  /* 0xc2fc00004e00780b */ /* 0x000fe20003fae000 */
[----:B------:R-:W1:Y:S01]  /*47b0*/  MUFU.EX2 R148, R93 ;  /* 0x0000005d00947308 */ /* 0x000e620000000800 */
[----:B------:R-:W-:Y:S01]  /*47c0*/  @!P4 FMUL R75, R75, 0.5 ;  /* 0x3f0000004b4bc820 */ /* 0x000fe20000400000 */
[----:B------:R-:W-:-:S05]  /*47d0*/  FADD R21, R21, R100 ;  /* 0x0000006415157221 */ /* 0x000fca0000000000 */
[----:B------:R-:W-:Y:S01]  /*47e0*/  @!P2 FMUL R80, R80, 0.5 ;  /* 0x3f0000005050a820 */ /* 0x000fe20000400000 */
[----:B--2---:R-:W-:Y:S01]  /*47f0*/  @!P1 FMUL R89, R89, R89 ;  /* 0x0000005959599220 */ /* 0x004fe20000400000 */
[----:B------:R-:W-:Y:S01]  /*4800*/  FSETP.GEU.AND P1, PT, R79, -126, PT ;  /* 0xc2fc00004f00780b */ /* 0x000fe20003f2e000 */
[----:B------:R-:W2:Y:S02]  /*4810*/  MUFU.EX2 R121, R121 ;  /* 0x0000007900797308 */ /* 0x000ea40000000800 */
[----:B------:R-:W-:Y:S01]  /*4820*/  @!P5 FMUL R78, R78, 0.5 ;  /* 0x3f0000004e4ed820 */ /* 0x000fe20000400000 */
[----:B-1----:R-:W-:-:S05]  /*4830*/  @!P6 FMUL R148, R148, R148 ;  /* 0x000000949494e220 */ /* 0x002fca0000400000 */
[----:B------:R-:W1:Y:S01]  /*4840*/  MUFU.EX2 R92, R75 ;  /* 0x0000004b005c7308 */ /* 0x000e620000000800 */
[----:B------:R-:W-:Y:S01]  /*4850*/  FSETP.GEU.AND P6, PT, R84, -126, PT ;  /* 0xc2fc00005400780b */ /* 0x000fe20003fce000 */
[----:B------:R-:W-:Y:S02]  /*4860*/  FADD R29, R29, R148 ;  /* 0x000000941d1d7221 */ /* 0x000fe40000000000 */
[----:B------:R-:W-:-:S04]  /*4870*/  @!P1 FMUL R79, R79, 0.5 ;  /* 0x3f0000004f4f9820 */ /* 0x000fc80000400000 */
[----:B------:R-:W3:Y:S01]  /*4880*/  MUFU.EX2 R78, R78 ;  /* 0x0000004e004e7308 */ /* 0x000ee20000000800 */
[----:B--2---:R-:W-:Y:S01]  /*4890*/  @!P3 FMUL R121, R121, R121 ;  /* 0x000000797979b220 */ /* 0x004fe20000400000 */
[----:B------:R-:W-:-:S04]  /*48a0*/  FSETP.GEU.AND P3, PT, R88, -126, PT ;  /* 0xc2fc00005800780b */ /* 0x000fc80003f6e000 */
[----:B------:R-:W-:Y:S02]  /*48b0*/  @!P6 FMUL R84, R84, 0.5 ;  /* 0x3f0000005454e820 */ /* 0x000fe40000400000 */
[----:B------:R-:W2:Y:S01]  /*48c0*/  MUFU.EX2 R79, R79 ;  /* 0x0000004f004f7308 */ /* 0x000ea20000000800 */
[----:B-1----:R-:W-:Y:S01]  /*48d0*/  @!P4 FMUL R92, R92, R92 ;  /* 0x0000005c5c5cc220 */ /* 0x002fe20000400000 */
[----:B------:R-:W-:Y:S01]  /*48e0*/  FSETP.GEU.AND P4, PT, R82, -126, PT ;  /* 0xc2fc00005200780b */ /* 0x000fe20003f8e000 */
[----:B------:R-:W-:Y:S02]  /*48f0*/  WARPGROUP.DEPBAR.LE gsb0, 0x0 ;  /* 0x00008000000079c5 */ /* 0x000fe40000010000 */
[----:B------:R-:W-:Y:S02]  /*4900*/  F2FP.BF16.F32.PACK_AB R24, R47, R46 ;  /* 0x0000002e2f18723e */ /* 0x000fe400000010ff */
[----:B------:R-:W-:Y:S01]  /*4910*/  @!P3 FMUL R88, R88, 0.5 ;  /* 0x3f0000005858b820 */ /* 0x000fe20000400000 */
[----:B------:R-:W-:Y:S01]  /*4920*/  F2FP.BF16.F32.PACK_AB R25, R124, R129 ;  /* 0x000000817c19723e */ /* 0x000fe200000010ff */
[----:B---3--:R-:W-:Y:S01]  /*4930*/  @!P5 FMUL R78, R78, R78 ;  /* 0x0000004e4e4ed220 */ /* 0x008fe20000400000 */
[----:B------:R-:W-:Y:S01]  /*4940*/  F2FP.BF16.F32.PACK_AB R26, R11, R50 ;  /* 0x000000320b1a723e */ /* 0x000fe200000010ff */
[----:B------:R-:W1:Y:S01]  /*4950*/  MUFU.EX2 R85, R80 ;  /* 0x0000005000557308 */ /* 0x000e620000000800 */
[----:B------:R-:W-:-:S02]  /*4960*/  F2FP.BF16.F32.PACK_AB R27, R128, R125 ;  /* 0x0000007d801b723e */ /* 0x000fc400000010ff */
[----:B------:R-:W-:Y:S01]  /*4970*/  FSETP.GEU.AND P5, PT, R83, -126, PT ;  /* 0xc2fc00005300780b */ /* 0x000fe20003fae000 */
[----:B------:R-:W-:Y:S01]  /*4980*/  @!P4 FMUL R82, R82, 0.5 ;  /* 0x3f0000005252c820 */ /* 0x000fe20000400000 */
[----:B------:R-:W-:Y:S01]  /*4990*/  WARPGROUP.ARRIVE ;  /* 0x00000000000079c5 */ /* 0x000fe20000000000 */
[----:B--2---:R-:W-:Y:S01]  /*49a0*/  @!P1 FMUL R79, R79, R79 ;  /* 0x0000004f4f4f9220 */ /* 0x004fe20000400000 */
[----:B------:R-:W-:Y:S01]  /*49b0*/  FSETP.GEU.AND P1, PT, R73, -126, PT ;  /* 0xc2fc00004900780b */ /* 0x000fe20003f2e000 */
[----:B------:R-:W2:Y:S03]  /*49c0*/  MUFU.EX2 R84, R84 ;  /* 0x0000005400547308 */ /* 0x000ea60000000800 */
[----:B------:R-:W-:Y:S01]  /*49d0*/  HGMMA.64x32x16.F32.BF16 R152, R24, gdesc[UR4].tnspB, R152, gsb0 ;  /* 0x4060000418987df0 */ /* 0x000fe20008001898 */
[----:B------:R-:W-:Y:S01]  /*49e0*/  UIADD3 UR6, UR14, 0x580, URZ ;  /* 0x000005800e067890 */ /* 0x000fe2000fffe03f */
[----:B------:R-:W-:-:S03]  /*49f0*/  UMOV UR7, 0x80000020 ;  /* 0x8000002000077882 */ /* 0x000fc60000000000 */
[----:B------:R-:W3:Y:S01]  /*4a00*/  MUFU.EX2 R75, R88 ;  /* 0x00000058004b7308 */ /* 0x000ee20000000800 */
[----:B-1----:R-:W-:Y:S01]  /*4a10*/  @!P2 FMUL R85, R85, R85 ;  /* 0x000000555555a220 */ /* 0x002fe20000400000 */
[----:B------:R-:W-:Y:S01]  /*4a20*/  FSETP.GEU.AND P2, PT, R86, -126, PT ;  /* 0xc2fc00005600780b */ /* 0x000fe20003f4e000 */
[----:B------:R-:W-:Y:S01]  /*4a30*/  @!P5 FMUL R83, R83, 0.5 ;  /* 0x3f0000005353d820 */ /* 0x000fe20000400000 */
[----:B------:R-:W-:Y:S01]  /*4a40*/  @!P1 FMUL R73, R73, 0.5 ;  /* 0x3f00000049499820 */ /* 0x000fe20000400000 */
[----:B------:R-:W-:-:S03]  /*4a50*/  FADD R36, R36, R85 ;  /* 0x0000005524247221 */ /* 0x000fc60000000000 */
[----:B------:R-:W1:Y:S01]  /*4a60*/  MUFU.EX2 R82, R82 ;  /* 0x0000005200527308 */ /* 0x000e620000000800 */
[----:B--2---:R-:W-:Y:S01]  /*4a70*/  @!P6 FMUL R84, R84, R84 ;  /* 0x000000545454e220 */ /* 0x004fe20000400000 */
[----:B------:R-:W-:-:S03]  /*4a80*/  FSETP.GEU.AND P6, PT, R87, -126, PT ;  /* 0xc2fc00005700780b */ /* 0x000fc60003fce000 */
[----:B------:R-:W-:Y:S02]  /*4a90*/  FADD R57, R57, R84 ;  /* 0x0000005439397221 */ /* 0x000fe40000000000 */
[----:B------:R-:W-:Y:S01]  /*4aa0*/  @!P2 FMUL R86, R86, 0.5 ;  /* 0x3f0000005656a820 */ /* 0x000fe20000400000 */
[----:B------:R-:W2:Y:S01]  /*4ab0*/  MUFU.EX2 R83, R83 ;  /* 0x0000005300537308 */ /* 0x000ea20000000800 */
[----:B---3--:R-:W-:Y:S01]  /*4ac0*/  @!P3 FMUL R75, R75, R75 ;  /* 0x0000004b4b4bb220 */ /* 0x008fe20000400000 */
[----:B------:R-:W-:-:S03]  /*4ad0*/  FSETP.GEU.AND P3, PT, R77, -126, PT ;  /* 0xc2fc00004d00780b */ /* 0x000fc60003f6e000 */
[----:B------:R-:W-:Y:S02]  /*4ae0*/  FADD R44, R44, R75 ;  /* 0x0000004b2c2c7221 */ /* 0x000fe40000000000 */
        /* <DEDUP_REMOVED lines=13> */
[----:B------:R-:W-:-:S03]  /*4bc0*/  F2FP.BF16.F32.PACK_AB R24, R113, R116 ;  /* 0x000000747118723e */ /* 0x000fc600000010ff */
[----:B------:R-:W3:Y:S01]  /*4bd0*/  MUFU.EX2 R77, R77 ;  /* 0x0000004d004d7308 */ /* 0x000ee20000000800 */
[----:B------:R-:W-:Y:S01]  /*4be0*/  F2FP.BF16.F32.PACK_AB R25, R92, R121 ;  /* 0x000000795c19723e */ /* 0x000fe200000010ff */
[----:B-1----:R-:W-:Y:S01]  /*4bf0*/  @!P6 FMUL R87, R87, R87 ;  /* 0x000000575757e220 */ /* 0x002fe20000400000 */
[----:B------:R-:W-:Y:S01]  /*4c00*/  F2FP.BF16.F32.PACK_AB R26, R109, R112 ;  /* 0x000000706d1a723e */ /* 0x000fe200000010ff */
[----:B------:R-:W-:Y:S01]  /*4c10*/  @!P5 FMUL R90, R90, 0.5 ;  /* 0x3f0000005a5ad820 */ /* 0x000fe20000400000 */
[----:B------:R-:W-:Y:S02]  /*4c20*/  F2FP.BF16.F32.PACK_AB R27, R79, R78 ;  /* 0x0000004e4f1b723e */ /* 0x000fe400000010ff */
[----:B------:R-:W-:Y:S01]  /*4c30*/  @!P2 FMUL R91, R91, 0.5 ;  /* 0x3f0000005b5ba820 */ /* 0x000fe20000400000 */
[----:B------:R-:W1:Y:S01]  /*4c40*/  MUFU.EX2 R81, R81 ;  /* 0x0000005100517308 */ /* 0x000e620000000800 */
[----:B------:R-:W-:Y:S01]  /*4c50*/  WARPGROUP.ARRIVE ;  /* 0x00000000000079c5 */ /* 0x000fe20000000000 */
[----:B--2---:R-:W-:Y:S01]  /*4c60*/  @!P1 FMUL R80, R80, R80 ;  /* 0x0000005050509220 */ /* 0x004fe20000400000 */
[----:B------:R-:W-:-:S02]  /*4c70*/  FSETP.GEU.AND P1, PT, R94, -126, PT ;  /* 0xc2fc00005e00780b */ /* 0x000fc40003f2e000 */
[----:B------:R-:W-:Y:S01]  /*4c80*/  FSETP.GEU.AND P6, PT, R68, -126, PT ;  /* 0xc2fc00004400780b */ /* 0x000fe20003fce000 */
[----:B------:R-:W-:Y:S01]  /*4c90*/  FADD R45, R45, R80 ;  /* 0x000000502d2d7221 */ /* 0x000fe20000000000 */
[----:B------:R-:W-:Y:S01]  /*4ca0*/  HGMMA.64x32x16.F32.BF16 R152, R24, gdesc[UR4].tnspB, R152, gsb0 ;  /* 0x4060000418987df0 */ /* 0x000fe20008001898 */
[----:B------:R-:W-:Y:S01]  /*4cb0*/  UIADD3 UR6, UR14, 0x5c0, URZ ;  /* 0x000005c00e067890 */ /* 0x000fe2000fffe03f */
[----:B---3--:R-:W-:Y:S01]  /*4cc0*/  @!P3 FMUL R77, R77, R77 ;  /* 0x0000004d4d4db220 */ /* 0x008fe20000400000 */
[----:B------:R-:W-:Y:S01]  /*4cd0*/  UMOV UR7, 0x80000020 ;  /* 0x8000002000077882 */ /* 0x000fe20000000000 */
[----:B------:R-:W-:Y:S01]  /*4ce0*/  FSETP.GEU.AND P3, PT, R95, -126, PT ;  /* 0xc2fc00005f00780b */ /* 0x000fe20003f6e000 */
[----:B------:R-:W2:Y:S01]  /*4cf0*/  MUFU.EX2 R168, R90 ;  /* 0x0000005a00a87308 */ /* 0x000ea20000000800 */
[----:B------:R-:W-:-:S03]  /*4d00*/  FADD R52, R52, R77 ;  /* 0x0000004d34347221 */ /* 0x000fc60000000000 */
[----:B------:R-:W-:Y:S01]  /*4d10*/  @!P1 FMUL R94, R94, 0.5 ;  /* 0x3f0000005e5e9820 */ /* 0x000fe20000400000 */
[----:B-1----:R-:W-:Y:S01]  /*4d20*/  @!P4 FMUL R81, R81, R81 ;  /* 0x000000515151c220 */ /* 0x002fe20000400000 */
[----:B------:R-:W-:Y:S01]  /*4d30*/  FSETP.GEU.AND P4, PT, R72, -126, PT ;  /* 0xc2fc00004800780b */ /* 0x000fe20003f8e000 */
[----:B------:R-:W-:Y:S01]  /*4d40*/  @!P6 FMUL R68, R68, 0.5 ;  /* 0x3f0000004444e820 */ /* 0x000fe20000400000 */
[----:B------:R-:W1:Y:S01]  /*4d50*/  MUFU.EX2 R93, R91 ;  /* 0x0000005b005d7308 */ /* 0x000e620000000800 */
[----:B------:R-:W-:-:S03]  /*4d60*/  FADD R30, R30, R81 ;  /* 0x000000511e1e7221 */ /* 0x000fc60000000000 */
[----:B------:R-:W-:-:S04]  /*4d70*/  @!P3 FMUL R95, R95, 0.5 ;  /* 0x3f0000005f5fb820 */ /* 0x000fc80000400000 */
[----:B------:R-:W3:Y:S01]  /*4d80*/  MUFU.EX2 R94, R94 ;  /* 0x0000005e005e7308 */ /* 0x000ee20000000800 */
[----:B--2---:R-:W-:Y:S01]  /*4d90*/  @!P5 FMUL R168, R168, R168 ;  /* 0x000000a8a8a8d220 */ /* 0x004fe20000400000 */
[----:B------:R-:W-:Y:S01]  /*4da0*/  FSETP.GEU.AND P5, PT, R76, -126, PT ;  /* 0xc2fc00004c00780b */ /* 0x000fe20003fae000 */
[----:B------:R-:W-:Y:S02]  /*4db0*/  @!P4 FMUL R72, R72, 0.5 ;  /* 0x3f0000004848c820 */ /* 0x000fe40000400000 */
[----:B------:R-:W-:-:S03]  /*4dc0*/  FADD R51, R51, R168 ;  /* 0x000000a833337221 */ /* 0x000fc60000000000 */
[----:B------:R-:W2:Y:S01]  /*4dd0*/  MUFU.EX2 R95, R95 ;  /* 0x0000005f005f7308 */ /* 0x000ea20000000800 */
[----:B-1----:R-:W-:Y:S01]  /*4de0*/  @!P2 FMUL R93, R93, R93 ;  /* 0x0000005d5d5da220 */ /* 0x002fe20000400000 */
[----:B------:R-:W-:-:S03]  /*4df0*/  FSETP.GEU.AND P2, PT, R98, -126, PT ;  /* 0xc2fc00006200780b */ /* 0x000fc60003f4e000 */
[----:B------:R-:W-:Y:S02]  /*4e00*/  FADD R54, R54, R93 ;  /* 0x0000005d36367221 */ /* 0x000fe40000000000 */
[----:B------:R-:W-:Y:S01]  /*4e10*/  @!P5 FMUL R76, R76, 0.5 ;  /* 0x3f0000004c4cd820 */ /* 0x000fe20000400000 */
[----:B------:R-:W1:Y:S01]  /*4e20*/  MUFU.EX2 R88, R68 ;  /* 0x0000004400587308 */ /* 0x000e620000000800 */
[----:B---3--:R-:W-:Y:S01]  /*4e30*/  @!P1 FMUL R94, R94, R94 ;  /* 0x0000005e5e5e9220 */ /* 0x008fe20000400000 */
[----:B------:R-:W-:-:S03]  /*4e40*/  FSETP.GEU.AND P1, PT, R99, -126, PT ;  /* 0xc2fc00006300780b */ /* 0x000fc60003f2e000 */
[----:B------:R-:W-:Y:S02]  /*4e50*/  FADD R55, R55, R94 ;  /* 0x0000005e37377221 */ /* 0x000fe40000000000 */
[----:B------:R-:W-:Y:S01]  /*4e60*/  @!P2 FMUL R98, R98, 0.5 ;  /* 0x3f0000006262a820 */ /* 0x000fe20000400000 */
[----:B------:R-:W3:Y:S01]  /*4e70*/  MUFU.EX2 R73, R72 ;  /* 0x0000004800497308 */ /* 0x000ee20000000800 */
[----:B--2---:R-:W-:Y:S01]  /*4e80*/  @!P3 FMUL R95, R95, R95 ;  /* 0x0000005f5f5fb220 */ /* 0x004fe20000400000 */
[----:B------:R-:W-:Y:S01]  /*4e90*/  FSETP.GEU.AND P3, PT, R61, -126, PT ;  /* 0xc2fc00003d00780b */ /* 0x000fe20003f6e000 */
[----:B------:R-:W-:Y:S02]  /*4ea0*/  WARPGROUP.DEPBAR.LE gsb0, 0x0 ;  /* 0x00008000000079c5 */ /* 0x000fe40000010000 */
[----:B------:R-:W-:-:S03]  /*4eb0*/  F2FP.BF16.F32.PACK_AB R24, R105, R108 ;  /* 0x0000006c6918723e */ /* 0x000fc600000010ff */
[----:B------:R-:W2:Y:S01]  /*4ec0*/  MUFU.EX2 R76, R76 ;  /* 0x0000004c004c7308 */ /* 0x000ea20000000800 */
[----:B------:R-:W-:Y:S01]  /*4ed0*/  F2FP.BF16.F32.PACK_AB R25, R83, R82 ;  /* 0x000000525319723e */ /* 0x000fe200000010ff */
[----:B-1----:R-:W-:Y:S01]  /*4ee0*/  @!P6 FMUL R88, R88, R88 ;  /* 0x000000585858e220 */ /* 0x002fe20000400000 */
[----:B------:R-:W-:Y:S01]  /*4ef0*/  F2FP.BF16.F32.PACK_AB R26, R120, R97 ;  /* 0x00000061781a723e */ /* 0x000fe200000010ff */
[----:B------:R-:W-:Y:S01]  /*4f00*/  @!P1 FMUL R99, R99, 0.5 ;  /* 0x3f00000063639820 */ /* 0x000fe20000400000 */
[----:B------:R-:W-:Y:S01]  /*4f10*/  F2FP.BF16.F32.PACK_AB R27, R87, R86 ;  /* 0x00000056571b723e */ /* 0x000fe200000010ff */
[----:B------:R-:W-:Y:S01]  /*4f20*/  FADD R31, R31, R88 ;  /* 0x000000581f1f7221 */ /* 0x000fe20000000000 */
[----:B------:R-:W-:Y:S01]  /*4f30*/  FSETP.GEU.AND P6, PT, R102, -126, PT ;  /* 0xc2fc00006600780b */ /* 0x000fe20003fce000 */
[----:B------:R-:W1:Y:S01]  /*4f40*/  MUFU.EX2 R98, R98 ;  /* 0x0000006200627308 */ /* 0x000e620000000800 */
[----:B------:R-:W-:Y:S01]  /*4f50*/  WARPGROUP.ARRIVE ;  /* 0x00000000000079c5 */ /* 0x000fe20000000000 */
[----:B---3--:R-:W-:Y:S01]  /*4f60*/  @!P4 FMUL R73, R73, R73 ;  /* 0x000000494949c220 */ /* 0x008fe20000400000 */
[----:B------:R-:W-:Y:S01]  /*4f70*/  FSETP.GEU.AND P4, PT, R103, -126, PT ;  /* 0xc2fc00006700780b */ /* 0x000fe20003f8e000 */
[----:B------:R-:W-:Y:S01]  /*4f80*/  @!P3 FMUL R61, R61, 0.5 ;  /* 0x3f0000003d3db820 */ /* 0x000fe20000400000 */
[----:B------:R-:W-:Y:S01]  /*4f90*/  FADD R58, R58, R95 ;  /* 0x0000005f3a3a7221 */ /* 0x000fe20000000000 */
[----:B------:R-:W-:Y:S01]  /*4fa0*/  FADD R34, R34, R73 ;  /* 0x0000004922227221 */ /* 0x000fe20000000000 */
[----:B------:R-:W-:Y:S01]  /*4fb0*/  HGMMA.64x32x16.F32.BF16 R152, R24, gdesc[UR4].tnspB, R152, gsb0 ;  /* 0x4060000418987df0 */ /* 0x000fe20008001898 */
[----:B------:R-:W-:Y:S01]  /*4fc0*/  UIADD3 UR6, UR14, 0x600, URZ ;  /* 0x000006000e067890 */ /* 0x000fe2000fffe03f */
[----:B------:R-:W3:Y:S01]  /*4fd0*/  MUFU.EX2 R99, R99 ;  /* 0x0000006300637308 */ /* 0x000ee20000000800 */
[----:B------:R-:W-:Y:S01]  /*4fe0*/  UMOV UR7, 0x80000020 ;  /* 0x8000002000077882 */ /* 0x000fe20000000000 */
[----:B--2---:R-:W-:Y:S01]  /*4ff0*/  @!P5 FMUL R76, R76, R76 ;  /* 0x0000004c4c4cd220 */ /* 0x004fe20000400000 */
[----:B------:R-:W-:Y:S01]  /*5000*/  @!P6 FMUL R102, R102, 0.5 ;  /* 0x3f0000006666e820 */ /* 0x000fe20000400000 */
[----:B------:R-:W-:-:S02]  /*5010*/  FSETP.GEU.AND P5, PT, R65, -126, PT ;  /* 0xc2fc00004100780b */ /* 0x000fc40003fae000 */
[----:B------:R-:W-:Y:S01]  /*5020*/  FADD R35, R35, R76 ;  /* 0x0000004c23237221 */ /* 0x000fe20000000000 */
[----:B------:R-:W-:Y:S01]  /*5030*/  @!P4 FMUL R103, R103, 0.5 ;  /* 0x3f0000006767c820 */ /* 0x000fe20000400000 */
[----:B------:R-:W2:Y:S01]  /*5040*/  MUFU.EX2 R149, R102 ;  /* 0x0000006600957308 */ /* 0x000ea20000000800 */
[----:B-1----:R-:W-:Y:S01]  /*5050*/  @!P2 FMUL R98, R98, R98 ;  /* 0x000000626262a220 */ /* 0x002fe20000400000 */
[----:B------:R-:W-:-:S03]  /*5060*/  FSETP.GEU.AND P2, PT, R69, -126, PT ;  /* 0xc2fc00004500780b */ /* 0x000fc60003f4e000 */
[----:B------:R-:W-:-:S03]  /*5070*/  FADD R59, R59, R98 ;  /* 0x000000623b3b7221 */ /* 0x000fc60000000000 */
[----:B------:R-:W1:Y:S01]  /*5080*/  MUFU.EX2 R68, R103 ;  /* 0x0000006700447308 */ /* 0x000e620000000800 */
[----:B---3--:R-:W-:Y:S01]  /*5090*/  @!P1 FMUL R99, R99, R99 ;  /* 0x0000006363639220 */ /* 0x008fe20000400000 */
[----:B------:R-:W-:Y:S01]  /*50a0*/  @!P5 FMUL R65, R65, 0.5 ;  /* 0x3f0000004141d820 */ /* 0x000fe20000400000 */
[----:B------:R-:W-:Y:S02]  /*50b0*/  FSETP.GEU.AND P1, PT, R106, -126, PT ;  /* 0xc2fc00006a00780b */ /* 0x000fe40003f2e000 */
[----:B------:R-:W-:Y:S02]  /*50c0*/  FADD R66, R66, R99 ;  /* 0x0000006342427221 */ /* 0x000fe40000000000 */
[----:B------:R-:W-:Y:S01]  /*50d0*/  @!P2 FMUL R69, R69, 0.5 ;  /* 0x3f0000004545a820 */ /* 0x000fe20000400000 */
[----:B------:R-:W3:Y:S01]  /*50e0*/  MUFU.EX2 R61, R61 ;  /* 0x0000003d003d7308 */ /* 0x000ee20000000800 */
[----:B--2---:R-:W-:Y:S01]  /*50f0*/  @!P6 FMUL R149, R149, R149 ;  /* 0x000000959595e220 */ /* 0x004fe20000400000 */
[----:B------:R-:W-:-:S03]  /*5100*/  FSETP.GEU.AND P6, PT, R107, -126, PT ;  /* 0xc2fc00006b00780b */ /* 0x000fc60003fce000 */
[----:B------:R-:W-:-:S03]  /*5110*/  FADD R62, R62, R149 ;  /* 0x000000953e3e7221 */ /* 0x000fc60000000000 */
[----:B------:R-:W2:Y:S01]  /*5120*/  MUFU.EX2 R72, R65 ;  /* 0x0000004100487308 */ /* 0x000ea20000000800 */
[----:B-1----:R-:W-:Y:S01]  /*5130*/  @!P4 FMUL R68, R68, R68 ;  /* 0x000000444444c220 */ /* 0x002fe20000400000 */
[----:B------:R-:W-:Y:S01]  /*5140*/  @!P1 FMUL R106, R106, 0.5 ;  /* 0x3f0000006a6a9820 */ /* 0x000fe20000400000 */
[----:B------:R-:W-:Y:S02]  /*5150*/  FSETP.GEU.AND P4, PT, R53, -126, PT ;  /* 0xc2fc00003500780b */ /* 0x000fe40003f8e000 */
[----:B------:R-:W-:Y:S02]  /*5160*/  FADD R63, R63, R68 ;  /* 0x000000443f3f7221 */ /* 0x000fe40000000000 */
[----:B------:R-:W-:Y:S01]  /*5170*/  @!P6 FMUL R107, R107, 0.5 ;  /* 0x3f0000006b6be820 */ /* 0x000fe20000400000 */
[----:B------:R-:W1:Y:S01]  /*5180*/  MUFU.EX2 R69, R69 ;  /* 0x0000004500457308 */ /* 0x000e620000000800 */
[----:B---3--:R-:W-:Y:S01]  /*5190*/  @!P3 FMUL R61, R61, R61 ;  /* 0x0000003d3d3db220 */ /* 0x008fe20000400000 */
[----:B------:R-:W-:-:S03]  /*51a0*/  FSETP.GEU.AND P3, PT, R110, -126, PT ;  /* 0xc2fc00006e00780b */ /* 0x000fc60003f6e000 */
[----:B------:R-:W-:Y:S01]  /*51b0*/  FADD R38, R38, R61 ;  /* 0x0000003d26267221 */ /* 0x000fe20000000000 */
[----:B------:R-:W-:Y:S02]  /*51c0*/  WARPGROUP.DEPBAR.LE gsb0, 0x0 ;  /* 0x00008000000079c5 */ /* 0x000fe40000010000 */
[----:B------:R-:W-:Y:S01]  /*51d0*/  F2FP.BF16.F32.PACK_AB R24, R104, R145 ;  /* 0x000000916818723e */ /* 0x000fe200000010ff */
[----:B--2---:R-:W-:Y:S01]  /*51e0*/  @!P5 FMUL R72, R72, R72 ;  /* 0x000000484848d220 */ /* 0x004fe20000400000 */
[----:B------:R-:W-:Y:S01]  /*51f0*/  F2FP.BF16.F32.PACK_AB R25, R93, R168 ;  /* 0x000000a85d19723e */ /* 0x000fe200000010ff */
[----:B------:R-:W2:Y:S01]  /*5200*/  MUFU.EX2 R106, R106 ;  /* 0x0000006a006a7308 */ /* 0x000ea20000000800 */
[----:B------:R-:W-:-:S03]  /*5210*/  F2FP.BF16.F32.PACK_AB R26, R101, R96 ;  /* 0x00000060651a723e */ /* 0x000fc600000010ff */
[----:B------:R-:W-:Y:S01]  /*5220*/  @!P3 FMUL R110, R110, 0.5 ;  /* 0x3f0000006e6eb820 */ /* 0x000fe20000400000 */
[----:B------:R-:W-:Y:S01]  /*5230*/  F2FP.BF16.F32.PACK_AB R27, R95, R94 ;  /* 0x0000005e5f1b723e */ /* 0x000fe200000010ff */
[----:B-1----:R-:W-:Y:S01]  /*5240*/  @!P2 FMUL R69, R69, R69 ;  /* 0x000000454545a220 */ /* 0x002fe20000400000 */
[----:B------:R-:W-:Y:S01]  /*5250*/  FSETP.GEU.AND P5, PT, R111, -126, PT ;  /* 0xc2fc00006f00780b */ /* 0x000fe20003fae000 */
[----:B------:R-:W-:Y:S01]  /*5260*/  @!P4 FMUL R53, R53, 0.5 ;  /* 0x3f0000003535c820 */ /* 0x000fe20000400000 */
[----:B------:R-:W-:Y:S01]  /*5270*/  WARPGROUP.ARRIVE ;  /* 0x00000000000079c5 */ /* 0x000fe20000000000 */
[----:B------:R-:W1:Y:S01]  /*5280*/  MUFU.EX2 R107, R107 ;  /* 0x0000006b006b7308 */ /* 0x000e620000000800 */
[----:B------:R-:W-:Y:S01]  /*5290*/  FSETP.GEU.AND P2, PT, R60, -126, PT ;  /* 0xc2fc00003c00780b */ /* 0x000fe20003f4e000 */
[----:B------:R-:W-:Y:S01]  /*52a0*/  FADD R145, R12, R145 ;  /* 0x000000910c917221 */ /* 0x000fe20000000000 */
[----:B------:R-:W-:Y:S01]  /*52b0*/  FADD R101, R20, R101 ;  /* 0x0000006514657221 */ /* 0x000fe20000000000 */
[----:B------:R-:W-:Y:S01]  /*52c0*/  FADD R104, R15, R104 ;  /* 0x000000680f687221 */ /* 0x000fe20000000000 */
[----:B------:R-:W-:Y:S01]  /*52d0*/  HGMMA.64x32x16.F32.BF16 R152, R24, gdesc[UR4].tnspB, R152, gsb0 ;  /* 0x4060000418987df0 */ /* 0x000fe20008001898 */
[----:B------:R-:W-:Y:S01]  /*52e0*/  UIADD3 UR6, UR14, 0x640, URZ ;  /* 0x000006400e067890 */ /* 0x000fe2000fffe03f */
[----:B------:R-:W-:Y:S01]  /*52f0*/  FADD R42, R42, R69 ;  /* 0x000000452a2a7221 */ /* 0x000fe20000000000 */
[----:B------:R-:W-:Y:S01]  /*5300*/  UMOV UR7, 0x80000020 ;  /* 0x8000002000077882 */ /* 0x000fe20000000000 */
[----:B------:R-:W3:Y:S01]  /*5310*/  MUFU.EX2 R103, R110 ;  /* 0x0000006e00677308 */ /* 0x000ee20000000800 */
[----:B------:R-:W-:Y:S01]  /*5320*/  @!P5 FMUL R111, R111, 0.5 ;  /* 0x3f0000006f6fd820 */ /* 0x000fe20000400000 */
[----:B--2---:R-:W-:Y:S01]  /*5330*/  @!P1 FMUL R106, R106, R106 ;  /* 0x0000006a6a6a9220 */ /* 0x004fe20000400000 */
[----:B------:R-:W-:Y:S01]  /*5340*/  FSETP.GEU.AND P1, PT, R64, -126, PT ;  /* 0xc2fc00004000780b */ /* 0x000fe20003f2e000 */
[----:B------:R-:W-:Y:S01]  /*5350*/  FADD R19, R19, R42 ;  /* 0x0000002a13137221 */ /* 0x000fe20000000000 */
[----:B------:R-:W-:Y:S01]  /*5360*/  @!P2 FMUL R60, R60, 0.5 ;  /* 0x3f0000003c3ca820 */ /* 0x000fe20000400000 */
[----:B------:R-:W-:Y:S01]  /*5370*/  FADD R39, R39, R72 ;  /* 0x0000004827277221 */ /* 0x000fe20000000000 */
[----:B------:R-:W-:Y:S01]  /*5380*/  FADD R67, R67, R106 ;  /* 0x0000006a43437221 */ /* 0x000fe20000000000 */
[----:B------:R-:W2:Y:S01]  /*5390*/  MUFU.EX2 R102, R111 ;  /* 0x0000006f00667308 */ /* 0x000ea20000000800 */
[----:B-1----:R-:W-:Y:S01]  /*53a0*/  @!P6 FMUL R107, R107, R107 ;  /* 0x0000006b6b6be220 */ /* 0x002fe20000400000 */
[----:B------:R-:W-:Y:S01]  /*53b0*/  FSETP.GEU.AND P6, PT, R114, -126, PT ;  /* 0xc2fc00007200780b */ /* 0x000fe20003fce000 */
[----:B------:R-:W-:Y:S01]  /*53c0*/  FADD R38, R145, R38 ;  /* 0x0000002691267221 */ /* 0x000fe20000000000 */
[----:B------:R-:W-:Y:S01]  /*53d0*/  FADD R39, R104, R39 ;  /* 0x0000002768277221 */ /* 0x000fe20000000000 */
[----:B------:R-:W-:-:S03]  /*53e0*/  FADD R70, R70, R107 ;  /* 0x0000006b46467221 */ /* 0x000fc60000000000 */
[----:B------:R-:W1:Y:S01]  /*53f0*/  MUFU.EX2 R90, R53 ;  /* 0x00000035005a7308 */ /* 0x000e620000000800 */
[----:B---3--:R-:W-:Y:S01]  /*5400*/  @!P3 FMUL R103, R103, R103 ;  /* 0x000000676767b220 */ /* 0x008fe20000400000 */
[----:B------:R-:W-:Y:S01]  /*5410*/  FSETP.GEU.AND P3, PT, R115, -126, PT ;  /* 0xc2fc00007300780b */ /* 0x000fe20003f6e000 */
[----:B------:R-:W-:Y:S02]  /*5420*/  @!P1 FMUL R64, R64, 0.5 ;  /* 0x3f00000040409820 */ /* 0x000fe40000400000 */
[----:B------:R-:W-:Y:S02]  /*5430*/  FADD R74, R74, R103 ;  /* 0x000000674a4a7221 */ /* 0x000fe40000000000 */
        /* <DEDUP_REMOVED lines=12> */
[----:B------:R-:W-:-:S03]  /*5500*/  FSETP.GEU.AND P2, PT, R119, -126, PT ;  /* 0xc2fc00007700780b */ /* 0x000fc60003f4e000 */
[----:B------:R-:W-:Y:S01]  /*5510*/  FADD R46, R46, R53 ;  /* 0x000000352e2e7221 */ /* 0x000fe20000000000 */
[----:B------:R-:W-:Y:S02]  /*5520*/  WARPGROUP.DEPBAR.LE gsb0, 0x0 ;  /* 0x00008000000079c5 */ /* 0x000fe40000010000 */
[----:B------:R-:W-:Y:S01]  /*5530*/  F2FP.BF16.F32.PACK_AB R24, R89, R100 ;  /* 0x000000645918723e */ /* 0x000fe200000010ff */
[----:B------:R-:W-:Y:S01]  /*5540*/  @!P4 FMUL R118, R118, 0.5 ;  /* 0x3f0000007676c820 */ /* 0x000fe20000400000 */
[----:B------:R-:W-:Y:S01]  /*5550*/  F2FP.BF16.F32.PACK_AB R25, R99, R98 ;  /* 0x000000626319723e */ /* 0x000fe200000010ff */
[----:B--2---:R-:W-:Y:S01]  /*5560*/  @!P6 FMUL R111, R111, R111 ;  /* 0x0000006f6f6fe220 */ /* 0x004fe20000400000 */
[----:B------:R-:W-:Y:S01]  /*5570*/  F2FP.BF16.F32.PACK_AB R26, R85, R148 ;  /* 0x00000094551a723e */ /* 0x000fe200000010ff */
[----:B------:R-:W2:Y:S01]  /*5580*/  MUFU.EX2 R65, R48 ;  /* 0x0000003000417308 */ /* 0x000ea20000000800 */
[----:B------:R-:W-:Y:S01]  /*5590*/  F2FP.BF16.F32.PACK_AB R27, R68, R149 ;  /* 0x00000095441b723e */ /* 0x000fe200000010ff */
[----:B------:R-:W-:Y:S01]  /*55a0*/  @!P2 FMUL R119, R119, 0.5 ;  /* 0x3f0000007777a820 */ /* 0x000fe20000400000 */
[----:B------:R-:W-:Y:S01]  /*55b0*/  FSETP.GEU.AND P6, PT, R56, -126, PT ;  /* 0xc2fc00003800780b */ /* 0x000fe20003fce000 */
[----:B-1----:R-:W-:Y:S01]  /*55c0*/  @!P3 FMUL R60, R60, R60 ;  /* 0x0000003c3c3cb220 */ /* 0x002fe20000400000 */
[----:B------:R-:W-:Y:S01]  /*55d0*/  WARPGROUP.ARRIVE ;  /* 0x00000000000079c5 */ /* 0x000fe20000000000 */
[----:B------:R-:W-:Y:S01]  /*55e0*/  FSETP.GEU.AND P3, PT, R122, -126, PT ;  /* 0xc2fc00007a00780b */ /* 0x000fe20003f6e000 */
[----:B------:R-:W-:Y:S01]  /*55f0*/  FADD R89, R22, R89 ;  /* 0x0000005916597221 */ /* 0x000fe20000000000 */
[----:B------:R-:W1:Y:S01]  /*5600*/  MUFU.EX2 R118, R118 ;  /* 0x0000007600767308 */ /* 0x000e620000000800 */
[----:B------:R-:W-:-:S02]  /*5610*/  FADD R21, R21, R46 ;  /* 0x0000002e15157221 */ /* 0x000fc40000000000 */
[----:B------:R-:W-:Y:S01]  /*5620*/  HGMMA.64x32x16.F32.BF16 R152, R24, gdesc[UR4].tnspB, R152, gsb0 ;  /* 0x4060000418987df0 */ /* 0x000fe20008001898 */
[----:B------:R-:W-:Y:S01]  /*5630*/  UIADD3 UR6, UR14, 0x680, URZ ;  /* 0x000006800e067890 */ /* 0x000fe2000fffe03f */
[----:B------:R-:W-:-:S03]  /*5640*/  UMOV UR7, 0x80000020 ;  /* 0x8000002000077882 */ /* 0x000fc60000000000 */
[----:B------:R-:W3:Y:S01]  /*5650*/  MUFU.EX2 R119, R119 ;  /* 0x0000007700777308 */ /* 0x000ee20000000800 */
[----:B--2---:R-:W-:Y:S01]  /*5660*/  @!P5 FMUL R65, R65, R65 ;  /* 0x000000414141d220 */ /* 0x004fe20000400000 */
[----:B------:R-:W-:Y:S01]  /*5670*/  FSETP.GEU.AND P5, PT, R127, -126, PT ;  /* 0xc2fc00007f00780b */ /* 0x000fe20003fae000 */
[----:B------:R-:W-:Y:S01]  /*5680*/  @!P3 FMUL R122, R122, 0.5 ;  /* 0x3f0000007a7ab820 */ /* 0x000fe20000400000 */
[----:B------:R-:W-:Y:S01]  /*5690*/  @!P6 FMUL R56, R56, 0.5 ;  /* 0x3f0000003838e820 */ /* 0x000fe20000400000 */
[----:B------:R-:W-:-:S03]  /*56a0*/  FADD R50, R50, R65 ;  /* 0x0000004132327221 */ /* 0x000fc60000000000 */
[----:B------:R-:W2:Y:S01]  /*56b0*/  MUFU.EX2 R64, R64 ;  /* 0x0000004000407308 */ /* 0x000ea20000000800 */
[----:B-1----:R-:W-:Y:S01]  /*56c0*/  @!P4 FMUL R118, R118, R118 ;  /* 0x000000767676c220 */ /* 0x002fe20000400000 */
[----:B------:R-:W-:Y:S01]  /*56d0*/  FSETP.GEU.AND P4, PT, R123, -126, PT ;  /* 0xc2fc00007b00780b */ /* 0x000fe20003f8e000 */
[----:B------:R-:W-:-:S04]  /*56e0*/  FADD R29, R29, R50 ;  /* 0x000000321d1d7221 */ /* 0x000fc80000000000 */
[----:B------:R-:W-:Y:S01]  /*56f0*/  @!P5 FMUL R127, R127, 0.5 ;  /* 0x3f0000007f7fd820 */ /* 0x000fe20000400000 */
[----:B------:R-:W1:Y:S01]  /*5700*/  MUFU.EX2 R122, R122 ;  /* 0x0000007a007a7308 */ /* 0x000e620000000800 */
[----:B---3--:R-:W-:Y:S01]  /*5710*/  @!P2 FMUL R119, R119, R119 ;  /* 0x000000777777a220 */ /* 0x008fe20000400000 */
[----:B------:R-:W-:-:S05]  /*5720*/  FSETP.GEU.AND P2, PT, R126, -126, PT ;  /* 0xc2fc00007e00780b */ /* 0x000fca0003f4e000 */
[----:B------:R-:W-:Y:S01]  /*5730*/  @!P4 FMUL R123, R123, 0.5 ;  /* 0x3f0000007b7bc820 */ /* 0x000fe20000400000 */
[----:B------:R-:W3:Y:S01]  /*5740*/  MUFU.EX2 R127, R127 ;  /* 0x0000007f007f7308 */ /* 0x000ee20000000800 */
[----:B--2---:R-:W-:Y:S01]  /*5750*/  @!P1 FMUL R64, R64, R64 ;  /* 0x0000004040409220 */ /* 0x004fe20000400000 */
[----:B------:R-:W-:-:S05]  /*5760*/  FSETP.GEU.AND P1, PT, R49, -126, PT ;  /* 0xc2fc00003100780b */ /* 0x000fca0003f2e000 */
        /* <DEDUP_REMOVED lines=10> */
[----:B------:R3:W4:Y:S01]  /*5810*/  MUFU.EX2 R91, R56 ;  /* 0x00000038005b7308 */ /* 0x0007220000000800 */
[----:B------:R-:W-:Y:S01]  /*5820*/  F2FP.BF16.F32.PACK_AB R25, R107, R106 ;  /* 0x0000006a6b19723e */ /* 0x000fe200000010ff */
[----:B--2---:R-:W-:Y:S01]  /*5830*/  @!P4 FMUL R123, R123, R123 ;  /* 0x0000007b7b7bc220 */ /* 0x004fe20000400000 */
[----:B------:R-:W-:Y:S01]  /*5840*/  F2FP.BF16.F32.PACK_AB R26, R77, R80 ;  /* 0x000000504d1a723e */ /* 0x000fe200000010ff */
[----:B------:R-:W-:Y:S01]  /*5850*/  @!P3 FMUL R40, R40, 0.5 ;  /* 0x3f0000002828b820 */ /* 0x000fe20000400000 */
[----:B------:R-:W-:Y:S02]  /*5860*/  F2FP.BF16.F32.PACK_AB R27, R102, R103 ;  /* 0x00000067661b723e */ /* 0x000fe400000010ff */
[----:B------:R-:W-:Y:S01]  /*5870*/  FSETP.GEU.AND P4, PT, R130, -126, PT ;  /* 0xc2fc00008200780b */ /* 0x000fe20003f8e000 */
[----:B------:R-:W2:Y:S01]  /*5880*/  MUFU.EX2 R48, R49 ;  /* 0x0000003100307308 */ /* 0x000ea20000000800 */
[----:B------:R-:W-:Y:S01]  /*5890*/  WARPGROUP.ARRIVE ;  /* 0x00000000000079c5 */ /* 0x000fe20000000000 */
[----:B-1----:R-:W-:Y:S01]  /*58a0*/  @!P2 FMUL R126, R126, R126 ;  /* 0x0000007e7e7ea220 */ /* 0x002fe20000400000 */
[----:B------:R-:W-:Y:S01]  /*58b0*/  FSETP.GEU.AND P2, PT, R131, -126, PT ;  /* 0xc2fc00008300780b */ /* 0x000fe20003f4e000 */
[----:B------:R-:W-:Y:S01]  /*58c0*/  @!P5 FMUL R134, R134, 0.5 ;  /* 0x3f0000008686d820 */ /* 0x000fe20000400000 */
[----:B---3--:R-:W-:-:S02]  /*58d0*/  FADD R56, R43, R90 ;  /* 0x0000005a2b387221 */ /* 0x008fc40000000000 */
[----:B------:R-:W-:Y:S01]  /*58e0*/  HGMMA.64x32x16.F32.BF16 R152, R24, gdesc[UR4].tnspB, R152, gsb0 ;  /* 0x4060000418987df0 */ /* 0x000fe20008001898 */
[----:B------:R-:W-:Y:S01]  /*58f0*/  UIADD3 UR6, UR14, 0x6c0, URZ ;  /* 0x000006c00e067890 */ /* 0x000fe2000fffe03f */
[----:B----4-:R-:W-:Y:S01]  /*5900*/  @!P6 FMUL R91, R91, R91 ;  /* 0x0000005b5b5be220 */ /* 0x010fe20000400000 */
[----:B------:R-:W-:Y:S01]  /*5910*/  UMOV UR7, 0x80000020 ;  /* 0x8000002000077882 */ /* 0x000fe20000000000 */
[----:B------:R-:W-:Y:S01]  /*5920*/  FSETP.GEU.AND P6, PT, R135, -126, PT ;  /* 0xc2fc00008700780b */ /* 0x000fe20003fce000 */
[----:B------:R-:W-:Y:S01]  /*5930*/  @!P4 FMUL R130, R130, 0.5 ;  /* 0x3f0000008282c820 */ /* 0x000fe20000400000 */
[----:B------:R-:W1:Y:S01]  /*5940*/  MUFU.EX2 R134, R134 ;  /* 0x0000008600867308 */ /* 0x000e620000000800 */
[----:B------:R-:W-:Y:S01]  /*5950*/  FADD R116, R116, R91 ;  /* 0x0000005b74747221 */ /* 0x000fe20000000000 */
[----:B------:R-:W-:Y:S01]  /*5960*/  FADD R56, R101, R56 ;  /* 0x0000003865387221 */ /* 0x000fe20000000000 */
[----:B------:R-:W-:Y:S01]  /*5970*/  @!P2 FMUL R131, R131, 0.5 ;  /* 0x3f0000008383a820 */ /* 0x000fe20000400000 */
[----:B--2---:R-:W-:Y:S01]  /*5980*/  @!P1 FMUL R48, R48, R48 ;  /* 0x0000003030309220 */ /* 0x004fe20000400000 */
[----:B------:R-:W-:Y:S01]  /*5990*/  FSETP.GEU.AND P1, PT, R41, -126, PT ;  /* 0xc2fc00002900780b */ /* 0x000fe20003f2e000 */
[----:B------:R-:W-:-:S02]  /*59a0*/  FADD R57, R57, R116 ;  /* 0x0000007439397221 */ /* 0x000fc40000000000 */
[----:B------:R-:W2:Y:S01]  /*59b0*/  MUFU.EX2 R130, R130 ;  /* 0x0000008200827308 */ /* 0x000ea20000000800 */
[----:B------:R-:W-:Y:S01]  /*59c0*/  FADD R11, R11, R48 ;  /* 0x000000300b0b7221 */ /* 0x000fe20000000000 */
[----:B------:R-:W-:Y:S01]  /*59d0*/  FADD R38, R38, R57 ;  /* 0x0000003926267221 */ /* 0x000fe20000000000 */
[----:B------:R-:W-:Y:S02]  /*59e0*/  @!P6 FMUL R135, R135, 0.5 ;  /* 0x3f0000008787e820 */ /* 0x000fe40000400000 */
[----:B------:R-:W-:-:S03]  /*59f0*/  FADD R11, R36, R11 ;  /* 0x0000000b240b7221 */ /* 0x000fc60000000000 */
[----:B------:R-:W3:Y:S01]  /*5a00*/  MUFU.EX2 R131, R131 ;  /* 0x0000008300837308 */ /* 0x000ee20000000800 */
[----:B-1----:R-:W-:Y:S01]  /*5a10*/  @!P5 FMUL R134, R134, R134 ;  /* 0x000000868686d220 */ /* 0x002fe20000400000 */
[----:B------:R-:W-:Y:S01]  /*5a20*/  @!P1 FMUL R41, R41, 0.5 ;  /* 0x3f00000029299820 */ /* 0x000fe20000400000 */
[----:B------:R-:W-:Y:S02]  /*5a30*/  FSETP.GEU.AND P5, PT, R139, -126, PT ;  /* 0xc2fc00008b00780b */ /* 0x000fe40003fae000 */
[----:B------:R-:W-:-:S03]  /*5a40*/  FADD R125, R125, R134 ;  /* 0x000000867d7d7221 */ /* 0x000fc60000000000 */
[----:B------:R-:W1:Y:S01]  /*5a50*/  MUFU.EX2 R135, R135 ;  /* 0x0000008700877308 */ /* 0x000e620000000800 */
[----:B--2---:R-:W-:Y:S01]  /*5a60*/  @!P4 FMUL R130, R130, R130 ;  /* 0x000000828282c220 */ /* 0x004fe20000400000 */
[----:B------:R-:W-:Y:S01]  /*5a70*/  FSETP.GEU.AND P4, PT, R33, -126, PT ;  /* 0xc2fc00002100780b */ /* 0x000fe20003f8e000 */
[----:B------:R-:W-:-:S05]  /*5a80*/  FADD R62, R62, R125 ;  /* 0x0000007d3e3e7221 */ /* 0x000fca0000000000 */
[----:B------:R-:W2:Y:S01]  /*5a90*/  MUFU.EX2 R12, R41 ;  /* 0x00000029000c7308 */ /* 0x000ea20000000800 */
[----:B---3--:R-:W-:Y:S01]  /*5aa0*/  @!P2 FMUL R131, R131, R131 ;  /* 0x000000838383a220 */ /* 0x008fe20000400000 */
[----:B------:R-:W-:Y:S01]  /*5ab0*/  FSETP.GEU.AND P2, PT, R138, -126, PT ;  /* 0xc2fc00008a00780b */ /* 0x000fe20003f4e000 */
[----:B------:R-:W-:-:S04]  /*5ac0*/  @!P5 FMUL R139, R139, 0.5 ;  /* 0x3f0000008b8bd820 */ /* 0x000fc80000400000 */
[----:B------:R-:W-:Y:S01]  /*5ad0*/  @!P4 FMUL R33, R33, 0.5 ;  /* 0x3f0000002121c820 */ /* 0x000fe20000400000 */
[----:B------:R-:W3:Y:S01]  /*5ae0*/  MUFU.EX2 R15, R40 ;  /* 0x00000028000f7308 */ /* 0x000ee20000000800 */
[----:B-1----:R-:W-:Y:S01]  /*5af0*/  @!P6 FMUL R135, R135, R135 ;  /* 0x000000878787e220 */ /* 0x002fe20000400000 */
[----:B------:R-:W-:Y:S01]  /*5b00*/  FSETP.GEU.AND P6, PT, R142, -126, PT ;  /* 0xc2fc00008e00780b */ /* 0x000fe20003fce000 */
[----:B------:R-:W-:Y:S02]  /*5b10*/  WARPGROUP.DEPBAR.LE gsb0, 0x0 ;  /* 0x00008000000079c5 */ /* 0x000fe40000010000 */
[----:B------:R-:W-:Y:S02]  /*5b20*/  F2FP.BF16.F32.PACK_AB R24, R88, R81 ;  /* 0x000000515818723e */ /* 0x000fe400000010ff */
[----:B------:R-:W-:Y:S01]  /*5b30*/  @!P2 FMUL R138, R138, 0.5 ;  /* 0x3f0000008a8aa820 */ /* 0x000fe20000400000 */
[----:B------:R-:W-:Y:S01]  /*5b40*/  F2FP.BF16.F32.PACK_AB R25, R60, R111 ;  /* 0x0000006f3c19723e */ /* 0x000fe200000010ff */
[----:B--2---:R-:W-:Y:S01]  /*5b50*/  @!P1 FMUL R12, R12, R12 ;  /* 0x0000000c0c0c9220 */ /* 0x004fe20000400000 */
[----:B------:R-:W-:Y:S01]  /*5b60*/  F2FP.BF16.F32.PACK_AB R26, R76, R73 ;  /* 0x000000494c1a723e */ /* 0x000fe200000010ff */
[----:B------:R-:W1:Y:S01]  /*5b70*/  MUFU.EX2 R33, R33 ;  /* 0x0000002100217308 */ /* 0x000e620000000800 */
[----:B------:R-:W-:Y:S01]  /*5b80*/  F2FP.BF16.F32.PACK_AB R27, R119, R118 ;  /* 0x00000076771b723e */ /* 0x000fe200000010ff */
[----:B------:R-:W-:Y:S01]  /*5b90*/  FADD R113, R113, R12 ;  /* 0x0000000c71717221 */ /* 0x000fe20000000000 */
[----:B------:R-:W-:Y:S01]  /*5ba0*/  FSETP.GEU.AND P1, PT, R37, -126, PT ;  /* 0xc2fc00002500780b */ /* 0x000fe20003f2e000 */
[----:B------:R-:W-:Y:S01]  /*5bb0*/  @!P6 FMUL R142, R142, 0.5 ;  /* 0x3f0000008e8ee820 */ /* 0x000fe20000400000 */
[----:B------:R-:W-:Y:S01]  /*5bc0*/  WARPGROUP.ARRIVE ;  /* 0x00000000000079c5 */ /* 0x000fe20000000000 */
[----:B---3--:R-:W-:Y:S01]  /*5bd0*/  @!P3 FMUL R15, R15, R15 ;  /* 0x0000000f0f0fb220 */ /* 0x008fe20000400000 */
[----:B------:R-:W-:Y:S01]  /*5be0*/  FSETP.GEU.AND P3, PT, R32, -126, PT ;  /* 0xc2fc00002000780b */ /* 0x000fe20003f6e000 */
[----:B------:R-:W2:Y:S01]  /*5bf0*/  MUFU.EX2 R138, R138 ;  /* 0x0000008a008a7308 */ /* 0x000ea20000000800 */
[----:B------:R-:W-:Y:S01]  /*5c00*/  FADD R40, R47, R64 ;  /* 0x000000402f287221 */ /* 0x000fe20000000000 */
[----:B------:R-:W-:Y:S01]  /*5c10*/  FADD R112, R112, R15 ;  /* 0x0000000f70707221 */ /* 0x000fe20000000000 */
[----:B------:R-:W-:Y:S01]  /*5c20*/  HGMMA.64x32x16.F32.BF16 R152, R24, gdesc[UR4].tnspB, R152, gsb0 ;  /* 0x4060000418987df0 */ /* 0x000fe20008001898 */
[----:B------:R-:W-:Y:S01]  /*5c30*/  UIADD3 UR6, UR14, 0x700, URZ ;  /* 0x000007000e067890 */ /* 0x000fe2000fffe03f */
[----:B------:R-:W-:Y:S01]  /*5c40*/  FADD R111, R140, R111 ;  /* 0x0000006f8c6f7221 */ /* 0x000fe20000000000 */
[----:B------:R-:W-:Y:S01]  /*5c50*/  UMOV UR7, 0x80000020 ;  /* 0x8000002000077882 */ /* 0x000fe20000000000 */
[----:B------:R-:W-:Y:S01]  /*5c60*/  FADD R60, R117, R60 ;  /* 0x0000003c753c7221 */ /* 0x000fe20000000000 */
[----:B------:R-:W-:Y:S01]  /*5c70*/  @!P1 FMUL R37, R37, 0.5 ;  /* 0x3f00000025259820 */ /* 0x000fe20000400000 */
[----:B-1----:R-:W-:Y:S01]  /*5c80*/  @!P4 FMUL R33, R33, R33 ;  /* 0x000000212121c220 */ /* 0x002fe20000400000 */
[----:B------:R-:W-:Y:S01]  /*5c90*/  FSETP.GEU.AND P4, PT, R150, -126, PT ;  /* 0xc2fc00009600780b */ /* 0x000fe20003f8e000 */
[----:B------:R-:W-:Y:S01]  /*5ca0*/  FADD R118, R141, R118 ;  /* 0x000000768d767221 */ /* 0x000fe20000000000 */
[----:B------:R-:W1:Y:S01]  /*5cb0*/  MUFU.EX2 R20, R37 ;  /* 0x0000002500147308 */ /* 0x000e620000000800 */
[----:B------:R-:W-:Y:S01]  /*5cc0*/  @!P3 FMUL R32, R32, 0.5 ;  /* 0x3f0000002020b820 */ /* 0x000fe20000400000 */
[----:B------:R-:W-:Y:S01]  /*5cd0*/  FADD R128, R128, R135 ;  /* 0x0000008780807221 */ /* 0x000fe20000000000 */
[----:B------:R-:W-:Y:S01]  /*5ce0*/  FADD R119, R144, R119 ;  /* 0x0000007790777221 */ /* 0x000fe20000000000 */
[----:B------:R-:W-:Y:S01]  /*5cf0*/  FADD R44, R44, R113 ;  /* 0x000000712c2c7221 */ /* 0x000fe20000000000 */
[----:B--2---:R-:W-:Y:S01]  /*5d00*/  @!P2 FMUL R138, R138, R138 ;  /* 0x0000008a8a8aa220 */ /* 0x004fe20000400000 */
[----:B------:R-:W-:Y:S01]  /*5d10*/  FSETP.GEU.AND P2, PT, R28, -126, PT ;  /* 0xc2fc00001c00780b */ /* 0x000fe20003f4e000 */
[----:B------:R-:W-:Y:S01]  /*5d20*/  FADD R112, R45, R112 ;  /* 0x000000702d707221 */ /* 0x000fe20000000000 */
[----:B------:R-:W2:Y:S01]  /*5d30*/  MUFU.EX2 R32, R32 ;  /* 0x0000002000207308 */ /* 0x000ea20000000800 */
[----:B------:R-:W-:Y:S01]  /*5d40*/  FADD R42, R121, R138 ;  /* 0x0000008a792a7221 */ /* 0x000fe20000000000 */
[----:B------:R-:W-:Y:S01]  /*5d50*/  FADD R40, R89, R40 ;  /* 0x0000002859287221 */ /* 0x000fe20000000000 */
[----:B------:R-:W-:Y:S01]  /*5d60*/  @!P4 FMUL R150, R150, 0.5 ;  /* 0x3f0000009696c820 */ /* 0x000fe20000400000 */
[----:B------:R-:W-:Y:S01]  /*5d70*/  FADD R63, R63, R128 ;  /* 0x000000803f3f7221 */ /* 0x000fe20000000000 */
[----:B------:R-:W-:Y:S01]  /*5d80*/  FADD R42, R67, R42 ;  /* 0x0000002a432a7221 */ /* 0x000fe20000000000 */
[----:B------:R-:W-:Y:S01]  /*5d90*/  FADD R39, R39, R44 ;  /* 0x0000002c27277221 */ /* 0x000fe20000000000 */
[----:B------:R-:W-:Y:S01]  /*5da0*/  FADD R19, R19, R112 ;  /* 0x0000007013137221 */ /* 0x000fe20000000000 */
[----:B-1----:R-:W-:Y:S01]  /*5db0*/  @!P1 FMUL R20, R20, R20 ;  /* 0x0000001414149220 */ /* 0x002fe20000400000 */
[----:B------:R-:W-:-:S02]  /*5dc0*/  FSETP.GEU.AND P1, PT, R143, -126, PT ;  /* 0xc2fc00008f00780b */ /* 0x000fc40003f2e000 */
[----:B------:R-:W-:Y:S01]  /*5dd0*/  @!P2 FMUL R28, R28, 0.5 ;  /* 0x3f0000001c1ca820 */ /* 0x000fe20000400000 */
[----:B------:R-:W-:Y:S01]  /*5de0*/  FADD R109, R109, R20 ;  /* 0x000000146d6d7221 */ /* 0x000fe20000000000 */
[----:B--2---:R-:W-:Y:S01]  /*5df0*/  @!P3 FMUL R32, R32, R32 ;  /* 0x000000202020b220 */ /* 0x004fe20000400000 */
[----:B------:R-:W-:-:S03]  /*5e00*/  FSETP.GEU.AND P3, PT, R151, -126, PT ;  /* 0xc2fc00009700780b */ /* 0x000fc60003f6e000 */
[----:B------:R-:W1:Y:S01]  /*5e10*/  MUFU.EX2 R28, R28 ;  /* 0x0000001c001c7308 */ /* 0x000e620000000800 */
[----:B------:R-:W-:-:S04]  /*5e20*/  FADD R109, R52, R109 ;  /* 0x0000006d346d7221 */ /* 0x000fc80000000000 */
[----:B------:R-:W-:Y:S01]  /*5e30*/  @!P1 FMUL R143, R143, 0.5 ;  /* 0x3f0000008f8f9820 */ /* 0x000fe20000400000 */
[----:B------:R-:W-:-:S03]  /*5e40*/  FADD R56, R56, R109 ;  /* 0x0000006d38387221 */ /* 0x000fc60000000000 */
[----:B------:R-:W2:Y:S01]  /*5e50*/  MUFU.EX2 R22, R143 ;  /* 0x0000008f00167308 */ /* 0x000ea20000000800 */
[----:B------:R-:W-:Y:S01]  /*5e60*/  @!P3 FMUL R151, R151, 0.5 ;  /* 0x3f0000009797b820 */ /* 0x000fe20000400000 */
[----:B------:R-:W-:Y:S02]  /*5e70*/  WARPGROUP.DEPBAR.LE gsb0, 0x0 ;  /* 0x00008000000079c5 */ /* 0x000fe40000010000 */
[----:B------:R-:W-:Y:S01]  /*5e80*/  F2FP.BF16.F32.PACK_AB R24, R72, R61 ;  /* 0x0000003d4818723e */ /* 0x000fe200000010ff */
[----:B-1----:R-:W-:Y:S01]  /*5e90*/  @!P2 FMUL R28, R28, R28 ;  /* 0x0000001c1c1ca220 */ /* 0x002fe20000400000 */
[----:B------:R-:W-:Y:S02]  /*5ea0*/  F2FP.BF16.F32.PACK_AB R26, R90, R69 ;  /* 0x000000455a1a723e */ /* 0x000fe400000010ff */
[----:B------:R-:W-:Y:S01]  /*5eb0*/  F2FP.BF16.F32.PACK_AB R25, R123, R122 ;  /* 0x0000007a7b19723e */ /* 0x000fe200000010ff */
[----:B------:R-:W-:Y:S01]  /*5ec0*/  FADD R122, R137, R122 ;  /* 0x0000007a897a7221 */ /* 0x000fe20000000000 */
[----:B------:R-:W-:Y:S01]  /*5ed0*/  F2FP.BF16.F32.PACK_AB R27, R127, R126 ;  /* 0x0000007e7f1b723e */ /* 0x000fe200000010ff */
[----:B------:R-:W-:Y:S01]  /*5ee0*/  FADD R123, R132, R123 ;  /* 0x0000007b847b7221 */ /* 0x000fe20000000000 */
[----:B------:R-:W-:Y:S01]  /*5ef0*/  FADD R126, R133, R126 ;  /* 0x0000007e857e7221 */ /* 0x000fe20000000000 */
[----:B--2---:R-:W-:Y:S01]  /*5f00*/  @!P1 FMUL R22, R22, R22 ;  /* 0x0000001616169220 */ /* 0x004fe20000400000 */
[----:B------:R-:W-:Y:S01]  /*5f10*/  WARPGROUP.ARRIVE ;  /* 0x00000000000079c5 */ /* 0x000fe20000000000 */
[----:B------:R-:W-:Y:S01]  /*5f20*/  FSETP.GEU.AND P1, PT, R147, -126, PT ;  /* 0xc2fc00009300780b */ /* 0x000fe20003f2e000 */
[----:B------:R-:W-:Y:S01]  /*5f30*/  FADD R127, R136, R127 ;  /* 0x0000007f887f7221 */ /* 0x000fe20000000000 */
[----:B------:R-:W-:Y:S01]  /*5f40*/  FADD R97, R97, R28 ;  /* 0x0000001c61617221 */ /* 0x000fe20000000000 */
[----:B------:R-:W-:Y:S01]  /*5f50*/  FADD R51, R51, R122 ;  /* 0x0000007a33337221 */ /* 0x000fe20000000000 */
[----:B------:R-:W-:Y:S01]  /*5f60*/  FADD R54, R54, R123 ;  /* 0x0000007b36367221 */ /* 0x000fe20000000000 */
[----:B------:R-:W-:Y:S01]  /*5f70*/  HGMMA.64x32x16.F32.BF16 R152, R24, gdesc[UR4].tnspB, R152, gsb0 ;  /* 0x4060000418987df0 */ /* 0x000fe20008001898 */
[----:B------:R-:W-:Y:S01]  /*5f80*/  UIADD3 UR6, UR14, 0x740, URZ ;  /* 0x000007400e067890 */ /* 0x000fe2000fffe03f */
[----:B------:R-:W-:Y:S01]  /*5f90*/  FADD R34, R34, R97 ;  /* 0x0000006122227221 */ /* 0x000fe20000000000 */
[----:B------:R-:W-:Y:S01]  /*5fa0*/  UMOV UR7, 0x80000020 ;  /* 0x8000002000077882 */ /* 0x000fe20000000000 */
[----:B------:R-:W-:Y:S01]  /*5fb0*/  FADD R55, R55, R126 ;  /* 0x0000007e37377221 */ /* 0x000fe20000000000 */
[----:B------:R-:W-:Y:S01]  /*5fc0*/  FADD R58, R58, R127 ;  /* 0x0000007f3a3a7221 */ /* 0x000fe20000000000 */
[----:B------:R-:W-:Y:S01]  /*5fd0*/  FADD R34, R29, R34 ;  /* 0x000000221d227221 */ /* 0x000fe20000000000 */
[----:B------:R-:W-:Y:S01]  /*5fe0*/  FADD R42, R51, R42 ;  /* 0x0000002a332a7221 */ /* 0x000fe20000000000 */
[----:B------:R-:W-:-:S02]  /*5ff0*/  @!P1 FMUL R147, R147, 0.5 ;  /* 0x3f00000093939820 */ /* 0x000fc40000400000 */
[----:B------:R-:W-:Y:S01]  /*6000*/  FADD R34, R19, R34 ;  /* 0x0000002213227221 */ /* 0x000fe20000000000 */
[----:B------:R-:W-:Y:S02]  /*6010*/  WARPGROUP.DEPBAR.LE gsb0, 0x0 ;  /* 0x00008000000079c5 */ /* 0x000fe40000010000 */
[----:B------:R-:W-:Y:S01]  /*6020*/  F2FP.BF16.F32.PACK_AB R24, R64, R53 ;  /* 0x000000354018723e */ /* 0x000fe200000010ff */
[----:B------:R-:W-:Y:S01]  /*6030*/  FADD R64, R79, R22 ;  /* 0x000000164f407221 */ /* 0x000fe20000000000 */
[----:B------:R-:W-:Y:S01]  /*6040*/  F2FP.BF16.F32.PACK_AB R26, R48, R65 ;  /* 0x00000041301a723e */ /* 0x000fe200000010ff */
[----:B------:R-:W-:Y:S01]  /*6050*/  FADD R48, R129, R130 ;  /* 0x0000008281307221 */ /* 0x000fe20000000000 */
[----:B------:R-:W-:Y:S01]  /*6060*/  F2FP.BF16.F32.PACK_AB R25, R131, R130 ;  /* 0x000000828319723e */ /* 0x000fe200000010ff */
[----:B------:R-:W-:Y:S01]  /*6070*/  FADD R131, R124, R131 ;  /* 0x000000837c837221 */ /* 0x000fe20000000000 */
[----:B------:R-:W-:Y:S01]  /*6080*/  F2FP.BF16.F32.PACK_AB R27, R135, R134 ;  /* 0x00000086871b723e */ /* 0x000fe200000010ff */
[----:B------:R-:W-:Y:S01]  /*6090*/  FADD R71, R71, R64 ;  /* 0x0000004047477221 */ /* 0x000fe20000000000 */
[----:B------:R-:W-:Y:S01]  /*60a0*/  FADD R48, R59, R48 ;  /* 0x000000303b307221 */ /* 0x000fe20000000000 */
[----:B------:R-:W-:Y:S01]  /*60b0*/  FADD R66, R66, R131 ;  /* 0x0000008342427221 */ /* 0x000fe20000000000 */
[----:B------:R-:W-:Y:S01]  /*60c0*/  WARPGROUP.ARRIVE ;  /* 0x00000000000079c5 */ /* 0x000fe20000000000 */
[----:B------:R-:W-:-:S05]  /*60d0*/  FADD R58, R58, R71 ;  /* 0x000000473a3a7221 */ /* 0x000fca0000000000 */
[----:B------:R-:W-:Y:S01]  /*60e0*/  HGMMA.64x32x16.F32.BF16 R152, R24, gdesc[UR4].tnspB, R152, gsb0 ;  /* 0x4060000418987df0 */ /* 0x000fe20008001898 */
[----:B------:R-:W-:Y:S01]  /*60f0*/  UIADD3 UR6, UR14, 0x780, URZ ;  /* 0x000007800e067890 */ /* 0x000fe2000fffe03f */
[----:B------:R-:W-:Y:S01]  /*6100*/  UMOV UR7, 0x80000020 ;  /* 0x8000002000077882 */ /* 0x000fe20000000000 */
[----:B------:R-:W-:Y:S02]  /*6110*/  WARPGROUP.DEPBAR.LE gsb0, 0x0 ;  /* 0x00008000000079c5 */ /* 0x000fe40000010000 */
[----:B------:R-:W1:Y:S01]  /*6120*/  MUFU.EX2 R25, R139 ;  /* 0x0000008b00197308 */ /* 0x000e620000000800 */
[----:B------:R-:W-:Y:S02]  /*6130*/  F2FP.BF16.F32.PACK_AB R24, R12, R91 ;  /* 0x0000005b0c18723e */ /* 0x000fe400000010ff */
[----:B------:R-:W-:Y:S01]  /*6140*/  F2FP.BF16.F32.PACK_AB R26, R20, R15 ;  /* 0x0000000f141a723e */ /* 0x000fe200000010ff */
[----:B------:R-:W-:Y:S01]  /*6150*/  FADD R20, R105, R32 ;  /* 0x0000002069147221 */ /* 0x000fe20000000000 */
[----:B------:R-:W-:-:S03]  /*6160*/  FADD R15, R108, R33 ;  /* 0x000000216c0f7221 */ /* 0x000fc60000000000 */
[----:B------:R-:W2:Y:S01]  /*6170*/  MUFU.EX2 R27, R142 ;  /* 0x0000008e001b7308 */ /* 0x000ea20000000800 */
[----:B------:R-:W-:Y:S01]  /*6180*/  FADD R31, R31, R20 ;  /* 0x000000141f1f7221 */ /* 0x000fe20000000000 */
[----:B------:R-:W-:-:S03]  /*6190*/  FADD R30, R30, R15 ;  /* 0x0000000f1e1e7221 */ /* 0x000fc60000000000 */
[----:B------:R-:W-:Y:S01]  /*61a0*/  FADD R40, R40, R31 ;  /* 0x0000001f28287221 */ /* 0x000fe20000000000 */
[----:B------:R-:W-:Y:S02]  /*61b0*/  FADD R21, R21, R30 ;  /* 0x0000001e15157221 */ /* 0x000fe40000000000 */
[----:B------:R-:W3:Y:S01]  /*61c0*/  MUFU.EX2 R12, R147 ;  /* 0x00000093000c7308 */ /* 0x000ee20000000800 */
[----:B-1----:R-:W-:Y:S01]  /*61d0*/  @!P5 FMUL R25, R25, R25 ;  /* 0x000000191919d220 */ /* 0x002fe20000400000 */
[----:B------:R-:W-:Y:S01]  /*61e0*/  FSETP.GEU.AND P5, PT, R23, -126, PT ;  /* 0xc2fc00001700780b */ /* 0x000fe20003fae000 */
[----:B------:R-:W-:Y:S01]  /*61f0*/  FADD R21, R38, R21 ;  /* 0x0000001526157221 */ /* 0x000fe20000000000 */
[----:B------:R-:W-:Y:S01]  /*6200*/  FADD R39, R39, R40 ;  /* 0x0000002827277221 */ /* 0x000fe20000000000 */
[----:B------:R-:W-:Y:S01]  /*6210*/  FADD R37, R92, R25 ;  /* 0x000000195c257221 */ /* 0x000fe20000000000 */
[----:B------:R-:W-:Y:S01]  /*6220*/  F2FP.BF16.F32.PACK_AB R25, R25, R138 ;  /* 0x0000008a1919723e */ /* 0x000fe200000010ff */
[----:B------:R-:W-:Y:S01]  /*6230*/  FADD R21, R21, R34 ;  /* 0x0000002215157221 */ /* 0x000fe20000000000 */
[----:B------:R-:W1:Y:S01]  /*6240*/  MUFU.EX2 R20, R151 ;  /* 0x0000009700147308 */ /* 0x000e620000000800 */
[----:B--2---:R-:W-:Y:S01]  /*6250*/  @!P6 FMUL R27, R27, R27 ;  /* 0x0000001b1b1be220 */ /* 0x004fe20000400000 */
[----:B------:R-:W-:Y:S01]  /*6260*/  FSETP.GEU.AND P6, PT, R146, -126, PT ;  /* 0xc2fc00009200780b */ /* 0x000fe20003fce000 */
[----:B------:R-:W-:-:S02]  /*6270*/  FADD R37, R70, R37 ;  /* 0x0000002546257221 */ /* 0x000fc40000000000 */
[----:B------:R-:W-:Y:S01]  /*6280*/  FADD R41, R78, R27 ;  /* 0x0000001b4e297221 */ /* 0x000fe20000000000 */
[----:B------:R-:W-:Y:S01]  /*6290*/  F2FP.BF16.F32.PACK_AB R27, R22, R27 ;  /* 0x0000001b161b723e */ /* 0x000fe200000010ff */
[----:B------:R-:W-:Y:S01]  /*62a0*/  @!P5 FMUL R23, R23, 0.5 ;  /* 0x3f0000001717d820 */ /* 0x000fe20000400000 */
[----:B------:R-:W-:Y:S01]  /*62b0*/  FADD R37, R54, R37 ;  /* 0x0000002536257221 */ /* 0x000fe20000000000 */
[----:B---3--:R-:W-:Y:S01]  /*62c0*/  @!P1 FMUL R12, R12, R12 ;  /* 0x0000000c0c0c9220 */ /* 0x008fe20000400000 */
[----:B------:R-:W-:Y:S01]  /*62d0*/  WARPGROUP.ARRIVE ;  /* 0x00000000000079c5 */ /* 0x000fe20000000000 */
[----:B------:R-:W-:Y:S01]  /*62e0*/  FADD R74, R74, R41 ;  /* 0x000000294a4a7221 */ /* 0x000fe20000000000 */
[----:B------:R-:W-:Y:S01]  /*62f0*/  ISETP.GE.AND P1, PT, R13, 0x201, PT ;  /* 0x000002010d00780c */ /* 0x000fe20003f26270 */
[----:B------:R-:W2:Y:S01]  /*6300*/  MUFU.EX2 R23, R23 ;  /* 0x0000001700177308 */ /* 0x000ea20000000800 */
[----:B------:R-:W-:Y:S01]  /*6310*/  FADD R83, R83, R12 ;  /* 0x0000000c53537221 */ /* 0x000fe20000000000 */
[----:B------:R-:W-:Y:S01]  /*6320*/  @!P6 FMUL R146, R146, 0.5 ;  /* 0x3f0000009292e820 */ /* 0x000fe20000400000 */
[----:B------:R-:W-:Y:S01]  /*6330*/  HGMMA.64x32x16.F32.BF16 R152, R24, gdesc[UR4].tnspB, R152, gsb0 ;  /* 0x4060000418987df0 */ /* 0x000fe20008001898 */
[----:B-1----:R-:W-:Y:S01]  /*6340*/  @!P3 FMUL R20, R20, R20 ;  /* 0x000000141414b220 */ /* 0x002fe20000400000 */
[----:B------:R-:W-:Y:S01]  /*6350*/  UIADD3 UR6, UR14, 0x7c0, URZ ;  /* 0x000007c00e067890 */ /* 0x000fe2000fffe03f */
[----:B------:R-:W-:Y:S01]  /*6360*/  FADD R83, R60, R83 ;  /* 0x000000533c537221 */ /* 0x000fe20000000000 */
[----:B------:R-:W-:Y:S01]  /*6370*/  UMOV UR7, 0x80000020 ;  /* 0x8000002000077882 */ /* 0x000fe20000000000 */
[----:B------:R-:W-:-:S02]  /*6380*/  FADD R55, R55, R74 ;  /* 0x0000004a37377221 */ /* 0x000fc40000000000 */
[----:B------:R-:W-:-:S04]  /*6390*/  FADD R66, R66, R83 ;  /* 0x0000005342427221 */ /* 0x000fc80000000000 */
[----:B------:R-:W-:Y:S01]  /*63a0*/  FADD R37, R37, R66 ;  /* 0x0000004225257221 */ /* 0x000fe20000000000 */
[----:B--2---:R-:W-:-:S04]  /*63b0*/  @!P5 FMUL R23, R23, R23 ;  /* 0x000000171717d220 */ /* 0x004fc80000400000 */
[----:B------:R-:W-:-:S04]  /*63c0*/  FADD R120, R120, R23 ;  /* 0x0000001778787221 */ /* 0x000fc80000000000 */
[----:B------:R-:W-:Y:S01]  /*63d0*/  FADD R120, R35, R120 ;  /* 0x0000007823787221 */ /* 0x000fe20000000000 */
[----:B------:R-:W-:Y:S02]  /*63e0*/  WARPGROUP.DEPBAR.LE gsb0, 0x0 ;  /* 0x00008000000079c5 */ /* 0x000fe40000010000 */
[----:B------:R-:W1:Y:S01]  /*63f0*/  MUFU.EX2 R25, R146 ;  /* 0x0000009200197308 */ /* 0x000e620000000800 */
[----:B------:R-:W-:Y:S02]  /*6400*/  F2FP.BF16.F32.PACK_AB R24, R32, R33 ;  /* 0x000000212018723e */ /* 0x000fe400000010ff */
[----:B------:R-:W-:-:S05]  /*6410*/  F2FP.BF16.F32.PACK_AB R26, R23, R28 ;  /* 0x0000001c171a723e */ /* 0x000fca00000010ff */
[----:B------:R-:W2:Y:S01]  /*6420*/  MUFU.EX2 R27, R150 ;  /* 0x00000096001b7308 */ /* 0x000ea20000000800 */
[----:B-1----:R-:W-:-:S04]  /*6430*/  @!P6 FMUL R25, R25, R25 ;  /* 0x000000191919e220 */ /* 0x002fc80000400000 */
[----:B------:R-:W-:Y:S01]  /*6440*/  FADD R82, R82, R25 ;  /* 0x0000001952527221 */ /* 0x000fe20000000000 */
[----:B------:R-:W-:Y:S01]  /*6450*/  F2FP.BF16.F32.PACK_AB R25, R12, R25 ;  /* 0x000000190c19723e */ /* 0x000fe200000010ff */
[----:B------:R-:W-:Y:S01]  /*6460*/  FADD R12, R87, R20 ;  /* 0x00000014570c7221 */ /* 0x000fe20000000000 */
[----:B--2---:R-:W-:Y:S01]  /*6470*/  @!P4 FMUL R27, R27, R27 ;  /* 0x0000001b1b1bc220 */ /* 0x004fe20000400000 */
[----:B------:R-:W-:Y:S02]  /*6480*/  FADD R111, R111, R82 ;  /* 0x000000526f6f7221 */ /* 0x000fe40000000000 */
[----:B------:R-:W-:Y:S01]  /*6490*/  FADD R12, R119, R12 ;  /* 0x0000000c770c7221 */ /* 0x000fe20000000000 */
[----:B------:R-:W-:Y:S01]  /*64a0*/  FADD R15, R86, R27 ;  /* 0x0000001b560f7221 */ /* 0x000fe20000000000 */
[----:B------:R-:W-:Y:S01]  /*64b0*/  F2FP.BF16.F32.PACK_AB R27, R20, R27 ;  /* 0x0000001b141b723e */ /* 0x000fe200000010ff */
[----:B------:R-:W-:Y:S01]  /*64c0*/  FADD R111, R48, R111 ;  /* 0x0000006f306f7221 */ /* 0x000fe20000000000 */
[----:B------:R-:W-:Y:S01]  /*64d0*/  FADD R63, R63, R12 ;  /* 0x0000000c3f3f7221 */ /* 0x000fe20000000000 */
[----:B------:R-:W-:Y:S01]  /*64e0*/  FADD R23, R118, R15 ;  /* 0x0000000f76177221 */ /* 0x000fe20000000000 */
[----:B------:R-:W-:Y:S01]  /*64f0*/  WARPGROUP.ARRIVE ;  /* 0x00000000000079c5 */ /* 0x000fe20000000000 */
[----:B------:R-:W-:Y:S01]  /*6500*/  FADD R15, R11, R120 ;  /* 0x000000780b0f7221 */ /* 0x000fe20000000000 */
[----:B------:R-:W-:Y:S01]  /*6510*/  IADD3 R11, R2, 0x11020, RZ ;  /* 0x00011020020b7810 */ /* 0x000fe20007ffe0ff */
[----:B------:R-:W-:Y:S01]  /*6520*/  FADD R62, R62, R23 ;  /* 0x000000173e3e7221 */ /* 0x000fe20000000000 */
[----:B------:R-:W-:Y:S01]  /*6530*/  FADD R42, R42, R111 ;  /* 0x0000006f2a2a7221 */ /* 0x000fe20000000000 */
[----:B------:R-:W-:Y:S01]  /*6540*/  FADD R56, R56, R15 ;  /* 0x0000000f38387221 */ /* 0x000fe20000000000 */
[----:B------:R-:W-:Y:S01]  /*6550*/  HGMMA.64x32x16.F32.BF16 R152, R24, gdesc[UR4].tnspB, R152, gsb0 ;  /* 0x4060000418987df0 */ /* 0x000fe20008001898 */
[----:B------:R-:W-:Y:S01]  /*6560*/  FADD R55, R55, R62 ;  /* 0x0000003e37377221 */ /* 0x000fe20000000000 */
[----:B------:R-:W-:Y:S01]  /*6570*/  FADD R58, R58, R63 ;  /* 0x0000003f3a3a7221 */ /* 0x000fe20000000000 */
[----:B------:R-:W-:Y:S01]  /*6580*/  PRMT R20, RZ, 0x654, R11 ;  /* 0x00000654ff147816 */ /* 0x000fe2000000000b */
[----:B------:R-:W-:Y:S01]  /*6590*/  FADD R56, R39, R56 ;  /* 0x0000003827387221 */ /* 0x000fe20000000000 */
[----:B------:R-:W-:Y:S01]  /*65a0*/  FADD R42, R42, R55 ;  /* 0x000000372a2a7221 */ /* 0x000fe20000000000 */
[----:B------:R-:W-:Y:S01]  /*65b0*/  FADD R37, R37, R58 ;  /* 0x0000003a25257221 */ /* 0x000fe20000000000 */
[----:B------:R-:W-:Y:S01]  /*65c0*/  MOV R15, 0x2 ;  /* 0x00000002000f7802 */ /* 0x000fe20000000f00 */
[----:B------:R-:W-:-:S02]  /*65d0*/  FADD R13, R21, R56 ;  /* 0x00000038150d7221 */ /* 0x000fc40000000000 */
[----:B------:R-:W-:Y:S01]  /*65e0*/  FADD R12, R42, R37 ;  /* 0x000000252a0c7221 */ /* 0x000fe20000000000 */
[----:B------:R-:W-:Y:S02]  /*65f0*/  WARPGROUP.DEPBAR.LE gsb0, 0x0 ;  /* 0x00008000000079c5 */ /* 0x000fe40000010000 */
[----:B------:R1:W-:Y:S01]  /*6600*/  SYNCS.ARRIVE.TRANS64.RED.A1T0 RZ, [R20+URZ], RZ ;  /* 0x000000ff14ff79a7 */ /* 0x0003e2000810043f */
[----:B------:R-:W-:Y:S05]  /*6610*/  @!P1 BRA `(.L_x_24) ;  /* 0x0000004c00349947 */ /* 0x000fea0003800000 */
[----:B------:R-:W-:Y:S01]  /*6620*/  IMAD.MOV.U32 R19, RZ, RZ, R17 ;  /* 0x000000ffff137224 */ /* 0x000fe200078e0011 */
[----:B------:R-:W-:Y:S01]  /*6630*/  MOV R21, R14 ;  /* 0x0000000e00157202 */ /* 0x000fe20000000f00 */
[----:B------:R-:W-:Y:S01]  /*6640*/  IMAD.MOV.U32 R15, RZ, RZ, 0x2 ;  /* 0x00000002ff0f7424 */ /* 0x000fe200078e00ff */
[----:B------:R-:W-:Y:S01]  /*6650*/  MOV R6, 0x1 ;  /* 0x0000000100067802 */ /* 0x000fe20000000f00 */
[----:B------:R-:W-:Y:S01]  /*6660*/  IMAD.MOV.U32 R3, RZ, RZ, RZ ;  /* 0x000000ffff037224 */ /* 0x000fe200078e00ff */
[----:B------:R-:W-:Y:S01]  /*6670*/  ULDC.64 UR22, c[0x0][0x198] ;  /* 0x0000660000167ab9 */ /* 0x000fe20000000a00 */
[----:B------:R-:W-:-:S05]  /*6680*/  ULDC UR24, c[0x0][0x604] ;  /* 0x0001810000187ab9 */ /* 0x000fca0000000800 */
.L_x_36:
[----:B------:R-:W-:Y:S01]  /*6690*/  LEA R17, R15, R2, 0x3 ;  /* 0x000000020f117211 */ /* 0x000fe200078e18ff */
[----:B------:R-:W-:Y:S05]  /*66a0*/  YIELD ;  /* 0x0000000000007946 */ /* 0x000fea0003800000 */
[----:B------:R-:W-:Y:S02]  /*66b0*/  SHF.L.U32 R14, R3, 0x1f, RZ ;  /* 0x0000001f030e7819 */ /* 0x000fe400000006ff */
[C---:B------:R-:W-:Y:S01]  /*66c0*/  ISETP.GT.AND P1, PT, R18.reuse, 0x2, PT ;  /* 0x000000021200780c */ /* 0x040fe20003f24270 */
[----:B------:R-:W-:Y:S01]  /*66d0*/  VIADD R18, R18, 0xffffffff ;  /* 0xffffffff12127836 */ /* 0x000fe20000000000 */
[----:B------:R-:W2:Y:S02]  /*66e0*/  SYNCS.PHASECHK.TRANS64.TRYWAIT P2, [R17+URZ+0x11000], R14 ;  /* 0x0110000e110075a7 */ /* 0x000ea4000804017f */
[----:B--2---:R-:W-:Y:S09]  /*66f0*/  @!P2 BRA `(.L_x_25) ;  /* 0x000000b800dca947 */ /* 0x004ff20003800000 */
.L_x_78:
[----:B------:R-:W-:Y:S05]  /*6700*/  WARPSYNC.ALL ;  /* 0x0000000000007948 */ /* 0x000fea0003800000 */
[----:B------:R-:W-:Y:S01]  /*6710*/  R2UR UR6, R15 ;  /* 0x000000000f0672ca */ /* 0x000fe200000e0000 */
[----:B------:R-:W-:Y:S01]  /*6720*/  WARPGROUP.ARRIVE ;  /* 0x00000000000079c5 */ /* 0x000fe20000000000 */
[----:B------:R-:W-:Y:S01]  /*6730*/  UMOV UR7, 0x80000020 ;  /* 0x8000002000077882 */ /* 0x000fe20000000000 */
[----:B------:R-:W-:Y:S01]  /*6740*/  UMOV UR19, 0x80000020 ;  /* 0x8000002000137882 */ /* 0x000fe20000000000 */
[----:B------:R-:W-:-:S09]  /*6750*/  ISETP.NE.AND P2, PT, R9, RZ, PT ;  /* 0x000000ff0900720c */ /* 0x000fd20003f45270 */
[----:B------:R-:W-:-:S04]  /*6760*/  ULEA UR6, UR6, UR20, 0xa ;  /* 0x0000001406067291 */ /* 0x000fc8000f8e503f */
[----:B------:R-:W-:-:S05]  /*6770*/  UIADD3 UR18, UR6, 0x2, URZ ;  /* 0x0000000206127890 */ /* 0x000fca000fffe03f */
[----:B------:R-:W-:Y:S03]  /*6780*/  HGMMA.64x256x16.F32.BF16 R24, gdesc[UR4], RZ, !UPT, gsb0 ;  /* 0x03e00000041879f0 */ /* 0x000fe6000c0018ff */
[----:B------:R-:W-:Y:S02]  /*6790*/  WARPGROUP.DEPBAR.LE gsb0, 0x0 ;  /* 0x00008000000079c5 */ /* 0x000fe40000010000 */
[----:B------:R-:W-:-:S15]  /*67a0*/  WARPGROUP.ARRIVE ;  /* 0x00000000000079c5 */ /* 0x000fde0000000000 */
[----:B------:R-:W-:-:S08]  /*67b0*/  NOP ;  /* 0x0000000000007918 */ /* 0x000fd00000000000 */
[----:B------:R-:W-:Y:S03]  /*67c0*/  HGMMA.64x256x16.F32.BF16 R24, gdesc[UR16], R24, gsb0 ;  /* 0x03e00000101879f0 */ /* 0x000fe60008001818 */
[----:B------:R-:W-:Y:S02]  /*67d0*/  WARPGROUP.DEPBAR.LE gsb0, 0x0 ;  /* 0x00008000000079c5 */ /* 0x000fe40000010000 */
[----:B------:R-:W-:Y:S05]  /*67e0*/  @P2 BRA `(.L_x_26) ;  /* 0x0000000000842947 */ /* 0x000fea0003800000 */
[----:B------:R-:W-:-:S13]  /*67f0*/  ISETP.LT.OR P3, PT, R7, 0x1, !P0 ;  /* 0x000000010700780c */ /* 0x000fda0004761670 */
[----:B------:R-:W-:Y:S05]  /*6800*/  @P3 BRA `(.L_x_27) ;  /* 0x0000000000783947 */ /* 0x000fea0003800000 */
[----:B--2---:R-:W-:Y:S02]  /*6810*/  LEA R14, R5, R2, 0x3 ;  /* 0x00000002050e7211 */ /* 0x004fe400078e18ff */
[----:B------:R-:W-:Y:S02]  /*6820*/  SHF.L.U32 R17, R4, 0x1f, RZ ;  /* 0x0000001f04117819 */ /* 0x000fe400000006ff */
[----:B------:R-:W-:Y:S02]  /*6830*/  ISETP.NE.AND P4, PT, R0, RZ, PT ;  /* 0x000000ff0000720c */ /* 0x000fe40003f85270 */
[----:B------:R-:W2:Y:S02]  /*6840*/  SYNCS.PHASECHK.TRANS64.TRYWAIT P3, [R14+URZ+0x11020], R17 ;  /* 0x011020110e0075a7 */ /* 0x000ea4000806017f */
[----:B--2---:R-:W-:Y:S09]  /*6850*/  @!P3 BRA `(.L_x_28) ;  /* 0x000000b80098b947 */ /* 0x004ff20003800000 */
.L_x_79:
[----:B------:R-:W-:Y:S05]  /*6860*/  @P4 BRA `(.L_x_29) ;  /* 0x0000000000144947 */ /* 0x000fea0003800000 */
[----:B------:R-:W-:Y:S01]  /*6870*/  LOP3.LUT P3, RZ, R16, 0x1f, RZ, 0xc0, !PT ;  /* 0x0000001f10ff7812 */ /* 0x000fe2000786c0ff */
[----:B--2---:R-:W-:-:S04]  /*6880*/  IMAD.MOV.U32 R17, RZ, RZ, 0x4000 ;  /* 0x00004000ff117424 */ /* 0x004fc800078e00ff */
[----:B------:R3:W-:Y:S08]  /*6890*/  SYNCS.ARRIVE.TRANS64 RZ, [R14+URZ+0x11000], R17 ;  /* 0x011000110eff79a7 */ /* 0x0007f0000800003f */
[----:B------:R-:W-:Y:S05]  /*68a0*/  @!P3 BRA `(.L_x_29) ;  /* 0x000000000004b947 */ /* 0x000fea0003800000 */
[----:B------:R-:W-:Y:S01]  /*68b0*/  BPT.TRAP 0x1 ;  /* 0x000000040000795c */ /* 0x000fe20000300000 */
.L_x_29:
[----:B--23--:R-:W-:Y:S01]  /*68c0*/  LEA R17, R5, R2, 0xe ;  /* 0x0000000205117211 */ /* 0x00cfe200078e70ff */
[----:B------:R-:W-:Y:S01]  /*68d0*/  UIADD3 UR6, UP0, UR22, 0x1f0, URZ ;  /* 0x000001f016067890 */ /* 0x000fe2000ff1e03f */
[----:B------:R-:W-:Y:S01]  /*68e0*/  R2UR UR35, R8 ;  /* 0x00000000082372ca */ /* 0x000fe200000e0000 */
[----:B------:R-:W-:Y:S01]  /*68f0*/  UMOV UR8, 0x0 ;  /* 0x0000000000087882 */ /* 0x000fe20000000000 */
[----:B------:R-:W-:Y:S01]  /*6900*/  R2UR UR33, R14 ;  /* 0x000000000e2172ca */ /* 0x000fe200000e0000 */
[----:B------:R-:W-:Y:S01]  /*6910*/  UIADD3.X UR7, URZ, UR23, URZ, UP0, !UPT ;  /* 0x000000173f077290 */ /* 0x000fe200087fe43f */
[----:B------:R-:W-:Y:S01]  /*6920*/  R2UR UR32, R17 ;  /* 0x00000000112072ca */ /* 0x000fe200000e0000 */
[----:B------:R-:W-:Y:S01]  /*6930*/  UMOV UR9, 0x10000000 ;  /* 0x1000000000097882 */ /* 0x000fe20000000000 */
[----:B------:R-:W-:Y:S01]  /*6940*/  UMOV UR34, URZ ;  /* 0x0000003f00227c82 */ /* 0x000fe20008000000 */
[----:B------:R-:W-:-:S05]  /*6950*/  VIADD R5, R5, 0x1 ;  /* 0x0000000105057836 */ /* 0x000fca0000000000 */
[C---:B------:R-:W-:Y:S01]  /*6960*/  ISETP.NE.AND P3, PT, R5.reuse, 0x4, PT ;  /* 0x000000040500780c */ /* 0x040fe20003f65270 */
[----:B------:R-:W-:Y:S02]  /*6970*/  USHF.L.U32 UR35, UR35, 0x8, URZ ;  /* 0x0000000823237899 */ /* 0x000fe4000800063f */
[----:B------:R-:W-:Y:S01]  /*6980*/  UIADD3 UR33, UR33, 0x11000, URZ ;  /* 0x0001100021217890 */ /* 0x000fe2000fffe03f */
[----:B------:R-:W-:Y:S01]  /*6990*/  SEL R17, RZ, 0x1, P3 ;  /* 0x00000001ff117807 */ /* 0x000fe20001800000 */
[----:B------:R-:W-:Y:S01]  /*69a0*/  UIADD3 UR32, UR32, 0x1000, URZ ;  /* 0x0000100020207890 */ /* 0x000fe2000fffe03f */
[----:B------:R-:W-:Y:S02]  /*69b0*/  SEL R5, R5, RZ, P3 ;  /* 0x000000ff05057207 */ /* 0x000fe40001800000 */
[----:B------:R-:W-:-:S06]  /*69c0*/  LOP3.LUT R4, R4, R17, RZ, 0x3c, !PT ;  /* 0x0000001104047212 */ /* 0x000fcc00078e3cff */
[----:B------:R3:W-:Y:S02]  /*69d0*/  UTMALDG.4D [UR32], [UR6], desc[UR8] ;  /* 0x00000820060075b4 */ /* 0x0007e40008019000 */
[----:B---3--:R-:W-:Y:S01]  /*69e0*/  NOP ;  /* 0x0000000000007918 */ /* 0x008fe20000000000 */
.L_x_27:
[----:B------:R-:W-:-:S07]  /*69f0*/  IADD3 R7, R7, -0x1, RZ ;  /* 0xffffffff07077810 */ /* 0x000fce0007ffe0ff */
.L_x_26:
[----:B------:R-:W-:Y:S01]  /*6a00*/  VIADD R15, R15, 0x1 ;  /* 0x000000010f0f7836 */ /* 0x000fe20000000000 */
[----:B------:R-:W-:Y:S05]  /*6a10*/  WARPSYNC.ALL ;  /* 0x0000000000007948 */ /* 0x000fea0003800000 */
[----:B------:R-:W-:-:S04]  /*6a20*/  ISETP.NE.AND P3, PT, R15, 0x4, PT ;  /* 0x000000040f00780c */ /* 0x000fc80003f65270 */
[----:B--2---:R-:W-:Y:S02]  /*6a30*/  SEL R14, RZ, 0x1, P3 ;  /* 0x00000001ff0e7807 */ /* 0x004fe40001800000 */
[----:B------:R-:W-:Y:S02]  /*6a40*/  SEL R15, R15, RZ, P3 ;  /* 0x000000ff0f0f7207 */ /* 0x000fe40001800000 */
[----:B------:R-:W-:Y:S02]  /*6a50*/  LOP3.LUT R3, R3, R14, RZ, 0x3c, !PT ;  /* 0x0000000e03037212 */ /* 0x000fe400078e3cff */
[----:B------:R-:W-:Y:S01]  /*6a60*/  FMNMX R14, R24, R19, !PT ;  /* 0x00000013180e7209 */ /* 0x000fe20007800000 */
[----:B------:R-:W-:Y:S01]  /*6a70*/  IMAD R171, R15, 0x8, R2 ;  /* 0x000000080fab7824 */ /* 0x000fe200078e0202 */
[----:B-1----:R-:W-:Y:S02]  /*6a80*/  FMNMX R20, R26, R21, !PT ;  /* 0x000000151a147209 */ /* 0x002fe40007800000 */
[----:B------:R-:W-:-:S02]  /*6a90*/  FMNMX R17, R25, R14, !PT ;  /* 0x0000000e19117209 */ /* 0x000fc40007800000 */
[----:B------:R-:W-:Y:S02]  /*6aa0*/  FMNMX R23, R27, R20, !PT ;  /* 0x000000141b177209 */ /* 0x000fe40007800000 */
[----:B------:R-:W-:Y:S02]  /*6ab0*/  FMNMX R14, R28, R17, !PT ;  /* 0x000000111c0e7209 */ /* 0x000fe40007800000 */
[----:B------:R-:W-:Y:S02]  /*6ac0*/  FMNMX R20, R30, R23, !PT ;  /* 0x000000171e147209 */ /* 0x000fe40007800000 */
[----:B------:R-:W-:Y:S02]  /*6ad0*/  FMNMX R17, R29, R14, !PT ;  /* 0x0000000e1d117209 */ /* 0x000fe40007800000 */
[----:B------:R-:W-:Y:S02]  /*6ae0*/  FMNMX R23, R31, R20, !PT ;  /* 0x000000141f177209 */ /* 0x000fe40007800000 */
        /* <DEDUP_REMOVED lines=114> */
[----:B------:R-:W-:-:S04]  /*7210*/  FMNMX R17, R145, R14, !PT ;  /* 0x0000000e91117209 */ /* 0x000fc80007800000 */
[----:B------:R-:W-:Y:S02]  /*7220*/  FMNMX R14, R148, R17, !PT ;  /* 0x00000011940e7209 */ /* 0x000fe40007800000 */
[----:B------:R-:W-:Y:S02]  /*7230*/  FMNMX R17, R147, R20, !PT ;  /* 0x0000001493117209 */ /* 0x000fe40007800000 */
[----:B------:R-:W-:Y:S02]  /*7240*/  FMNMX R14, R149, R14, !PT ;  /* 0x0000000e950e7209 */ /* 0x000fe40007800000 */
[----:B------:R-:W-:-:S03]  /*7250*/  FMNMX R20, R150, R17, !PT ;  /* 0x0000001196147209 */ /* 0x000fc60007800000 */
[----:B------:R-:W1:Y:S01]  /*7260*/  SHFL.BFLY PT, R23, R14, 0x1, 0x1f ;  /* 0x0c201f000e177f89 */ /* 0x000e6200000e0000 */
[----:B------:R-:W-:-:S05]  /*7270*/  FMNMX R20, R151, R20, !PT ;  /* 0x0000001497147209 */ /* 0x000fca0007800000 */
[----:B------:R-:W2:Y:S01]  /*7280*/  SHFL.BFLY PT, R17, R20, 0x1, 0x1f ;  /* 0x0c201f0014117f89 */ /* 0x000ea200000e0000 */
[----:B-1----:R-:W-:-:S05]  /*7290*/  FMNMX R23, R14, R23, !PT ;  /* 0x000000170e177209 */ /* 0x002fca0007800000 */
[----:B------:R-:W1:Y:S01]  /*72a0*/  SHFL.BFLY PT, R168, R23, 0x2, 0x1f ;  /* 0x0c401f0017a87f89 */ /* 0x000e6200000e0000 */
[----:B--2---:R-:W-:Y:S02]  /*72b0*/  FMNMX R22, R20, R17, !PT ;  /* 0x0000001114167209 */ /* 0x004fe40007800000 */
[----:B------:R-:W-:-:S03]  /*72c0*/  SHF.L.U32 R20, R3, 0x1f, RZ ;  /* 0x0000001f03147819 */ /* 0x000fc600000006ff */
[----:B------:R-:W2:Y:S01]  /*72d0*/  SHFL.BFLY PT, R169, R22, 0x2, 0x1f ;  /* 0x0c401f0016a97f89 */ /* 0x000ea200000e0000 */
[----:B-1----:R-:W-:Y:S02]  /*72e0*/  FMNMX R17, R23, R168, !PT ;  /* 0x000000a817117209 */ /* 0x002fe40007800000 */
[----:B------:R-:W-:Y:S02]  /*72f0*/  LEA R168, R6, R11, 0x3 ;  /* 0x0000000b06a87211 */ /* 0x000fe400078e18ff */
[C---:B------:R-:W-:Y:S02]  /*7300*/  FSETP.NEU.AND P3, PT, R17.reuse, -INF , PT ;  /* 0xff8000001100780b */ /* 0x040fe40003f6d000 */
[----:B------:R-:W-:Y:S02]  /*7310*/  PRMT R168, RZ, 0x654, R168 ;  /* 0x00000654ffa87816 */ /* 0x000fe400000000a8 */
[----:B------:R-:W-:Y:S02]  /*7320*/  FSEL R172, R17, RZ, P3 ;  /* 0x000000ff11ac7208 */ /* 0x000fe40001800000 */
[----:B------:R1:W-:Y:S01]  /*7330*/  SYNCS.ARRIVE.TRANS64.RED.A1T0 RZ, [R168+URZ], RZ ;  /* 0x000000ffa8ff79a7 */ /* 0x0003e2000810043f */
[----:B--2---:R-:W-:-:S02]  /*7340*/  FMNMX R14, R22, R169, !PT ;  /* 0x000000a9160e7209 */ /* 0x004fc40007800000 */
[----:B------:R-:W-:Y:S02]  /*7350*/  FADD R19, -R172, R19 ;  /* 0x00000013ac137221 */ /* 0x000fe40000000100 */
[C---:B------:R-:W-:Y:S02]  /*7360*/  FSETP.NEU.AND P3, PT, R14.reuse, -INF , PT ;  /* 0xff8000000e00780b */ /* 0x040fe40003f6d000 */
[----:B------:R-:W-:Y:S01]  /*7370*/  FMUL R22, R19, UR24 ;  /* 0x0000001813167c20 */ /* 0x000fe20008400000 */
[----:B------:R-:W2:Y:S01]  /*7380*/  SYNCS.PHASECHK.TRANS64.TRYWAIT P4, [R171+URZ+0x11000], R20 ;  /* 0x01100014ab0075a7 */ /* 0x000ea2000808017f */
[----:B------:R-:W-:-:S03]  /*7390*/  FSEL R170, R14, RZ, P3 ;  /* 0x000000ff0eaa7208 */ /* 0x000fc60001800000 */
[----:B------:R-:W-:Y:S02]  /*73a0*/  FSETP.GEU.AND P5, PT, R22, -126, PT ;  /* 0xc2fc00001600780b */ /* 0x000fe40003fae000 */
[----:B------:R-:W-:-:S04]  /*73b0*/  FADD R19, -R170, R21 ;  /* 0x00000015aa137221 */ /* 0x000fc80000000100 */
[----:B-1----:R-:W-:Y:S01]  /*73c0*/  FMUL R168, R19, UR24 ;  /* 0x0000001813a87c20 */ /* 0x002fe20008400000 */
[----:B------:R-:W-:-:S04]  /*73d0*/  FMUL R19, R170, UR24 ;  /* 0x00000018aa137c20 */ /* 0x000fc80008400000 */
[----:B------:R-:W-:Y:S01]  /*73e0*/  FSETP.GEU.AND P6, PT, R168, -126, PT ;  /* 0xc2fc0000a800780b */ /* 0x000fe20003fce000 */
[--C-:B------:R-:W-:Y:S01]  /*73f0*/  FFMA R26, R26, UR24, -R19.reuse ;  /* 0x000000181a1a7c23 */ /* 0x100fe20008000813 */
[----:B------:R-:W-:Y:S01]  /*7400*/  @!P5 FMUL R22, R22, 0.5 ;  /* 0x3f0000001616d820 */ /* 0x000fe20000400000 */
[----:B------:R-:W-:-:S03]  /*7410*/  FFMA R27, R27, UR24, -R19 ;  /* 0x000000181b1b7c23 */ /* 0x000fc60008000813 */
[----:B------:R-:W-:Y:S02]  /*7420*/  FSETP.GEU.AND P3, PT, R26, -126, PT ;  /* 0xc2fc00001a00780b */ /* 0x000fe40003f6e000 */
[----:B------:R-:W1:Y:S05]  /*7430*/  MUFU.EX2 R22, R22 ;  /* 0x0000001600167308 */ /* 0x000e6a0000000800 */
[----:B------:R-:W-:Y:S01]  /*7440*/  @!P6 FMUL R168, R168, 0.5 ;  /* 0x3f000000a8a8e820 */ /* 0x000fe20000400000 */
[----:B-12---:R-:W-:Y:S06]  /*7450*/  @!P4 BRA `(.L_x_30) ;  /* 0x000000ac00acc947 */ /* 0x006fec0003800000 */
.L_x_80:
[--C-:B------:R-:W-:Y:S01]  /*7460*/  FFMA R170, R30, UR24, -R19.reuse ;  /* 0x000000181eaa7c23 */ /* 0x100fe20008000813 */
[----:B------:R-:W-:Y:S01]  /*7470*/  @!P5 FMUL R22, R22, R22 ;  /* 0x000000161616d220 */ /* 0x000fe20000400000 */
[----:B------:R-:W-:Y:S01]  /*7480*/  @!P3 FMUL R26, R26, 0.5 ;  /* 0x3f0000001a1ab820 */ /* 0x000fe20000400000 */
[----:B------:R-:W-:Y:S01]  /*7490*/  FSETP.GEU.AND P4, PT, R27, -126, PT ;  /* 0xc2fc00001b00780b */ /* 0x000fe20003f8e000 */
[----:B------:R-:W2:Y:S01]  /*74a0*/  MUFU.EX2 R21, R168 ;  /* 0x000000a800157308 */ /* 0x000ea20000000800 */
[----:B------:R-:W-:Y:S01]  /*74b0*/  FSETP.GEU.AND P5, PT, R170, -126, PT ;  /* 0xc2fc0000aa00780b */ /* 0x000fe20003fae000 */
[--C-:B-1----:R-:W-:Y:S01]  /*74c0*/  FFMA R171, R31, UR24, -R19.reuse ;  /* 0x000000181fab7c23 */ /* 0x102fe20008000813 */
[----:B------:R-:W-:Y:S01]  /*74d0*/  FMUL R20, R172, UR24 ;  /* 0x00000018ac147c20 */ /* 0x000fe20008400000 */
[--C-:B------:R-:W-:Y:S01]  /*74e0*/  FFMA R172, R34, UR24, -R19.reuse ;  /* 0x0000001822ac7c23 */ /* 0x100fe20008000813 */
[--C-:B------:R-:W-:Y:S01]  /*74f0*/  FFMA R38, R38, UR24, -R19.reuse ;  /* 0x0000001826267c23 */ /* 0x100fe20008000813 */
[--C-:B------:R-:W-:Y:S01]  /*7500*/  FFMA R35, R35, UR24, -R19.reuse ;  /* 0x0000001823237c23 */ /* 0x100fe20008000813 */
[--C-:B------:R-:W-:Y:S01]  /*7510*/  FFMA R24, R24, UR24, -R20.reuse ;  /* 0x0000001818187c23 */ /* 0x100fe20008000814 */
[----:B------:R1:W3:Y:S01]  /*7520*/  MUFU.EX2 R30, R26 ;  /* 0x0000001a001e7308 */ /* 0x0002e20000000800 */
[--C-:B------:R-:W-:Y:S01]  /*7530*/  FFMA R25, R25, UR24, -R20.reuse ;  /* 0x0000001819197c23 */ /* 0x100fe20008000814 */
[--C-:B------:R-:W-:Y:S01]  /*7540*/  FFMA R39, R39, UR24, -R19.reuse ;  /* 0x0000001827277c23 */ /* 0x100fe20008000813 */
[--C-:B------:R-:W-:Y:S01]  /*7550*/  FFMA R40, R40, UR24, -R20.reuse ;  /* 0x0000001828287c23 */ /* 0x100fe20008000814 */
[----:B------:R-:W-:Y:S01]  /*7560*/  @!P4 FMUL R27, R27, 0.5 ;  /* 0x3f0000001b1bc820 */ /* 0x000fe20000400000 */
[--C-:B------:R-:W-:Y:S01]  /*7570*/  FFMA R41, R41, UR24, -R20.reuse ;  /* 0x0000001829297c23 */ /* 0x100fe20008000814 */
[----:B------:R-:W-:Y:S01]  /*7580*/  @!P5 FMUL R170, R170, 0.5 ;  /* 0x3f000000aaaad820 */ /* 0x000fe20000400000 */
[--C-:B------:R-:W-:Y:S01]  /*7590*/  FFMA R54, R54, UR24, -R19.reuse ;  /* 0x0000001836367c23 */ /* 0x100fe20008000813 */
[----:B------:R4:W5:Y:S01]  /*75a0*/  MUFU.EX2 R23, R27 ;  /* 0x0000001b00177308 */ /* 0x0009620000000800 */
[--C-:B-1----:R-:W-:Y:S01]  /*75b0*/  FFMA R26, R28, UR24, -R20.reuse ;  /* 0x000000181c1a7c23 */ /* 0x102fe20008000814 */
[----:B--2---:R-:W-:Y:S01]  /*75c0*/  @!P6 FMUL R21, R21, R21 ;  /* 0x000000151515e220 */ /* 0x004fe20000400000 */
[----:B------:R-:W-:Y:S01]  /*75d0*/  FSETP.GEU.AND P6, PT, R171, -126, PT ;  /* 0xc2fc0000ab00780b */ /* 0x000fe20003fce000 */
[--C-:B------:R-:W-:Y:S01]  /*75e0*/  FFMA R50, R50, UR24, -R19.reuse ;  /* 0x0000001832327c23 */ /* 0x100fe20008000813 */
[--C-:B------:R-:W-:Y:S01]  /*75f0*/  FFMA R51, R51, UR24, -R19.reuse ;  /* 0x0000001833337c23 */ /* 0x100fe20008000813 */
[--C-:B------:R-:W-:Y:S01]  /*7600*/  FFMA R55, R55, UR24, -R19.reuse ;  /* 0x0000001837377c23 */ /* 0x100fe20008000813 */
[--C-:B------:R-:W-:Y:S01]  /*7610*/  FFMA R52, R52, UR24, -R20.reuse ;  /* 0x0000001834347c23 */ /* 0x100fe20008000814 */
[----:B------:R-:W1:Y:S01]  /*7620*/  MUFU.EX2 R31, R170 ;  /* 0x000000aa001f7308 */ /* 0x000e620000000800 */
[----:B---3--:R-:W-:Y:S01]  /*7630*/  @!P3 FMUL R30, R30, R30 ;  /* 0x0000001e1e1eb220 */ /* 0x008fe20000400000 */
[----:B------:R-:W-:Y:S01]  /*7640*/  FSETP.GEU.AND P3, PT, R24, -126, PT ;  /* 0xc2fc00001800780b */ /* 0x000fe20003f6e000 */
[--C-:B----4-:R-:W-:Y:S01]  /*7650*/  FFMA R27, R29, UR24, -R20.reuse ;  /* 0x000000181d1b7c23 */ /* 0x110fe20008000814 */
[--C-:B------:R-:W-:Y:S01]  /*7660*/  FFMA R62, R62, UR24, -R19.reuse ;  /* 0x000000183e3e7c23 */ /* 0x100fe20008000813 */
[--C-:B------:R-:W-:Y:S01]  /*7670*/  FFMA R173, R63, UR24, -R19.reuse ;  /* 0x000000183fad7c23 */ /* 0x100fe20008000813 */
[----:B------:R-:W-:Y:S01]  /*7680*/  R2UR UR6, R15 ;  /* 0x000000000f0672ca */ /* 0x000fe200000e0000 */
[-C--:B------:R-:W-:Y:S01]  /*7690*/  FMUL R152, R152, R22.reuse ;  /* 0x0000001698987220 */ /* 0x080fe20000400000 */
[----:B------:R-:W-:Y:S01]  /*76a0*/  @!P6 FMUL R171, R171, 0.5 ;  /* 0x3f000000ababe820 */ /* 0x000fe20000400000 */
[----:B-----5:R-:W-:Y:S01]  /*76b0*/  @!P4 FMUL R23, R23, R23 ;  /* 0x000000171717c220 */ /* 0x020fe20000400000 */
[----:B------:R-:W-:Y:S01]  /*76c0*/  FSETP.GEU.AND P4, PT, R25, -126, PT ;  /* 0xc2fc00001900780b */ /* 0x000fe20003f8e000 */
[-C--:B------:R-:W-:Y:S01]  /*76d0*/  FMUL R153, R153, R22.reuse ;  /* 0x0000001699997220 */ /* 0x080fe20000400000 */
[----:B------:R-:W2:Y:S01]  /*76e0*/  MUFU.EX2 R168, R171 ;  /* 0x000000ab00a87308 */ /* 0x000ea20000000800 */
[-C--:B------:R-:W-:Y:S01]  /*76f0*/  FMUL R156, R156, R22.reuse ;  /* 0x000000169c9c7220 */ /* 0x080fe20000400000 */
[-C--:B------:R-:W-:Y:S01]  /*7700*/  FMUL R157, R157, R22.reuse ;  /* 0x000000169d9d7220 */ /* 0x080fe20000400000 */
[----:B------:R-:W-:Y:S01]  /*7710*/  @!P3 FMUL R24, R24, 0.5 ;  /* 0x3f0000001818b820 */ /* 0x000fe20000400000 */
[-C--:B------:R-:W-:Y:S01]  /*7720*/  FMUL R160, R160, R22.reuse ;  /* 0x00000016a0a07220 */ /* 0x080fe20000400000 */
[----:B-1----:R-:W-:Y:S01]  /*7730*/  @!P5 FMUL R31, R31, R31 ;  /* 0x0000001f1f1fd220 */ /* 0x002fe20000400000 */
[----:B------:R-:W-:Y:S01]  /*7740*/  FSETP.GEU.AND P5, PT, R26, -126, PT ;  /* 0xc2fc00001a00780b */ /* 0x000fe20003fae000 */
[-C--:B------:R-:W-:Y:S01]  /*7750*/  FMUL R161, R161, R22.reuse ;  /* 0x00000016a1a17220 */ /* 0x080fe20000400000 */
[----:B------:R1:W3:Y:S01]  /*7760*/  MUFU.EX2 R169, R24 ;  /* 0x0000001800a97308 */ /* 0x0002e20000000800 */
[-C--:B------:R-:W-:Y:S01]  /*7770*/  FMUL R164, R164, R22.reuse ;  /* 0x00000016a4a47220 */ /* 0x080fe20000400000 */
[----:B------:R-:W-:Y:S01]  /*7780*/  FMUL R165, R165, R22 ;  /* 0x00000016a5a57220 */ /* 0x000fe20000400000 */
[----:B------:R-:W-:Y:S01]  /*7790*/  @!P4 FMUL R25, R25, 0.5 ;  /* 0x3f0000001919c820 */ /* 0x000fe20000400000 */
[-C--:B------:R-:W-:Y:S01]  /*77a0*/  FMUL R154, R154, R21.reuse ;  /* 0x000000159a9a7220 */ /* 0x080fe20000400000 */
[-C--:B------:R-:W-:Y:S01]  /*77b0*/  FMUL R155, R155, R21.reuse ;  /* 0x000000159b9b7220 */ /* 0x080fe20000400000 */
[-C--:B------:R-:W-:Y:S01]  /*77c0*/  FMUL R158, R158, R21.reuse ;  /* 0x000000159e9e7220 */ /* 0x080fe20000400000 */
[-C--:B------:R-:W-:Y:S01]  /*77d0*/  FMUL R159, R159, R21.reuse ;  /* 0x000000159f9f7220 */ /* 0x080fe20000400000 */
[----:B------:R4:W5:Y:S01]  /*77e0*/  MUFU.EX2 R170, R25 ;  /* 0x0000001900aa7308 */ /* 0x0009620000000800 */
[----:B--2---:R-:W-:Y:S01]  /*77f0*/  @!P6 FMUL R168, R168, R168 ;  /* 0x000000a8a8a8e220 */ /* 0x004fe20000400000 */
[----:B------:R-:W-:Y:S01]  /*7800*/  FSETP.GEU.AND P6, PT, R27, -126, PT ;  /* 0xc2fc00001b00780b */ /* 0x000fe20003fce000 */
[----:B------:R-:W-:Y:S01]  /*7810*/  @!P5 FMUL R26, R26, 0.5 ;  /* 0x3f0000001a1ad820 */ /* 0x000fe20000400000 */
[--C-:B-1----:R-:W-:Y:S01]  /*7820*/  FFMA R24, R32, UR24, -R20.reuse ;  /* 0x0000001820187c23 */ /* 0x102fe20008000814 */
[-C--:B------:R-:W-:Y:S01]  /*7830*/  FMUL R162, R162, R21.reuse ;  /* 0x00000015a2a27220 */ /* 0x080fe20000400000 */
[-C--:B------:R-:W-:Y:S01]  /*7840*/  FMUL R163, R163, R21.reuse ;  /* 0x00000015a3a37220 */ /* 0x080fe20000400000 */
[----:B------:R-:W-:Y:S01]  /*7850*/  FMUL R166, R166, R21 ;  /* 0x00000015a6a67220 */ /* 0x000fe20000400000 */
[----:B------:R1:W2:Y:S01]  /*7860*/  MUFU.EX2 R171, R26 ;  /* 0x0000001a00ab7308 */ /* 0x0002a20000000800 */
[----:B---3--:R-:W-:Y:S01]  /*7870*/  @!P3 FMUL R169, R169, R169 ;  /* 0x000000a9a9a9b220 */ /* 0x008fe20000400000 */
[----:B------:R-:W-:Y:S01]  /*7880*/  FSETP.GEU.AND P3, PT, R172, -126, PT ;  /* 0xc2fc0000ac00780b */ /* 0x000fe20003f6e000 */
[--C-:B----4-:R-:W-:Y:S01]  /*7890*/  FFMA R25, R33, UR24, -R20.reuse ;  /* 0x0000001821197c23 */ /* 0x110fe20008000814 */
[----:B------:R-:W-:Y:S01]  /*78a0*/  FMUL R167, R167, R21 ;  /* 0x00000015a7a77220 */ /* 0x000fe20000400000 */
[----:B------:R-:W-:Y:S01]  /*78b0*/  ULEA UR6, UR6, UR14, 0xa ;  /* 0x0000000e06067291 */ /* 0x000fe2000f8e503f */
[--C-:B------:R-:W-:Y:S01]  /*78c0*/  FFMA R71, R71, UR24, -R19.reuse ;  /* 0x0000001847477c23 */ /* 0x100fe20008000813 */
[----:B------:R-:W-:Y:S01]  /*78d0*/  @!P6 FMUL R27, R27, 0.5 ;  /* 0x3f0000001b1be820 */ /* 0x000fe20000400000 */
[----:B------:R-:W-:Y:S01]  /*78e0*/  UMOV UR7, 0x80000020 ;  /* 0x8000002000077882 */ /* 0x000fe20000000000 */
[----:B-----5:R-:W-:Y:S01]  /*78f0*/  @!P4 FMUL R170, R170, R170 ;  /* 0x000000aaaaaac220 */ /* 0x020fe20000400000 */
[----:B------:R-:W-:Y:S01]  /*7900*/  FSETP.GEU.AND P4, PT, R35, -126, PT ;  /* 0xc2fc00002300780b */ /* 0x000fe20003f8e000 */
[----:B------:R3:W4:Y:S01]  /*7910*/  MUFU.EX2 R28, R27 ;  /* 0x0000001b001c7308 */ /* 0x0007220000000800 */
[--C-:B-1----:R-:W-:Y:S01]  /*7920*/  FFMA R26, R36, UR24, -R20.reuse ;  /* 0x00000018241a7c23 */ /* 0x102fe20008000814 */
[----:B------:R-:W-:Y:S01]  /*7930*/  UIADD3 UR8, UR6, 0x40, URZ ;  /* 0x0000004006087890 */ /* 0x000fe2000fffe03f */
[--C-:B------:R-:W-:Y:S01]  /*7940*/  FFMA R75, R75, UR24, -R19.reuse ;  /* 0x000000184b4b7c23 */ /* 0x100fe20008000813 */
[----:B------:R-:W-:Y:S01]  /*7950*/  @!P3 FMUL R172, R172, 0.5 ;  /* 0x3f000000acacb820 */ /* 0x000fe20000400000 */
[----:B------:R-:W-:Y:S01]  /*7960*/  UMOV UR11, 0x80000020 ;  /* 0x80000020000b7882 */ /* 0x000fe20000000000 */
[----:B--2---:R-:W-:Y:S01]  /*7970*/  @!P5 FMUL R171, R171, R171 ;  /* 0x000000abababd220 */ /* 0x004fe20000400000 */
[----:B------:R-:W-:Y:S01]  /*7980*/  FSETP.GEU.AND P5, PT, R38, -126, PT ;  /* 0xc2fc00002600780b */ /* 0x000fe20003fae000 */
[----:B------:R-:W1:Y:S01]  /*7990*/  MUFU.EX2 R29, R172 ;  /* 0x000000ac001d7308 */ /* 0x000e620000000800 */
[--C-:B---3--:R-:W-:Y:S01]  /*79a0*/  FFMA R27, R37, UR24, -R20.reuse ;  /* 0x00000018251b7c23 */ /* 0x108fe20008000814 */
[----:B------:R-:W-:Y:S01]  /*79b0*/  UMOV UR10, UR8 ;  /* 0x00000008000a7c82 */ /* 0x000fe20008000000 */
[--C-:B------:R-:W-:Y:S01]  /*79c0*/  FFMA R69, R69, UR24, -R20.reuse ;  /* 0x0000001845457c23 */ /* 0x100fe20008000814 */
[----:B------:R-:W-:Y:S01]  /*79d0*/  @!P4 FMUL R35, R35, 0.5 ;  /* 0x3f0000002323c820 */ /* 0x000fe20000400000 */
[--C-:B------:R-:W-:Y:S01]  /*79e0*/  FFMA R78, R78, UR24, -R19.reuse ;  /* 0x000000184e4e7c23 */ /* 0x100fe20008000813 */
[--C-:B------:R-:W-:Y:S01]  /*79f0*/  FFMA R79, R79, UR24, -R19.reuse ;  /* 0x000000184f4f7c23 */ /* 0x100fe20008000813 */
[----:B------:R-:W-:Y:S01]  /*7a00*/  UIADD3 UR8, UR6, 0x80, URZ ;  /* 0x0000008006087890 */ /* 0x000fe2000fffe03f */
[----:B------:R-:W2:Y:S01]  /*7a10*/  MUFU.EX2 R34, R35 ;  /* 0x0000002300227308 */ /* 0x000ea20000000800 */
[----:B----4-:R-:W-:Y:S01]  /*7a20*/  @!P6 FMUL R28, R28, R28 ;  /* 0x0000001c1c1ce220 */ /* 0x010fe20000400000 */
[----:B------:R-:W-:Y:S01]  /*7a30*/  FSETP.GEU.AND P6, PT, R39, -126, PT ;  /* 0xc2fc00002700780b */ /* 0x000fe20003fce000 */
[--C-:B------:R-:W-:Y:S01]  /*7a40*/  FFMA R174, R83, UR24, -R19.reuse ;  /* 0x0000001853ae7c23 */ /* 0x100fe20008000813 */
[----:B------:R-:W-:Y:S01]  /*7a50*/  @!P5 FMUL R38, R38, 0.5 ;  /* 0x3f0000002626d820 */ /* 0x000fe20000400000 */
[--C-:B------:R-:W-:Y:S01]  /*7a60*/  FFMA R83, R81, UR24, -R20.reuse ;  /* 0x0000001851537c23 */ /* 0x100fe20008000814 */
[--C-:B------:R-:W-:Y:S01]  /*7a70*/  FFMA R175, R86, UR24, -R19.reuse ;  /* 0x0000001856af7c23 */ /* 0x100fe20008000813 */
[--C-:B------:R-:W-:Y:S01]  /*7a80*/  FFMA R86, R84, UR24, -R20.reuse ;  /* 0x0000001854567c23 */ /* 0x100fe20008000814 */
[----:B------:R3:W4:Y:S01]  /*7a90*/  MUFU.EX2 R32, R38 ;  /* 0x0000002600207308 */ /* 0x0007220000000800 */
[----:B-1----:R-:W-:Y:S01]  /*7aa0*/  @!P3 FMUL R29, R29, R29 ;  /* 0x0000001d1d1db220 */ /* 0x002fe20000400000 */
[----:B------:R-:W-:Y:S01]  /*7ab0*/  FSETP.GEU.AND P3, PT, R24, -126, PT ;  /* 0xc2fc00001800780b */ /* 0x000fe20003f6e000 */
[--C-:B------:R-:W-:Y:S01]  /*7ac0*/  FFMA R90, R90, UR24, -R19.reuse ;  /* 0x000000185a5a7c23 */ /* 0x100fe20008000813 */
[--C-:B------:R-:W-:Y:S01]  /*7ad0*/  FFMA R94, R94, UR24, -R19.reuse ;  /* 0x000000185e5e7c23 */ /* 0x100fe20008000813 */
[--C-:B------:R-:W-:Y:S01]  /*7ae0*/  FFMA R93, R93, UR24, -R20.reuse ;  /* 0x000000185d5d7c23 */ /* 0x100fe20008000814 */
[--C-:B------:R-:W-:Y:S01]  /*7af0*/  FFMA R98, R98, UR24, -R19.reuse ;  /* 0x0000001862627c23 */ /* 0x100fe20008000813 */
[----:B------:R-:W-:Y:S01]  /*7b00*/  @!P6 FMUL R39, R39, 0.5 ;  /* 0x3f0000002727e820 */ /* 0x000fe20000400000 */
[--C-:B------:R-:W-:Y:S01]  /*7b10*/  FFMA R103, R103, UR24, -R19.reuse ;  /* 0x0000001867677c23 */ /* 0x100fe20008000813 */
[----:B--2---:R-:W-:Y:S01]  /*7b20*/  @!P4 FMUL R34, R34, R34 ;  /* 0x000000222222c220 */ /* 0x004fe20000400000 */
[----:B------:R-:W-:Y:S01]  /*7b30*/  FSETP.GEU.AND P4, PT, R25, -126, PT ;  /* 0xc2fc00001900780b */ /* 0x000fe20003f8e000 */
[----:B------:R-:W1:Y:S01]  /*7b40*/  MUFU.EX2 R33, R39 ;  /* 0x0000002700217308 */ /* 0x000e620000000800 */
[--C-:B---3--:R-:W-:Y:S01]  /*7b50*/  FFMA R38, R42, UR24, -R19.reuse ;  /* 0x000000182a267c23 */ /* 0x108fe20008000813 */
[--C-:B------:R-:W-:Y:S01]  /*7b60*/  FFMA R110, R110, UR24, -R19.reuse ;  /* 0x000000186e6e7c23 */ /* 0x100fe20008000813 */
[--C-:B------:R-:W-:Y:S01]  /*7b70*/  FFMA R104, R104, UR24, -R20.reuse ;  /* 0x0000001868687c23 */ /* 0x100fe20008000814 */
[----:B------:R-:W-:Y:S01]  /*7b80*/  @!P3 FMUL R24, R24, 0.5 ;  /* 0x3f0000001818b820 */ /* 0x000fe20000400000 */
[--C-:B------:R-:W-:Y:S01]  /*7b90*/  FFMA R115, R115, UR24, -R19.reuse ;  /* 0x0000001873737c23 */ /* 0x100fe20008000813 */
[----:B----4-:R-:W-:Y:S01]  /*7ba0*/  @!P5 FMUL R32, R32, R32 ;  /* 0x000000202020d220 */ /* 0x010fe20000400000 */
[----:B------:R-:W-:Y:S01]  /*7bb0*/  FSETP.GEU.AND P5, PT, R26, -126, PT ;  /* 0xc2fc00001a00780b */ /* 0x000fe20003fae000 */
[----:B------:R2:W3:Y:S01]  /*7bc0*/  MUFU.EX2 R35, R24 ;  /* 0x0000001800237308 */ /* 0x0004e20000000800 */
[----:B------:R-:W-:Y:S01]  /*7bd0*/  FFMA R119, R119, UR24, -R19 ;  /* 0x0000001877777c23 */ /* 0x000fe20008000813 */
[----:B------:R-:W-:Y:S01]  /*7be0*/  FFMA R13, R22, R13, R169 ;  /* 0x0000000d160d7223 */ /* 0x000fe200000000a9 */
[--C-:B------:R-:W-:Y:S01]  /*7bf0*/  FFMA R118, R118, UR24, -R19.reuse ;  /* 0x0000001876767c23 */ /* 0x100fe20008000813 */
[----:B------:R-:W-:Y:S01]  /*7c00*/  @!P4 FMUL R25, R25, 0.5 ;  /* 0x3f0000001919c820 */ /* 0x000fe20000400000 */
[--C-:B------:R-:W-:Y:S01]  /*7c10*/  FFMA R22, R117, UR24, -R20.reuse ;  /* 0x0000001875167c23 */ /* 0x100fe20008000814 */
[--C-:B------:R-:W-:Y:S01]  /*7c20*/  FFMA R123, R123, UR24, -R19.reuse ;  /* 0x000000187b7b7c23 */ /* 0x100fe20008000813 */
[--C-:B------:R-:W-:Y:S01]  /*7c30*/  FFMA R126, R126, UR24, -R19.reuse ;  /* 0x000000187e7e7c23 */ /* 0x100fe20008000813 */
[----:B------:R4:W5:Y:S01]  /*7c40*/  MUFU.EX2 R36, R25 ;  /* 0x0000001900247308 */ /* 0x0009620000000800 */
[----:B-1----:R-:W-:Y:S01]  /*7c50*/  @!P6 FMUL R33, R33, R33 ;  /* 0x000000212121e220 */ /* 0x002fe20000400000 */
[----:B------:R-:W-:Y:S01]  /*7c60*/  FSETP.GEU.AND P6, PT, R27, -126, PT ;  /* 0xc2fc00001b00780b */ /* 0x000fe20003fce000 */
[--C-:B--2---:R-:W-:Y:S01]  /*7c70*/  FFMA R24, R43, UR24, -R19.reuse ;  /* 0x000000182b187c23 */ /* 0x104fe20008000813 */
[----:B------:R-:W-:Y:S01]  /*7c80*/  @!P5 FMUL R26, R26, 0.5 ;  /* 0x3f0000001a1ad820 */ /* 0x000fe20000400000 */
[--C-:B------:R-:W-:Y:S01]  /*7c90*/  FFMA R135, R135, UR24, -R19.reuse ;  /* 0x0000001887877c23 */ /* 0x100fe20008000813 */
[--C-:B------:R-:W-:Y:S01]  /*7ca0*/  FFMA R129, R129, UR24, -R20.reuse ;  /* 0x0000001881817c23 */ /* 0x100fe20008000814 */
[--C-:B------:R-:W-:Y:S01]  /*7cb0*/  FFMA R133, R133, UR24, -R20.reuse ;  /* 0x0000001885857c23 */ /* 0x100fe20008000814 */
[----:B------:R1:W2:Y:S01]  /*7cc0*/  MUFU.EX2 R37, R26 ;  /* 0x0000001a00257308 */ /* 0x0002a20000000800 */
[--C-:B----4-:R-:W-:Y:S01]  /*7cd0*/  FFMA R25, R46, UR24, -R19.reuse ;  /* 0x000000182e197c23 */ /* 0x110fe20008000813 */
[----:B---3--:R-:W-:Y:S01]  /*7ce0*/  @!P3 FMUL R35, R35, R35 ;  /* 0x000000232323b220 */ /* 0x008fe20000400000 */
[----:B------:R-:W-:Y:S01]  /*7cf0*/  FSETP.GEU.AND P3, PT, R38, -126, PT ;  /* 0xc2fc00002600780b */ /* 0x000fe20003f6e000 */
[--C-:B------:R-:W-:Y:S01]  /*7d00*/  FFMA R128, R128, UR24, -R20.reuse ;  /* 0x0000001880807c23 */ /* 0x100fe20008000814 */
[--C-:B------:R-:W-:Y:S01]  /*7d10*/  FFMA R132, R132, UR24, -R20.reuse ;  /* 0x0000001884847c23 */ /* 0x100fe20008000814 */
[--C-:B------:R-:W-:Y:S01]  /*7d20*/  FFMA R139, R139, UR24, -R19.reuse ;  /* 0x000000188b8b7c23 */ /* 0x100fe20008000813 */
[----:B------:R-:W-:Y:S01]  /*7d30*/  @!P6 FMUL R27, R27, 0.5 ;  /* 0x3f0000001b1be820 */ /* 0x000fe20000400000 */
[--C-:B------:R-:W-:Y:S01]  /*7d40*/  FFMA R143, R143, UR24, -R19.reuse ;  /* 0x000000188f8f7c23 */ /* 0x100fe20008000813 */
[----:B-----5:R-:W-:Y:S01]  /*7d50*/  @!P4 FMUL R36, R36, R36 ;  /* 0x000000242424c220 */ /* 0x020fe20000400000 */
[----:B------:R-:W-:Y:S01]  /*7d60*/  FSETP.GEU.AND P4, PT, R24, -126, PT ;  /* 0xc2fc00001800780b */ /* 0x000fe20003f8e000 */
[----:B------:R3:W4:Y:S01]  /*7d70*/  MUFU.EX2 R42, R27 ;  /* 0x0000001b002a7308 */ /* 0x0007220000000800 */
[--C-:B-1----:R-:W-:Y:S01]  /*7d80*/  FFMA R26, R47, UR24, -R19.reuse ;  /* 0x000000182f1a7c23 */ /* 0x102fe20008000813 */
[--C-:B------:R-:W-:Y:S01]  /*7d90*/  FFMA R138, R138, UR24, -R19.reuse ;  /* 0x000000188a8a7c23 */ /* 0x100fe20008000813 */
[--C-:B------:R-:W-:Y:S01]  /*7da0*/  FFMA R142, R142, UR24, -R19.reuse ;  /* 0x000000188e8e7c23 */ /* 0x100fe20008000813 */
[--C-:B------:R-:W-:Y:S01]  /*7db0*/  FFMA R137, R137, UR24, -R20.reuse ;  /* 0x0000001889897c23 */ /* 0x100fe20008000814 */
[----:B------:R-:W-:Y:S01]  /*7dc0*/  @!P3 FMUL R38, R38, 0.5 ;  /* 0x3f0000002626b820 */ /* 0x000fe20000400000 */
[----:B--2---:R-:W-:Y:S01]  /*7dd0*/  @!P5 FMUL R37, R37, R37 ;  /* 0x000000252525d220 */ /* 0x004fe20000400000 */
[----:B------:R-:W-:Y:S01]  /*7de0*/  FSETP.GEU.AND P5, PT, R25, -126, PT ;  /* 0xc2fc00001900780b */ /* 0x000fe20003fae000 */
[--C-:B------:R-:W-:Y:S01]  /*7df0*/  FFMA R141, R141, UR24, -R20.reuse ;  /* 0x000000188d8d7c23 */ /* 0x100fe20008000814 */
[----:B------:R-:W1:Y:S01]  /*7e00*/  MUFU.EX2 R39, R38 ;  /* 0x0000002600277308 */ /* 0x000e620000000800 */
[--C-:B---3--:R-:W-:Y:S01]  /*7e10*/  FFMA R27, R58, UR24, -R19.reuse ;  /* 0x000000183a1b7c23 */ /* 0x108fe20008000813 */
[--C-:B------:R-:W-:Y:S01]  /*7e20*/  FFMA R136, R136, UR24, -R20.reuse ;  /* 0x0000001888887c23 */ /* 0x100fe20008000814 */
[----:B------:R-:W-:Y:S01]  /*7e30*/  @!P4 FMUL R24, R24, 0.5 ;  /* 0x3f0000001818c820 */ /* 0x000fe20000400000 */
[--C-:B------:R-:W-:Y:S01]  /*7e40*/  FFMA R140, R140, UR24, -R20.reuse ;  /* 0x000000188c8c7c23 */ /* 0x100fe20008000814 */
[--C-:B------:R-:W-:Y:S01]  /*7e50*/  FFMA R147, R147, UR24, -R19.reuse ;  /* 0x0000001893937c23 */ /* 0x100fe20008000813 */
[--C-:B------:R-:W-:Y:S01]  /*7e60*/  FFMA R151, R151, UR24, -R19.reuse ;  /* 0x0000001897977c23 */ /* 0x100fe20008000813 */
[--C-:B------:R-:W-:Y:S01]  /*7e70*/  FFMA R146, R146, UR24, -R19.reuse ;  /* 0x0000001892927c23 */ /* 0x100fe20008000813 */
[----:B------:R2:W3:Y:S01]  /*7e80*/  MUFU.EX2 R46, R24 ;  /* 0x00000018002e7308 */ /* 0x0004e20000000800 */
[----:B----4-:R-:W-:Y:S01]  /*7e90*/  @!P6 FMUL R42, R42, R42 ;  /* 0x0000002a2a2ae220 */ /* 0x010fe20000400000 */
[----:B------:R-:W-:Y:S01]  /*7ea0*/  FSETP.GEU.AND P6, PT, R26, -126, PT ;  /* 0xc2fc00001a00780b */ /* 0x000fe20003fce000 */
[----:B------:R-:W-:Y:S01]  /*7eb0*/  @!P5 FMUL R25, R25, 0.5 ;  /* 0x3f0000001919d820 */ /* 0x000fe20000400000 */
[----:B------:R-:W-:Y:S01]  /*7ec0*/  FFMA R150, R150, UR24, -R19 ;  /* 0x0000001896967c23 */ /* 0x000fe20008000813 */
[--C-:B------:R-:W-:Y:S01]  /*7ed0*/  FFMA R144, R144, UR24, -R20.reuse ;  /* 0x0000001890907c23 */ /* 0x100fe20008000814 */
[--C-:B------:R-:W-:Y:S01]  /*7ee0*/  FFMA R145, R145, UR24, -R20.reuse ;  /* 0x0000001891917c23 */ /* 0x100fe20008000814 */
[--C-:B------:R-:W-:Y:S01]  /*7ef0*/  FFMA R149, R149, UR24, -R20.reuse ;  /* 0x0000001895957c23 */ /* 0x100fe20008000814 */
[----:B------:R4:W5:Y:S01]  /*7f00*/  MUFU.EX2 R43, R25 ;  /* 0x00000019002b7308 */ /* 0x0009620000000800 */
[----:B--2---:R-:W-:Y:S01]  /*7f10*/  FFMA R24, R44, UR24, -R20 ;  /* 0x000000182c187c23 */ /* 0x004fe20008000814 */
[----:B-1----:R-:W-:Y:S01]  /*7f20*/  @!P3 FMUL R39, R39, R39 ;  /* 0x000000272727b220 */ /* 0x002fe20000400000 */
[----:B------:R-:W-:-:S02]  /*7f30*/  FSETP.GEU.AND P3, PT, R40, -126, PT ;  /* 0xc2fc00002800780b */ /* 0x000fc40003f6e000 */
[----:B------:R-:W-:Y:S02]  /*7f40*/  IADD3 R6, R6, 0x1, RZ ;  /* 0x0000000106067810 */ /* 0x000fe40007ffe0ff */
[----:B------:R-:W-:Y:S01]  /*7f50*/  @!P6 FMUL R26, R26, 0.5 ;  /* 0x3f0000001a1ae820 */ /* 0x000fe20000400000 */
[----:B------:R-:W-:Y:S01]  /*7f60*/  IADD3 R15, R15, 0x1, RZ ;  /* 0x000000010f0f7810 */ /* 0x000fe20007ffe0ff */
[----:B----4-:R-:W-:Y:S01]  /*7f70*/  FFMA R25, R45, UR24, -R20 ;  /* 0x000000182d197c23 */ /* 0x010fe20008000814 */
[----:B---3--:R-:W-:Y:S01]  /*7f80*/  @!P4 FMUL R46, R46, R46 ;  /* 0x0000002e2e2ec220 */ /* 0x008fe20000400000 */
[----:B------:R1:W2:Y:S01]  /*7f90*/  MUFU.EX2 R38, R26 ;  /* 0x0000001a00267308 */ /* 0x0002a20000000800 */
[----:B------:R-:W-:-:S04]  /*7fa0*/  FSETP.GEU.AND P4, PT, R41, -126, PT ;  /* 0xc2fc00002900780b */ /* 0x000fc80003f8e000 */
[----:B------:R-:W-:Y:S01]  /*7fb0*/  @!P3 FMUL R40, R40, 0.5 ;  /* 0x3f0000002828b820 */ /* 0x000fe20000400000 */
[----:B-----5:R-:W-:Y:S01]  /*7fc0*/  @!P5 FMUL R43, R43, R43 ;  /* 0x0000002b2b2bd220 */ /* 0x020fe20000400000 */
[----:B------:R-:W-:Y:S02]  /*7fd0*/  FSETP.GEU.AND P5, PT, R24, -126, PT ;  /* 0xc2fc00001800780b */ /* 0x000fe40003fae000 */
[----:B------:R-:W3:Y:S01]  /*7fe0*/  MUFU.EX2 R47, R40 ;  /* 0x00000028002f7308 */ /* 0x000ee20000000800 */
[----:B-1----:R-:W-:-:S04]  /*7ff0*/  FFMA R26, R53, UR24, -R20 ;  /* 0x00000018351a7c23 */ /* 0x002fc80008000814 */
[----:B------:R-:W-:Y:S01]  /*8000*/  @!P4 FMUL R41, R41, 0.5 ;  /* 0x3f0000002929c820 */ /* 0x000fe20000400000 */
[----:B--2---:R-:W-:Y:S01]  /*8010*/  @!P6 FMUL R38, R38, R38 ;  /* 0x000000262626e220 */ /* 0x004fe20000400000 */
[----:B------:R-:W-:Y:S02]  /*8020*/  FSETP.GEU.AND P6, PT, R25, -126, PT ;  /* 0xc2fc00001900780b */ /* 0x000fe40003fce000 */
[----:B------:R-:W1:Y:S02]  /*8030*/  MUFU.EX2 R172, R41 ;  /* 0x0000002900ac7308 */ /* 0x000e640000000800 */
[----:B------:R-:W-:Y:S01]  /*8040*/  @!P5 FMUL R24, R24, 0.5 ;  /* 0x3f0000001818d820 */ /* 0x000fe20000400000 */
[----:B---3--:R-:W-:-:S05]  /*8050*/  @!P3 FMUL R47, R47, R47 ;  /* 0x0000002f2f2fb220 */ /* 0x008fca0000400000 */
[----:B------:R2:W3:Y:S01]  /*8060*/  MUFU.EX2 R40, R24 ;  /* 0x0000001800287308 */ /* 0x0004e20000000800 */
[----:B------:R-:W-:Y:S02]  /*8070*/  FSETP.GEU.AND P3, PT, R50, -126, PT ;  /* 0xc2fc00003200780b */ /* 0x000fe40003f6e000 */
[----:B------:R-:W-:-:S05]  /*8080*/  @!P6 FMUL R25, R25, 0.5 ;  /* 0x3f0000001919e820 */ /* 0x000fca0000400000 */
[----:B------:R4:W5:Y:S01]  /*8090*/  MUFU.EX2 R41, R25 ;  /* 0x0000001900297308 */ /* 0x0009620000000800 */
[----:B--2---:R-:W-:Y:S01]  /*80a0*/  FFMA R24, R48, UR24, -R20 ;  /* 0x0000001830187c23 */ /* 0x004fe20008000814 */
[----:B-1----:R-:W-:Y:S01]  /*80b0*/  @!P4 FMUL R172, R172, R172 ;  /* 0x000000acacacc220 */ /* 0x002fe20000400000 */
[----:B------:R-:W-:-:S03]  /*80c0*/  FSETP.GEU.AND P4, PT, R51, -126, PT ;  /* 0xc2fc00003300780b */ /* 0x000fc60003f8e000 */
[----:B------:R-:W-:Y:S01]  /*80d0*/  @!P3 FMUL R50, R50, 0.5 ;  /* 0x3f0000003232b820 */ /* 0x000fe20000400000 */
[----:B---3--:R-:W-:Y:S01]  /*80e0*/  @!P5 FMUL R40, R40, R40 ;  /* 0x000000282828d220 */ /* 0x008fe20000400000 */
[----:B------:R-:W-:Y:S02]  /*80f0*/  FSETP.GEU.AND P5, PT, R54, -126, PT ;  /* 0xc2fc00003600780b */ /* 0x000fe40003fae000 */
[----:B------:R-:W1:Y:S01]  /*8100*/  MUFU.EX2 R44, R50 ;  /* 0x00000032002c7308 */ /* 0x000e620000000800 */
[----:B----4-:R-:W-:-:S05]  /*8110*/  FFMA R25, R49, UR24, -R20 ;  /* 0x0000001831197c23 */ /* 0x010fca0008000814 */
[----:B------:R-:W-:Y:S01]  /*8120*/  @!P4 FMUL R51, R51, 0.5 ;  /* 0x3f0000003333c820 */ /* 0x000fe20000400000 */
[----:B-----5:R-:W-:Y:S01]  /*8130*/  @!P6 FMUL R41, R41, R41 ;  /* 0x000000292929e220 */ /* 0x020fe20000400000 */
[----:B------:R-:W-:Y:S02]  /*8140*/  FSETP.GEU.AND P6, PT, R55, -126, PT ;  /* 0xc2fc00003700780b */ /* 0x000fe40003fce000 */
[----:B------:R-:W2:Y:S01]  /*8150*/  MUFU.EX2 R45, R51 ;  /* 0x00000033002d7308 */ /* 0x000ea20000000800 */
[----:B------:R-:W-:-:S07]  /*8160*/  @!P5 FMUL R54, R54, 0.5 ;  /* 0x3f0000003636d820 */ /* 0x000fce0000400000 */
[----:B------:R-:W3:Y:S01]  /*8170*/  MUFU.EX2 R48, R54 ;  /* 0x0000003600307308 */ /* 0x000ee20000000800 */
[----:B-1----:R-:W-:Y:S01]  /*8180*/  @!P3 FMUL R44, R44, R44 ;  /* 0x0000002c2c2cb220 */ /* 0x002fe20000400000 */
[----:B------:R-:W-:Y:S01]  /*8190*/  FSETP.GEU.AND P3, PT, R24, -126, PT ;  /* 0xc2fc00001800780b */ /* 0x000fe20003f6e000 */
[----:B------:R-:W-:-:S05]  /*81a0*/  @!P6 FMUL R55, R55, 0.5 ;  /* 0x3f0000003737e820 */ /* 0x000fca0000400000 */
[----:B------:R1:W4:Y:S01]  /*81b0*/  MUFU.EX2 R49, R55 ;  /* 0x0000003700317308 */ /* 0x0003220000000800 */
[----:B--2---:R-:W-:Y:S01]  /*81c0*/  @!P4 FMUL R45, R45, R45 ;  /* 0x0000002d2d2dc220 */ /* 0x004fe20000400000 */
[----:B------:R-:W-:-:S05]  /*81d0*/  FSETP.GEU.AND P4, PT, R25, -126, PT ;  /* 0xc2fc00001900780b */ /* 0x000fca0003f8e000 */
[----:B------:R-:W-:Y:S01]  /*81e0*/  @!P3 FMUL R24, R24, 0.5 ;  /* 0x3f0000001818b820 */ /* 0x000fe20000400000 */
[----:B---3--:R-:W-:Y:S01]  /*81f0*/  @!P5 FMUL R48, R48, R48 ;  /* 0x000000303030d220 */ /* 0x008fe20000400000 */
[----:B------:R-:W-:Y:S02]  /*8200*/  FSETP.GEU.AND P5, PT, R52, -126, PT ;  /* 0xc2fc00003400780b */ /* 0x000fe40003fae000 */
[----:B------:R2:W3:Y:S01]  /*8210*/  MUFU.EX2 R50, R24 ;  /* 0x0000001800327308 */ /* 0x0004e20000000800 */
[----:B-1----:R-:W-:-:S03]  /*8220*/  FFMA R55, R59, UR24, -R19 ;  /* 0x000000183b377c23 */ /* 0x002fc60008000813 */
[----:B------:R-:W-:Y:S01]  /*8230*/  @!P4 FMUL R25, R25, 0.5 ;  /* 0x3f0000001919c820 */ /* 0x000fe20000400000 */
[----:B----4-:R-:W-:Y:S01]  /*8240*/  @!P6 FMUL R49, R49, R49 ;  /* 0x000000313131e220 */ /* 0x010fe20000400000 */
[----:B------:R-:W-:Y:S02]  /*8250*/  FSETP.GEU.AND P6, PT, R26, -126, PT ;  /* 0xc2fc00001a00780b */ /* 0x000fe40003fce000 */
[----:B------:R1:W4:Y:S01]  /*8260*/  MUFU.EX2 R51, R25 ;  /* 0x0000001900337308 */ /* 0x0003220000000800 */
[----:B--2---:R-:W-:Y:S02]  /*8270*/  FFMA R24, R56, UR24, -R20 ;  /* 0x0000001838187c23 */ /* 0x004fe40008000814 */
[----:B------:R-:W-:-:S05]  /*8280*/  @!P5 FMUL R52, R52, 0.5 ;  /* 0x3f0000003434d820 */ /* 0x000fca0000400000 */
[----:B------:R-:W2:Y:S01]  /*8290*/  MUFU.EX2 R53, R52 ;  /* 0x0000003400357308 */ /* 0x000ea20000000800 */
[----:B---3--:R-:W-:Y:S01]  /*82a0*/  @!P3 FMUL R50, R50, R50 ;  /* 0x000000323232b220 */ /* 0x008fe20000400000 */
[----:B------:R-:W-:Y:S01]  /*82b0*/  FSETP.GEU.AND P3, PT, R27, -126, PT ;  /* 0xc2fc00001b00780b */ /* 0x000fe20003f6e000 */
[----:B-1----:R-:W-:Y:S01]  /*82c0*/  FFMA R25, R57, UR24, -R20 ;  /* 0x0000001839197c23 */ /* 0x002fe20008000814 */
[----:B------:R-:W-:-:S04]  /*82d0*/  @!P6 FMUL R26, R26, 0.5 ;  /* 0x3f0000001a1ae820 */ /* 0x000fc80000400000 */
[----:B------:R1:W3:Y:S01]  /*82e0*/  MUFU.EX2 R54, R26 ;  /* 0x0000001a00367308 */ /* 0x0002e20000000800 */
[----:B----4-:R-:W-:Y:S01]  /*82f0*/  @!P4 FMUL R51, R51, R51 ;  /* 0x000000333333c220 */ /* 0x010fe20000400000 */
[----:B------:R-:W-:-:S05]  /*8300*/  FSETP.GEU.AND P4, PT, R55, -126, PT ;  /* 0xc2fc00003700780b */ /* 0x000fca0003f8e000 */
[----:B------:R-:W-:Y:S01]  /*8310*/  @!P3 FMUL R27, R27, 0.5 ;  /* 0x3f0000001b1bb820 */ /* 0x000fe20000400000 */
[----:B--2---:R-:W-:Y:S01]  /*8320*/  @!P5 FMUL R53, R53, R53 ;  /* 0x000000353535d220 */ /* 0x004fe20000400000 */
[----:B------:R-:W-:Y:S02]  /*8330*/  FSETP.GEU.AND P5, PT, R62, -126, PT ;  /* 0xc2fc00003e00780b */ /* 0x000fe40003fae000 */
[----:B------:R2:W4:Y:S01]  /*8340*/  MUFU.EX2 R58, R27 ;  /* 0x0000001b003a7308 */ /* 0x0005220000000800 */
[----:B-1----:R-:W-:-:S03]  /*8350*/  FFMA R26, R60, UR24, -R20 ;  /* 0x000000183c1a7c23 */ /* 0x002fc60008000814 */
[----:B------:R-:W-:Y:S01]  /*8360*/  @!P4 FMUL R55, R55, 0.5 ;  /* 0x3f0000003737c820 */ /* 0x000fe20000400000 */
[----:B---3--:R-:W-:Y:S01]  /*8370*/  @!P6 FMUL R54, R54, R54 ;  /* 0x000000363636e220 */ /* 0x008fe20000400000 */
[----:B------:R-:W-:Y:S02]  /*8380*/  FSETP.GEU.AND P6, PT, R173, -126, PT ;  /* 0xc2fc0000ad00780b */ /* 0x000fe40003fce000 */
[----:B------:R-:W1:Y:S01]  /*8390*/  MUFU.EX2 R59, R55 ;  /* 0x00000037003b7308 */ /* 0x000e620000000800 */
[--C-:B--2---:R-:W-:Y:S01]  /*83a0*/  FFMA R27, R61, UR24, -R20.reuse ;  /* 0x000000183d1b7c23 */ /* 0x104fe20008000814 */
[----:B------:R-:W-:Y:S01]  /*83b0*/  FFMA R61, R66, UR24, -R19 ;  /* 0x00000018423d7c23 */ /* 0x000fe20008000813 */
[----:B------:R-:W-:Y:S01]  /*83c0*/  FFMA R66, R64, UR24, -R20 ;  /* 0x0000001840427c23 */ /* 0x000fe20008000814 */
[----:B------:R-:W-:-:S04]  /*83d0*/  @!P5 FMUL R62, R62, 0.5 ;  /* 0x3f0000003e3ed820 */ /* 0x000fc80000400000 */
[----:B------:R2:W3:Y:S01]  /*83e0*/  MUFU.EX2 R52, R62 ;  /* 0x0000003e00347308 */ /* 0x0004e20000000800 */
[----:B----4-:R-:W-:Y:S01]  /*83f0*/  @!P3 FMUL R58, R58, R58 ;  /* 0x0000003a3a3ab220 */ /* 0x010fe20000400000 */
[----:B------:R-:W-:Y:S01]  /*8400*/  FSETP.GEU.AND P3, PT, R24, -126, PT ;  /* 0xc2fc00001800780b */ /* 0x000fe20003f6e000 */
[----:B------:R-:W-:-:S05]  /*8410*/  @!P6 FMUL R173, R173, 0.5 ;  /* 0x3f000000adade820 */ /* 0x000fca0000400000 */
[----:B------:R4:W5:Y:S01]  /*8420*/  MUFU.EX2 R55, R173 ;  /* 0x000000ad00377308 */ /* 0x0009620000000800 */
[----:B-1----:R-:W-:Y:S01]  /*8430*/  @!P4 FMUL R59, R59, R59 ;  /* 0x0000003b3b3bc220 */ /* 0x002fe20000400000 */
[----:B------:R-:W-:Y:S01]  /*8440*/  FSETP.GEU.AND P4, PT, R25, -126, PT ;  /* 0xc2fc00001900780b */ /* 0x000fe20003f8e000 */
[----:B--2---:R-:W-:-:S04]  /*8450*/  FFMA R62, R67, UR24, -R19 ;  /* 0x00000018433e7c23 */ /* 0x004fc80008000813 */
[----:B------:R-:W-:Y:S01]  /*8460*/  @!P3 FMUL R24, R24, 0.5 ;  /* 0x3f0000001818b820 */ /* 0x000fe20000400000 */
[----:B---3--:R-:W-:Y:S01]  /*8470*/  @!P5 FMUL R52, R52, R52 ;  /* 0x000000343434d220 */ /* 0x008fe20000400000 */
[----:B------:R-:W-:Y:S02]  /*8480*/  FSETP.GEU.AND P5, PT, R26, -126, PT ;  /* 0xc2fc00001a00780b */ /* 0x000fe40003fae000 */
[----:B------:R1:W2:Y:S01]  /*8490*/  MUFU.EX2 R63, R24 ;  /* 0x00000018003f7308 */ /* 0x0002a20000000800 */
[----:B----4-:R-:W-:-:S03]  /*84a0*/  FFMA R173, R68, UR24, -R20 ;  /* 0x0000001844ad7c23 */ /* 0x010fc60008000814 */
[----:B------:R-:W-:Y:S01]  /*84b0*/  @!P4 FMUL R25, R25, 0.5 ;  /* 0x3f0000001919c820 */ /* 0x000fe20000400000 */
[----:B-----5:R-:W-:Y:S01]  /*84c0*/  @!P6 FMUL R55, R55, R55 ;  /* 0x000000373737e220 */ /* 0x020fe20000400000 */
[----:B------:R-:W-:Y:S02]  /*84d0*/  FSETP.GEU.AND P6, PT, R27, -126, PT ;  /* 0xc2fc00001b00780b */ /* 0x000fe40003fce000 */
[----:B------:R3:W4:Y:S01]  /*84e0*/  MUFU.EX2 R56, R25 ;  /* 0x0000001900387308 */ /* 0x0007220000000800 */
[----:B-1----:R-:W-:Y:S01]  /*84f0*/  FFMA R24, R70, UR24, -R19 ;  /* 0x0000001846187c23 */ /* 0x002fe20008000813 */
[----:B------:R-:W-:Y:S01]  /*8500*/  FFMA R70, R65, UR24, -R20 ;  /* 0x0000001841467c23 */ /* 0x000fe20008000814 */
[----:B------:R-:W-:-:S05]  /*8510*/  @!P5 FMUL R26, R26, 0.5 ;  /* 0x3f0000001a1ad820 */ /* 0x000fca0000400000 */
[----:B------:R1:W5:Y:S01]  /*8520*/  MUFU.EX2 R57, R26 ;  /* 0x0000001a00397308 */ /* 0x0003620000000800 */
[----:B--2---:R-:W-:Y:S01]  /*8530*/  @!P3 FMUL R63, R63, R63 ;  /* 0x0000003f3f3fb220 */ /* 0x004fe20000400000 */
[----:B------:R-:W-:Y:S01]  /*8540*/  FSETP.GEU.AND P3, PT, R61, -126, PT ;  /* 0xc2fc00003d00780b */ /* 0x000fe20003f6e000 */
[----:B------:R-:W-:Y:S01]  /*8550*/  @!P6 FMUL R27, R27, 0.5 ;  /* 0x3f0000001b1be820 */ /* 0x000fe20000400000 */
[----:B---3--:R-:W-:Y:S01]  /*8560*/  F2FP.BF16.F32.PACK_AB R25, R23, R30 ;  /* 0x0000001e1719723e */ /* 0x008fe200000010ff */
[----:B------:R-:W-:Y:S01]  /*8570*/  FFMA R30, R21, R12, R30 ;  /* 0x0000000c151e7223 */ /* 0x000fe2000000001e */
[----:B------:R-:W-:Y:S02]  /*8580*/  FFMA R21, R116, UR24, -R20 ;  /* 0x0000001874157c23 */ /* 0x000fe40008000814 */
[----:B------:R2:W3:Y:S01]  /*8590*/  MUFU.EX2 R60, R27 ;  /* 0x0000001b003c7308 */ /* 0x0004e20000000800 */
[----:B-1----:R-:W-:Y:S01]  /*85a0*/  F2FP.BF16.F32.PACK_AB R26, R28, R171 ;  /* 0x000000ab1c1a723e */ /* 0x002fe200000010ff */
[----:B----4-:R-:W-:Y:S01]  /*85b0*/  @!P4 FMUL R56, R56, R56 ;  /* 0x000000383838c220 */ /* 0x010fe20000400000 */
[----:B------:R-:W-:Y:S01]  /*85c0*/  FSETP.GEU.AND P4, PT, R62, -126, PT ;  /* 0xc2fc00003e00780b */ /* 0x000fe20003f8e000 */
[----:B------:R-:W-:Y:S01]  /*85d0*/  FADD R30, R30, R23 ;  /* 0x000000171e1e7221 */ /* 0x000fe20000000000 */
[----:B------:R-:W-:-:S02]  /*85e0*/  FFMA R23, R122, UR24, -R19 ;  /* 0x000000187a177c23 */ /* 0x000fc40008000813 */
[----:B------:R-:W-:Y:S01]  /*85f0*/  @!P3 FMUL R61, R61, 0.5 ;  /* 0x3f0000003d3db820 */ /* 0x000fe20000400000 */
[----:B-----5:R-:W-:Y:S01]  /*8600*/  @!P5 FMUL R57, R57, R57 ;  /* 0x000000393939d220 */ /* 0x020fe20000400000 */
[----:B------:R-:W-:Y:S02]  /*8610*/  FSETP.GEU.AND P5, PT, R24, -126, PT ;  /* 0xc2fc00001800780b */ /* 0x000fe40003fae000 */
[----:B--2---:R-:W-:Y:S02]  /*8620*/  F2FP.BF16.F32.PACK_AB R27, R168, R31 ;  /* 0x0000001fa81b723e */ /* 0x004fe400000010ff */
[----:B------:R-:W1:Y:S01]  /*8630*/  MUFU.EX2 R61, R61 ;  /* 0x0000003d003d7308 */ /* 0x000e620000000800 */
[----:B------:R-:W-:Y:S01]  /*8640*/  FADD R31, R30, R31 ;  /* 0x0000001f1e1f7221 */ /* 0x000fe20000000000 */
[----:B------:R-:W-:Y:S01]  /*8650*/  FFMA R30, R127, UR24, -R19 ;  /* 0x000000187f1e7c23 */ /* 0x000fe20008000813 */
[----:B------:R-:W-:Y:S01]  /*8660*/  @!P4 FMUL R62, R62, 0.5 ;  /* 0x3f0000003e3ec820 */ /* 0x000fe20000400000 */
[----:B---3--:R-:W-:Y:S01]  /*8670*/  @!P6 FMUL R60, R60, R60 ;  /* 0x0000003c3c3ce220 */ /* 0x008fe20000400000 */
[----:B------:R-:W-:Y:S01]  /*8680*/  FSETP.GEU.AND P6, PT, R71, -126, PT ;  /* 0xc2fc00004700780b */ /* 0x000fe20003fce000 */
[----:B------:R-:W-:Y:S01]  /*8690*/  FADD R168, R31, R168 ;  /* 0x000000a81fa87221 */ /* 0x000fe20000000000 */
[----:B------:R-:W-:-:S02]  /*86a0*/  FFMA R31, R120, UR24, -R20 ;  /* 0x00000018781f7c23 */ /* 0x000fc40008000814 */
[----:B------:R-:W2:Y:S01]  /*86b0*/  MUFU.EX2 R62, R62 ;  /* 0x0000003e003e7308 */ /* 0x000ea20000000800 */
[----:B------:R-:W-:-:S07]  /*86c0*/  @!P5 FMUL R24, R24, 0.5 ;  /* 0x3f0000001818d820 */ /* 0x000fce0000400000 */
[----:B------:R3:W4:Y:S01]  /*86d0*/  MUFU.EX2 R64, R24 ;  /* 0x0000001800407308 */ /* 0x0007220000000800 */
[----:B-1----:R-:W-:Y:S01]  /*86e0*/  @!P3 FMUL R61, R61, R61 ;  /* 0x0000003d3d3db220 */ /* 0x002fe20000400000 */
[----:B------:R-:W-:Y:S01]  /*86f0*/  FSETP.GEU.AND P3, PT, R66, -126, PT ;  /* 0xc2fc00004200780b */ /* 0x000fe20003f6e000 */
[----:B------:R-:W-:-:S05]  /*8700*/  @!P6 FMUL R71, R71, 0.5 ;  /* 0x3f0000004747e820 */ /* 0x000fca0000400000 */
[----:B------:R-:W1:Y:S01]  /*8710*/  MUFU.EX2 R65, R71 ;  /* 0x0000004700417308 */ /* 0x000e620000000800 */
[----:B---3--:R-:W-:Y:S01]  /*8720*/  F2FP.BF16.F32.PACK_AB R24, R170, R169 ;  /* 0x000000a9aa18723e */ /* 0x008fe200000010ff */
[----:B--2---:R-:W-:Y:S01]  /*8730*/  @!P4 FMUL R62, R62, R62 ;  /* 0x0000003e3e3ec220 */ /* 0x004fe20000400000 */
[----:B------:R-:W-:Y:S01]  /*8740*/  FSETP.GEU.AND P4, PT, R70, -126, PT ;  /* 0xc2fc00004600780b */ /* 0x000fe20003f8e000 */
[----:B------:R-:W-:Y:S01]  /*8750*/  FADD R170, R13, R170 ;  /* 0x000000aa0daa7221 */ /* 0x000fe20000000000 */
[----:B------:R-:W-:Y:S02]  /*8760*/  WARPGROUP.ARRIVE ;  /* 0x00000000000079c5 */ /* 0x000fe40000000000 */
[----:B------:R-:W-:Y:S01]  /*8770*/  @!P3 FMUL R66, R66, 0.5 ;  /* 0x3f0000004242b820 */ /* 0x000fe20000400000 */
[----:B------:R-:W-:Y:S01]  /*8780*/  FADD R171, R170, R171 ;  /* 0x000000abaaab7221 */ /* 0x000fe20000000000 */
[----:B----4-:R-:W-:Y:S01]  /*8790*/  @!P5 FMUL R64, R64, R64 ;  /* 0x000000404040d220 */ /* 0x010fe20000400000 */
[----:B------:R-:W-:Y:S01]  /*87a0*/  FSETP.GEU.AND P5, PT, R173, -126, PT ;  /* 0xc2fc0000ad00780b */ /* 0x000fe20003fae000 */
[----:B------:R-:W-:Y:S01]  /*87b0*/  HGMMA.64x32x16.F32.BF16 R152, R24, gdesc[UR4].tnspB, R152, gsb0 ;  /* 0x4060000418987df0 */ /* 0x000fe20008001898 */
[----:B------:R-:W-:Y:S01]  /*87c0*/  FADD R28, R171, R28 ;  /* 0x0000001cab1c7221 */ /* 0x000fe20000000000 */
[----:B------:R-:W2:Y:S01]  /*87d0*/  MUFU.EX2 R66, R66 ;  /* 0x0000004200427308 */ /* 0x000ea20000000800 */
[----:B------:R-:W-:-:S02]  /*87e0*/  UMOV UR7, 0x80000020 ;  /* 0x8000002000077882 */ /* 0x000fc40000000000 */
[----:B------:R-:W-:Y:S01]  /*87f0*/  @!P4 FMUL R70, R70, 0.5 ;  /* 0x3f0000004646c820 */ /* 0x000fe20000400000 */
[----:B-1----:R-:W-:Y:S01]  /*8800*/  @!P6 FMUL R65, R65, R65 ;  /* 0x000000414141e220 */ /* 0x002fe20000400000 */
[----:B------:R-:W-:-:S03]  /*8810*/  FSETP.GEU.AND P6, PT, R69, -126, PT ;  /* 0xc2fc00004500780b */ /* 0x000fc60003fce000 */
[----:B------:R-:W1:Y:S02]  /*8820*/  MUFU.EX2 R67, R70 ;  /* 0x0000004600437308 */ /* 0x000e640000000800 */
[----:B------:R-:W-:-:S06]  /*8830*/  @!P5 FMUL R173, R173, 0.5 ;  /* 0x3f000000adadd820 */ /* 0x000fcc0000400000 */
[----:B------:R3:W4:Y:S01]  /*8840*/  MUFU.EX2 R68, R173 ;  /* 0x000000ad00447308 */ /* 0x0007220000000800 */
[----:B--2---:R-:W-:Y:S01]  /*8850*/  @!P3 FMUL R66, R66, R66 ;  /* 0x000000424242b220 */ /* 0x004fe20000400000 */
[----:B------:R-:W-:-:S06]  /*8860*/  @!P6 FMUL R69, R69, 0.5 ;  /* 0x3f0000004545e820 */ /* 0x000fcc0000400000 */
[----:B------:R-:W2:Y:S01]  /*8870*/  MUFU.EX2 R71, R69 ;  /* 0x0000004500477308 */ /* 0x000ea20000000800 */
[----:B-1----:R-:W-:Y:S01]  /*8880*/  @!P4 FMUL R67, R67, R67 ;  /* 0x000000434343c220 */ /* 0x002fe20000400000 */
[----:B------:R-:W-:Y:S01]  /*8890*/  FSETP.GEU.AND P4, PT, R75, -126, PT ;  /* 0xc2fc00004b00780b */ /* 0x000fe20003f8e000 */
[----:B---3--:R-:W-:Y:S01]  /*88a0*/  FFMA R173, R82, UR24, -R19 ;  /* 0x0000001852ad7c23 */ /* 0x008fe20008000813 */
[----:B------:R-:W-:Y:S01]  /*88b0*/  FFMA R82, R80, UR24, -R20 ;  /* 0x0000001850527c23 */ /* 0x000fe20008000814 */
[----:B----4-:R-:W-:Y:S01]  /*88c0*/  @!P5 FMUL R68, R68, R68 ;  /* 0x000000444444d220 */ /* 0x010fe20000400000 */
[----:B------:R-:W-:-:S09]  /*88d0*/  FSETP.GEU.AND P5, PT, R78, -126, PT ;  /* 0xc2fc00004e00780b */ /* 0x000fd20003fae000 */
[----:B------:R-:W-:Y:S01]  /*88e0*/  @!P4 FMUL R75, R75, 0.5 ;  /* 0x3f0000004b4bc820 */ /* 0x000fe20000400000 */
[----:B--2---:R-:W-:Y:S01]  /*88f0*/  @!P6 FMUL R71, R71, R71 ;  /* 0x000000474747e220 */ /* 0x004fe20000400000 */
[----:B------:R-:W-:-:S04]  /*8900*/  FSETP.GEU.AND P6, PT, R79, -126, PT ;  /* 0xc2fc00004f00780b */ /* 0x000fc80003fce000 */
[----:B------:R-:W1:Y:S01]  /*8910*/  MUFU.EX2 R75, R75 ;  /* 0x0000004b004b7308 */ /* 0x000e620000000800 */
[----:B------:R-:W-:Y:S01]  /*8920*/  @!P5 FMUL R78, R78, 0.5 ;  /* 0x3f0000004e4ed820 */ /* 0x000fe20000400000 */
[----:B------:R-:W-:Y:S02]  /*8930*/  WARPGROUP.DEPBAR.LE gsb0, 0x0 ;  /* 0x00008000000079c5 */ /* 0x000fe40000010000 */
[----:B------:R-:W-:Y:S01]  /*8940*/  FFMA R24, R74, UR24, -R19 ;  /* 0x000000184a187c23 */ /* 0x000fe20008000813 */
[----:B------:R-:W-:Y:S01]  /*8950*/  F2FP.BF16.F32.PACK_AB R25, R34, R29 ;  /* 0x0000001d2219723e */ /* 0x000fe200000010ff */
[--C-:B------:R-:W-:Y:S01]  /*8960*/  FFMA R74, R72, UR24, -R20.reuse ;  /* 0x00000018484a7c23 */ /* 0x100fe20008000814 */
[----:B------:R-:W-:Y:S01]  /*8970*/  F2FP.BF16.F32.PACK_AB R27, R33, R32 ;  /* 0x00000020211b723e */ /* 0x000fe200000010ff */
[----:B------:R2:W3:Y:S01]  /*8980*/  MUFU.EX2 R69, R78 ;  /* 0x0000004e00457308 */ /* 0x0004e20000000800 */
[----:B------:R-:W-:Y:S01]  /*8990*/  FSETP.GEU.AND P3, PT, R24, -126, PT ;  /* 0xc2fc00001800780b */ /* 0x000fe20003f6e000 */
[----:B------:R-:W-:Y:S01]  /*89a0*/  @!P6 FMUL R79, R79, 0.5 ;  /* 0x3f0000004f4fe820 */ /* 0x000fe20000400000 */
[----:B------:R-:W-:Y:S01]  /*89b0*/  F2FP.BF16.F32.PACK_AB R26, R42, R37 ;  /* 0x000000252a1a723e */ /* 0x000fe200000010ff */
[----:B------:R-:W-:Y:S01]  /*89c0*/  FADD R29, R168, R29 ;  /* 0x0000001da81d7221 */ /* 0x000fe20000000000 */
[----:B-1----:R-:W-:Y:S01]  /*89d0*/  @!P4 FMUL R75, R75, R75 ;  /* 0x0000004b4b4bc220 */ /* 0x002fe20000400000 */
[----:B--2---:R-:W-:-:S02]  /*89e0*/  FFMA R78, R77, UR24, -R20 ;  /* 0x000000184d4e7c23 */ /* 0x004fc40008000814 */
[----:B------:R-:W1:Y:S01]  /*89f0*/  MUFU.EX2 R72, R79 ;  /* 0x0000004f00487308 */ /* 0x000e620000000800 */
[----:B------:R-:W-:Y:S01]  /*8a00*/  FADD R29, R29, R34 ;  /* 0x000000221d1d7221 */ /* 0x000fe20000000000 */
[----:B------:R-:W-:-:S04]  /*8a10*/  FFMA R34, R125, UR24, -R20 ;  /* 0x000000187d227c23 */ /* 0x000fc80008000814 */
[----:B------:R-:W-:Y:S01]  /*8a20*/  @!P3 FMUL R24, R24, 0.5 ;  /* 0x3f0000001818b820 */ /* 0x000fe20000400000 */
[----:B------:R-:W-:Y:S01]  /*8a30*/  FADD R32, R29, R32 ;  /* 0x000000201d207221 */ /* 0x000fe20000000000 */
[----:B---3--:R-:W-:Y:S02]  /*8a40*/  @!P5 FMUL R69, R69, R69 ;  /* 0x000000454545d220 */ /* 0x008fe40000400000 */
[----:B------:R2:W3:Y:S01]  /*8a50*/  MUFU.EX2 R70, R24 ;  /* 0x0000001800467308 */ /* 0x0004e20000000800 */
[----:B------:R-:W-:Y:S01]  /*8a60*/  FADD R32, R32, R33 ;  /* 0x0000002120207221 */ /* 0x000fe20000000000 */
[----:B------:R-:W-:Y:S01]  /*8a70*/  FFMA R33, R124, UR24, -R20 ;  /* 0x000000187c217c23 */ /* 0x000fe20008000814 */
[----:B--2---:R-:W-:Y:S01]  /*8a80*/  F2FP.BF16.F32.PACK_AB R24, R36, R35 ;  /* 0x000000232418723e */ /* 0x004fe200000010ff */
[----:B-1----:R-:W-:Y:S01]  /*8a90*/  @!P6 FMUL R72, R72, R72 ;  /* 0x000000484848e220 */ /* 0x002fe20000400000 */
[----:B------:R-:W-:Y:S01]  /*8aa0*/  FSETP.GEU.AND P6, PT, R78, -126, PT ;  /* 0xc2fc00004e00780b */ /* 0x000fe20003fce000 */
[----:B------:R-:W-:Y:S01]  /*8ab0*/  FADD R35, R28, R35 ;  /* 0x000000231c237221 */ /* 0x000fe20000000000 */
[----:B------:R-:W-:-:S03]  /*8ac0*/  WARPGROUP.ARRIVE ;  /* 0x00000000000079c5 */ /* 0x000fc60000000000 */
[----:B------:R-:W-:Y:S01]  /*8ad0*/  FADD R36, R35, R36 ;  /* 0x0000002423247221 */ /* 0x000fe20000000000 */
[----:B---3--:R-:W-:Y:S01]  /*8ae0*/  @!P3 FMUL R70, R70, R70 ;  /* 0x000000464646b220 */ /* 0x008fe20000400000 */
[----:B------:R-:W-:Y:S01]  /*8af0*/  FSETP.GEU.AND P3, PT, R74, -126, PT ;  /* 0xc2fc00004a00780b */ /* 0x000fe20003f6e000 */
[----:B------:R-:W-:Y:S01]  /*8b00*/  HGMMA.64x32x16.F32.BF16 R152, R24, gdesc[UR8].tnspB, R152, gsb0 ;  /* 0x4060000818987df0 */ /* 0x000fe20008001898 */
[----:B------:R-:W-:Y:S01]  /*8b10*/  UMOV UR10, UR8 ;  /* 0x00000008000a7c82 */ /* 0x000fe20008000000 */
[----:B------:R-:W-:Y:S01]  /*8b20*/  UMOV UR11, 0x80000020 ;  /* 0x80000020000b7882 */ /* 0x000fe20000000000 */
[----:B------:R-:W-:Y:S01]  /*8b30*/  UIADD3 UR8, UR6, 0xc0, URZ ;  /* 0x000000c006087890 */ /* 0x000fe2000fffe03f */
[----:B------:R-:W-:Y:S01]  /*8b40*/  FFMA R35, R131, UR24, -R19 ;  /* 0x0000001883237c23 */ /* 0x000fe20008000813 */
[----:B------:R-:W-:Y:S01]  /*8b50*/  @!P6 FMUL R78, R78, 0.5 ;  /* 0x3f0000004e4ee820 */ /* 0x000fe20000400000 */
[----:B------:R-:W-:Y:S01]  /*8b60*/  FADD R37, R36, R37 ;  /* 0x0000002524257221 */ /* 0x000fe20000000000 */
[----:B------:R-:W-:-:S03]  /*8b70*/  FFMA R36, R130, UR24, -R19 ;  /* 0x0000001882247c23 */ /* 0x000fc60008000813 */
[----:B------:R-:W-:Y:S01]  /*8b80*/  FADD R42, R37, R42 ;  /* 0x0000002a252a7221 */ /* 0x000fe20000000000 */
[----:B------:R-:W-:Y:S01]  /*8b90*/  FFMA R37, R134, UR24, -R19 ;  /* 0x0000001886257c23 */ /* 0x000fe20008000813 */
[----:B------:R-:W-:Y:S01]  /*8ba0*/  @!P3 FMUL R74, R74, 0.5 ;  /* 0x3f0000004a4ab820 */ /* 0x000fe20000400000 */
[----:B------:R-:W-:Y:S02]  /*8bb0*/  WARPGROUP.DEPBAR.LE gsb0, 0x0 ;  /* 0x00008000000079c5 */ /* 0x000fe40000010000 */
[--C-:B------:R-:W-:Y:S01]  /*8bc0*/  FFMA R24, R73, UR24, -R20.reuse ;  /* 0x0000001849187c23 */ /* 0x100fe20008000814 */
[----:B------:R-:W-:Y:S01]  /*8bd0*/  F2FP.BF16.F32.PACK_AB R25, R46, R39 ;  /* 0x000000272e19723e */ /* 0x000fe200000010ff */
[--C-:B------:R-:W-:Y:S01]  /*8be0*/  FFMA R73, R76, UR24, -R20.reuse ;  /* 0x000000184c497c23 */ /* 0x100fe20008000814 */
[----:B------:R-:W-:Y:S01]  /*8bf0*/  F2FP.BF16.F32.PACK_AB R27, R38, R43 ;  /* 0x0000002b261b723e */ /* 0x000fe200000010ff */
[----:B------:R-:W1:Y:S01]  /*8c00*/  MUFU.EX2 R76, R74 ;  /* 0x0000004a004c7308 */ /* 0x000e620000000800 */
[----:B------:R-:W-:Y:S01]  /*8c10*/  FSETP.GEU.AND P4, PT, R24, -126, PT ;  /* 0xc2fc00001800780b */ /* 0x000fe20003f8e000 */
[----:B------:R-:W-:Y:S01]  /*8c20*/  FADD R39, R32, R39 ;  /* 0x0000002720277221 */ /* 0x000fe20000000000 */
[----:B------:R-:W-:Y:S01]  /*8c30*/  F2FP.BF16.F32.PACK_AB R26, R41, R40 ;  /* 0x00000028291a723e */ /* 0x000fe200000010ff */
[----:B------:R-:W-:Y:S01]  /*8c40*/  FFMA R32, R121, UR24, -R20 ;  /* 0x0000001879207c23 */ /* 0x000fe20008000814 */
[----:B------:R-:W-:Y:S01]  /*8c50*/  FSETP.GEU.AND P5, PT, R73, -126, PT ;  /* 0xc2fc00004900780b */ /* 0x000fe20003fae000 */
[----:B------:R-:W-:-:S02]  /*8c60*/  FADD R46, R39, R46 ;  /* 0x0000002e272e7221 */ /* 0x000fc40000000000 */
[----:B------:R-:W2:Y:S02]  /*8c70*/  MUFU.EX2 R74, R78 ;  /* 0x0000004e004a7308 */ /* 0x000ea40000000800 */
[----:B------:R-:W-:-:S04]  /*8c80*/  FADD R43, R46, R43 ;  /* 0x0000002b2e2b7221 */ /* 0x000fc80000000000 */
[----:B------:R-:W-:Y:S01]  /*8c90*/  @!P4 FMUL R24, R24, 0.5 ;  /* 0x3f0000001818c820 */ /* 0x000fe20000400000 */
[----:B------:R-:W-:Y:S01]  /*8ca0*/  FADD R43, R43, R38 ;  /* 0x000000262b2b7221 */ /* 0x000fe20000000000 */
[----:B-1----:R-:W-:Y:S02]  /*8cb0*/  @!P3 FMUL R76, R76, R76 ;  /* 0x0000004c4c4cb220 */ /* 0x002fe40000400000 */
[----:B------:R1:W3:Y:S01]  /*8cc0*/  MUFU.EX2 R77, R24 ;  /* 0x00000018004d7308 */ /* 0x0002e20000000800 */
[----:B------:R-:W-:Y:S01]  /*8cd0*/  @!P5 FMUL R73, R73, 0.5 ;  /* 0x3f0000004949d820 */ /* 0x000fe20000400000 */
[----:B------:R-:W-:Y:S01]  /*8ce0*/  FSETP.GEU.AND P3, PT, R173, -126, PT ;  /* 0xc2fc0000ad00780b */ /* 0x000fe20003f6e000 */
[----:B--2---:R-:W-:-:S05]  /*8cf0*/  @!P6 FMUL R74, R74, R74 ;  /* 0x0000004a4a4ae220 */ /* 0x004fca0000400000 */
[----:B------:R-:W2:Y:S01]  /*8d00*/  MUFU.EX2 R73, R73 ;  /* 0x0000004900497308 */ /* 0x000ea20000000800 */
[----:B-1----:R-:W-:Y:S01]  /*8d10*/  F2FP.BF16.F32.PACK_AB R24, R172, R47 ;  /* 0x0000002fac18723e */ /* 0x002fe200000010ff */
[----:B------:R-:W-:-:S03]  /*8d20*/  FADD R47, R42, R47 ;  /* 0x0000002f2a2f7221 */ /* 0x000fc60000000000 */
[----:B------:R-:W-:Y:S01]  /*8d30*/  WARPGROUP.ARRIVE ;  /* 0x00000000000079c5 */ /* 0x000fe20000000000 */
[----:B------:R-:W-:Y:S01]  /*8d40*/  FADD R47, R47, R172 ;  /* 0x000000ac2f2f7221 */ /* 0x000fe20000000000 */
[----:B------:R-:W-:Y:S01]  /*8d50*/  @!P3 FMUL R173, R173, 0.5 ;  /* 0x3f000000adadb820 */ /* 0x000fe20000400000 */
[----:B---3--:R-:W-:Y:S01]  /*8d60*/  @!P4 FMUL R77, R77, R77 ;  /* 0x0000004d4d4dc220 */ /* 0x008fe20000400000 */
[----:B------:R-:W-:Y:S02]  /*8d70*/  FSETP.GEU.AND P4, PT, R174, -126, PT ;  /* 0xc2fc0000ae00780b */ /* 0x000fe40003f8e000 */
[----:B------:R-:W-:Y:S01]  /*8d80*/  HGMMA.64x32x16.F32.BF16 R152, R24, gdesc[UR8].tnspB, R152, gsb0 ;  /* 0x4060000818987df0 */ /* 0x000fe20008001898 */
[----:B------:R-:W-:Y:S01]  /*8d90*/  UMOV UR10, UR8 ;  /* 0x00000008000a7c82 */ /* 0x000fe20008000000 */
[----:B------:R-:W-:Y:S01]  /*8da0*/  UMOV UR11, 0x80000020 ;  /* 0x80000020000b7882 */ /* 0x000fe20000000000 */
[----:B------:R-:W-:Y:S01]  /*8db0*/  UIADD3 UR8, UR6, 0x100, URZ ;  /* 0x0000010006087890 */ /* 0x000fe2000fffe03f */
[----:B------:R1:W3:Y:S01]  /*8dc0*/  MUFU.EX2 R78, R173 ;  /* 0x000000ad004e7308 */ /* 0x0002e20000000800 */
[----:B------:R-:W-:Y:S01]  /*8dd0*/  FADD R40, R47, R40 ;  /* 0x000000282f287221 */ /* 0x000fe20000000000 */
[----:B--2---:R-:W-:Y:S01]  /*8de0*/  @!P5 FMUL R73, R73, R73 ;  /* 0x000000494949d220 */ /* 0x004fe20000400000 */
[----:B------:R-:W-:-:S02]  /*8df0*/  FSETP.GEU.AND P5, PT, R175, -126, PT ;  /* 0xc2fc0000af00780b */ /* 0x000fc40003fae000 */
[----:B------:R-:W-:Y:S02]  /*8e00*/  FADD R41, R40, R41 ;  /* 0x0000002928297221 */ /* 0x000fe40000000000 */
[----:B------:R-:W-:Y:S01]  /*8e10*/  @!P4 FMUL R174, R174, 0.5 ;  /* 0x3f000000aeaec820 */ /* 0x000fe20000400000 */
[----:B-1----:R-:W-:Y:S01]  /*8e20*/  FFMA R173, R95, UR24, -R19 ;  /* 0x000000185fad7c23 */ /* 0x002fe20008000813 */
[----:B------:R-:W-:Y:S02]  /*8e30*/  FFMA R95, R89, UR24, -R20 ;  /* 0x00000018595f7c23 */ /* 0x000fe40008000814 */
[----:B------:R1:W2:Y:S05]  /*8e40*/  MUFU.EX2 R79, R174 ;  /* 0x000000ae004f7308 */ /* 0x0002aa0000000800 */
[----:B------:R-:W-:Y:S01]  /*8e50*/  @!P5 FMUL R175, R175, 0.5 ;  /* 0x3f000000afafd820 */ /* 0x000fe20000400000 */
[----:B---3--:R-:W-:Y:S01]  /*8e60*/  @!P3 FMUL R78, R78, R78 ;  /* 0x0000004e4e4eb220 */ /* 0x008fe20000400000 */
[----:B------:R-:W-:-:S02]  /*8e70*/  FSETP.GEU.AND P3, PT, R82, -126, PT ;  /* 0xc2fc00005200780b */ /* 0x000fc40003f6e000 */
[----:B------:R-:W3:Y:S01]  /*8e80*/  MUFU.EX2 R80, R175 ;  /* 0x000000af00507308 */ /* 0x000ee20000000800 */
[----:B-1----:R-:W-:Y:S01]  /*8e90*/  FFMA R174, R102, UR24, -R19 ;  /* 0x0000001866ae7c23 */ /* 0x002fe20008000813 */
[----:B------:R-:W-:Y:S01]  /*8ea0*/  FFMA R102, R100, UR24, -R20 ;  /* 0x0000001864667c23 */ /* 0x000fe20008000814 */
[----:B--2---:R-:W-:Y:S01]  /*8eb0*/  @!P4 FMUL R79, R79, R79 ;  /* 0x0000004f4f4fc220 */ /* 0x004fe20000400000 */
[----:B------:R-:W-:-:S07]  /*8ec0*/  FSETP.GEU.AND P4, PT, R83, -126, PT ;  /* 0xc2fc00005300780b */ /* 0x000fce0003f8e000 */
[----:B------:R-:W-:Y:S01]  /*8ed0*/  @!P3 FMUL R82, R82, 0.5 ;  /* 0x3f0000005252b820 */ /* 0x000fe20000400000 */
[----:B---3--:R-:W-:Y:S01]  /*8ee0*/  @!P5 FMUL R80, R80, R80 ;  /* 0x000000505050d220 */ /* 0x008fe20000400000 */
[----:B------:R-:W-:-:S04]  /*8ef0*/  FSETP.GEU.AND P5, PT, R86, -126, PT ;  /* 0xc2fc00005600780b */ /* 0x000fc80003fae000 */
[----:B------:R-:W1:Y:S01]  /*8f00*/  MUFU.EX2 R82, R82 ;  /* 0x0000005200527308 */ /* 0x000e620000000800 */
[----:B------:R-:W-:Y:S01]  /*8f10*/  @!P4 FMUL R83, R83, 0.5 ;  /* 0x3f0000005353c820 */ /* 0x000fe20000400000 */
[----:B------:R-:W-:Y:S02]  /*8f20*/  WARPGROUP.DEPBAR.LE gsb0, 0x0 ;  /* 0x00008000000079c5 */ /* 0x000fe40000010000 */
[----:B------:R-:W-:Y:S01]  /*8f30*/  FFMA R24, R87, UR24, -R19 ;  /* 0x0000001857187c23 */ /* 0x000fe20008000813 */
[----:B------:R-:W-:-:S03]  /*8f40*/  F2FP.BF16.F32.PACK_AB R25, R45, R44 ;  /* 0x0000002c2d19723e */ /* 0x000fc600000010ff */
[----:B------:R-:W2:Y:S01]  /*8f50*/  MUFU.EX2 R83, R83 ;  /* 0x0000005300537308 */ /* 0x000ea20000000800 */
[----:B------:R-:W-:Y:S01]  /*8f60*/  F2FP.BF16.F32.PACK_AB R27, R49, R48 ;  /* 0x00000030311b723e */ /* 0x000fe200000010ff */
[----:B------:R-:W-:Y:S01]  /*8f70*/  FFMA R87, R85, UR24, -R20 ;  /* 0x0000001855577c23 */ /* 0x000fe20008000814 */
[----:B------:R-:W-:Y:S01]  /*8f80*/  FSETP.GEU.AND P6, PT, R24, -126, PT ;  /* 0xc2fc00001800780b */ /* 0x000fe20003fce000 */
[----:B------:R-:W-:Y:S01]  /*8f90*/  @!P5 FMUL R86, R86, 0.5 ;  /* 0x3f0000005656d820 */ /* 0x000fe20000400000 */
[----:B------:R-:W-:Y:S01]  /*8fa0*/  F2FP.BF16.F32.PACK_AB R26, R54, R53 ;  /* 0x00000035361a723e */ /* 0x000fe200000010ff */
[----:B-1----:R-:W-:Y:S01]  /*8fb0*/  @!P3 FMUL R82, R82, R82 ;  /* 0x000000525252b220 */ /* 0x002fe20000400000 */
[----:B------:R-:W-:Y:S01]  /*8fc0*/  FSETP.GEU.AND P3, PT, R90, -126, PT ;  /* 0xc2fc00005a00780b */ /* 0x000fe20003f6e000 */
[----:B------:R-:W1:Y:S01]  /*8fd0*/  MUFU.EX2 R84, R86 ;  /* 0x0000005600547308 */ /* 0x000e620000000800 */
[----:B------:R-:W-:-:S04]  /*8fe0*/  FADD R44, R43, R44 ;  /* 0x0000002c2b2c7221 */ /* 0x000fc80000000000 */
[----:B------:R-:W-:-:S03]  /*8ff0*/  FADD R45, R44, R45 ;  /* 0x0000002d2c2d7221 */ /* 0x000fc60000000000 */
[----:B------:R-:W-:Y:S01]  /*9000*/  @!P6 FMUL R24, R24, 0.5 ;  /* 0x3f0000001818e820 */ /* 0x000fe20000400000 */
[----:B--2---:R-:W-:Y:S01]  /*9010*/  @!P4 FMUL R83, R83, R83 ;  /* 0x000000535353c220 */ /* 0x004fe20000400000 */
[----:B------:R-:W-:Y:S02]  /*9020*/  FADD R48, R45, R48 ;  /* 0x000000302d307221 */ /* 0x000fe40000000000 */
[----:B------:R2:W3:Y:S01]  /*9030*/  MUFU.EX2 R81, R24 ;  /* 0x0000001800517308 */ /* 0x0004e20000000800 */
[----:B------:R-:W-:Y:S01]  /*9040*/  @!P3 FMUL R90, R90, 0.5 ;  /* 0x3f0000005a5ab820 */ /* 0x000fe20000400000 */
[----:B------:R-:W-:Y:S01]  /*9050*/  FADD R49, R48, R49 ;  /* 0x0000003130317221 */ /* 0x000fe20000000000 */
[----:B-1----:R-:W-:Y:S01]  /*9060*/  @!P5 FMUL R84, R84, R84 ;  /* 0x000000545454d220 */ /* 0x002fe20000400000 */
[----:B------:R-:W-:-:S04]  /*9070*/  FSETP.GEU.AND P5, PT, R94, -126, PT ;  /* 0xc2fc00005e00780b */ /* 0x000fc80003fae000 */
[----:B------:R1:W4:Y:S01]  /*9080*/  MUFU.EX2 R86, R90 ;  /* 0x0000005a00567308 */ /* 0x0003220000000800 */
[----:B--2---:R-:W-:Y:S01]  /*9090*/  F2FP.BF16.F32.PACK_AB R24, R51, R50 ;  /* 0x000000323318723e */ /* 0x004fe200000010ff */
[----:B------:R-:W-:-:S03]  /*90a0*/  FADD R50, R41, R50 ;  /* 0x0000003229327221 */ /* 0x000fc60000000000 */
[----:B------:R-:W-:Y:S01]  /*90b0*/  WARPGROUP.ARRIVE ;  /* 0x00000000000079c5 */ /* 0x000fe20000000000 */
[----:B------:R-:W-:Y:S01]  /*90c0*/  FADD R50, R50, R51 ;  /* 0x0000003332327221 */ /* 0x000fe20000000000 */
[----:B---3--:R-:W-:Y:S01]  /*90d0*/  @!P6 FMUL R81, R81, R81 ;  /* 0x000000515151e220 */ /* 0x008fe20000400000 */
[----:B------:R-:W-:-:S03]  /*90e0*/  FSETP.GEU.AND P6, PT, R87, -126, PT ;  /* 0xc2fc00005700780b */ /* 0x000fc60003fce000 */
[----:B------:R-:W-:Y:S01]  /*90f0*/  HGMMA.64x32x16.F32.BF16 R152, R24, gdesc[UR8].tnspB, R152, gsb0 ;  /* 0x4060000818987df0 */ /* 0x000fe20008001898 */
[----:B------:R-:W-:Y:S01]  /*9100*/  UMOV UR10, UR8 ;  /* 0x00000008000a7c82 */ /* 0x000fe20008000000 */
[----:B------:R-:W-:Y:S01]  /*9110*/  UMOV UR11, 0x80000020 ;  /* 0x80000020000b7882 */ /* 0x000fe20000000000 */
[----:B------:R-:W-:Y:S01]  /*9120*/  UIADD3 UR8, UR6, 0x140, URZ ;  /* 0x0000014006087890 */ /* 0x000fe2000fffe03f */
[----:B------:R-:W-:Y:S01]  /*9130*/  @!P5 FMUL R94, R94, 0.5 ;  /* 0x3f0000005e5ed820 */ /* 0x000fe20000400000 */
[----:B-1----:R-:W-:Y:S01]  /*9140*/  FFMA R90, R92, UR24, -R20 ;  /* 0x000000185c5a7c23 */ /* 0x002fe20008000814 */
[----:B----4-:R-:W-:Y:S01]  /*9150*/  @!P3 FMUL R86, R86, R86 ;  /* 0x000000565656b220 */ /* 0x010fe20000400000 */
[----:B------:R-:W-:Y:S01]  /*9160*/  FADD R53, R50, R53 ;  /* 0x0000003532357221 */ /* 0x000fe20000000000 */
[----:B------:R-:W1:Y:S03]  /*9170*/  MUFU.EX2 R89, R94 ;  /* 0x0000005e00597308 */ /* 0x000e660000000800 */
[----:B------:R-:W-:Y:S01]  /*9180*/  FADD R54, R53, R54 ;  /* 0x0000003635367221 */ /* 0x000fe20000000000 */
[----:B------:R-:W-:-:S04]  /*9190*/  @!P6 FMUL R87, R87, 0.5 ;  /* 0x3f0000005757e820 */ /* 0x000fc80000400000 */
[----:B------:R-:W2:Y:S01]  /*91a0*/  MUFU.EX2 R85, R87 ;  /* 0x0000005700557308 */ /* 0x000ea20000000800 */
[----:B-1----:R-:W-:Y:S01]  /*91b0*/  @!P5 FMUL R89, R89, R89 ;  /* 0x000000595959d220 */ /* 0x002fe20000400000 */
[----:B------:R-:W-:Y:S01]  /*91c0*/  FSETP.GEU.AND P5, PT, R90, -126, PT ;  /* 0xc2fc00005a00780b */ /* 0x000fe20003fae000 */
[----:B--2---:R-:W-:Y:S01]  /*91d0*/  @!P6 FMUL R85, R85, R85 ;  /* 0x000000555555e220 */ /* 0x004fe20000400000 */
[----:B------:R-:W-:-:S11]  /*91e0*/  FSETP.GEU.AND P6, PT, R173, -126, PT ;  /* 0xc2fc0000ad00780b */ /* 0x000fd60003fce000 */
[----:B------:R-:W-:-:S06]  /*91f0*/  @!P5 FMUL R90, R90, 0.5 ;  /* 0x3f0000005a5ad820 */ /* 0x000fcc0000400000 */
[----:B------:R-:W1:Y:S01]  /*9200*/  MUFU.EX2 R90, R90 ;  /* 0x0000005a005a7308 */ /* 0x000e620000000800 */
[----:B------:R-:W-:Y:S01]  /*9210*/  @!P6 FMUL R173, R173, 0.5 ;  /* 0x3f000000adade820 */ /* 0x000fe20000400000 */
[----:B------:R-:W-:Y:S02]  /*9220*/  WARPGROUP.DEPBAR.LE gsb0, 0x0 ;  /* 0x00008000000079c5 */ /* 0x000fe40000010000 */
[----:B------:R-:W-:Y:S01]  /*9230*/  FFMA R24, R91, UR24, -R19 ;  /* 0x000000185b187c23 */ /* 0x000fe20008000813 */
[----:B------:R-:W-:Y:S01]  /*9240*/  F2FP.BF16.F32.PACK_AB R25, R59, R58 ;  /* 0x0000003a3b19723e */ /* 0x000fe200000010ff */
[----:B------:R-:W-:Y:S01]  /*9250*/  FFMA R91, R88, UR24, -R20 ;  /* 0x00000018585b7c23 */ /* 0x000fe20008000814 */
[----:B------:R-:W-:Y:S01]  /*9260*/  F2FP.BF16.F32.PACK_AB R27, R55, R52 ;  /* 0x00000034371b723e */ /* 0x000fe200000010ff */
[----:B------:R2:W3:Y:S01]  /*9270*/  MUFU.EX2 R88, R173 ;  /* 0x000000ad00587308 */ /* 0x0004e20000000800 */
[----:B------:R-:W-:Y:S01]  /*9280*/  FSETP.GEU.AND P4, PT, R24, -126, PT ;  /* 0xc2fc00001800780b */ /* 0x000fe20003f8e000 */
[----:B------:R-:W-:Y:S01]  /*9290*/  FADD R58, R49, R58 ;  /* 0x0000003a313a7221 */ /* 0x000fe20000000000 */
[----:B------:R-:W-:-:S02]  /*92a0*/  F2FP.BF16.F32.PACK_AB R26, R60, R57 ;  /* 0x000000393c1a723e */ /* 0x000fc400000010ff */
[----:B------:R-:W-:Y:S01]  /*92b0*/  FSETP.GEU.AND P3, PT, R91, -126, PT ;  /* 0xc2fc00005b00780b */ /* 0x000fe20003f6e000 */
[----:B-1----:R-:W-:Y:S01]  /*92c0*/  @!P5 FMUL R90, R90, R90 ;  /* 0x0000005a5a5ad220 */ /* 0x002fe20000400000 */
[----:B------:R-:W-:Y:S01]  /*92d0*/  FSETP.GEU.AND P5, PT, R174, -126, PT ;  /* 0xc2fc0000ae00780b */ /* 0x000fe20003fae000 */
[----:B------:R-:W-:Y:S01]  /*92e0*/  FADD R59, R58, R59 ;  /* 0x0000003b3a3b7221 */ /* 0x000fe20000000000 */
[----:B--2---:R-:W-:Y:S01]  /*92f0*/  FFMA R173, R99, UR24, -R19 ;  /* 0x0000001863ad7c23 */ /* 0x004fe20008000813 */
[----:B------:R-:W-:Y:S02]  /*9300*/  FFMA R99, R97, UR24, -R20 ;  /* 0x0000001861637c23 */ /* 0x000fe40008000814 */
[----:B------:R-:W-:Y:S02]  /*9310*/  FADD R52, R59, R52 ;  /* 0x000000343b347221 */ /* 0x000fe40000000000 */
[----:B------:R-:W-:Y:S02]  /*9320*/  @!P4 FMUL R24, R24, 0.5 ;  /* 0x3f0000001818c820 */ /* 0x000fe40000400000 */
[----:B------:R-:W-:Y:S01]  /*9330*/  FADD R52, R52, R55 ;  /* 0x0000003734347221 */ /* 0x000fe20000000000 */
[----:B---3--:R-:W-:Y:S01]  /*9340*/  @!P6 FMUL R88, R88, R88 ;  /* 0x000000585858e220 */ /* 0x008fe20000400000 */
[----:B------:R1:W2:Y:S01]  /*9350*/  MUFU.EX2 R87, R24 ;  /* 0x0000001800577308 */ /* 0x0002a20000000800 */
[----:B------:R-:W-:Y:S01]  /*9360*/  FSETP.GEU.AND P6, PT, R93, -126, PT ;  /* 0xc2fc00005d00780b */ /* 0x000fe20003fce000 */
[----:B------:R-:W-:Y:S01]  /*9370*/  @!P3 FMUL R91, R91, 0.5 ;  /* 0x3f0000005b5bb820 */ /* 0x000fe20000400000 */
[----:B------:R-:W-:-:S05]  /*9380*/  @!P5 FMUL R174, R174, 0.5 ;  /* 0x3f000000aeaed820 */ /* 0x000fca0000400000 */
[----:B------:R-:W3:Y:S01]  /*9390*/  MUFU.EX2 R92, R91 ;  /* 0x0000005b005c7308 */ /* 0x000ee20000000800 */
[----:B-1----:R-:W-:Y:S01]  /*93a0*/  F2FP.BF16.F32.PACK_AB R24, R56, R63 ;  /* 0x0000003f3818723e */ /* 0x002fe200000010ff */
[----:B------:R-:W-:-:S03]  /*93b0*/  FADD R63, R54, R63 ;  /* 0x0000003f363f7221 */ /* 0x000fc60000000000 */
[----:B------:R-:W-:Y:S01]  /*93c0*/  WARPGROUP.ARRIVE ;  /* 0x00000000000079c5 */ /* 0x000fe20000000000 */
[----:B------:R-:W-:Y:S01]  /*93d0*/  @!P6 FMUL R93, R93, 0.5 ;  /* 0x3f0000005d5de820 */ /* 0x000fe20000400000 */
[----:B------:R-:W-:Y:S01]  /*93e0*/  FADD R56, R63, R56 ;  /* 0x000000383f387221 */ /* 0x000fe20000000000 */
[----:B--2---:R-:W-:Y:S01]  /*93f0*/  @!P4 FMUL R87, R87, R87 ;  /* 0x000000575757c220 */ /* 0x004fe20000400000 */
[----:B------:R-:W-:Y:S02]  /*9400*/  FSETP.GEU.AND P4, PT, R95, -126, PT ;  /* 0xc2fc00005f00780b */ /* 0x000fe40003f8e000 */
[----:B------:R-:W-:Y:S01]  /*9410*/  HGMMA.64x32x16.F32.BF16 R152, R24, gdesc[UR8].tnspB, R152, gsb0 ;  /* 0x4060000818987df0 */ /* 0x000fe20008001898 */
[----:B------:R-:W-:Y:S01]  /*9420*/  UMOV UR10, UR8 ;  /* 0x00000008000a7c82 */ /* 0x000fe20008000000 */
[----:B------:R-:W-:Y:S01]  /*9430*/  UMOV UR11, 0x80000020 ;  /* 0x80000020000b7882 */ /* 0x000fe20000000000 */
[----:B------:R-:W-:Y:S01]  /*9440*/  UIADD3 UR8, UR6, 0x180, URZ ;  /* 0x0000018006087890 */ /* 0x000fe2000fffe03f */
[----:B------:R-:W1:Y:S01]  /*9450*/  MUFU.EX2 R93, R93 ;  /* 0x0000005d005d7308 */ /* 0x000e620000000800 */
[----:B------:R-:W-:Y:S01]  /*9460*/  FADD R57, R56, R57 ;  /* 0x0000003938397221 */ /* 0x000fe20000000000 */
[----:B---3--:R-:W-:Y:S01]  /*9470*/  @!P3 FMUL R92, R92, R92 ;  /* 0x0000005c5c5cb220 */ /* 0x008fe20000400000 */
[----:B------:R-:W-:-:S02]  /*9480*/  FSETP.GEU.AND P3, PT, R98, -126, PT ;  /* 0xc2fc00006200780b */ /* 0x000fc40003f6e000 */
[----:B------:R-:W-:Y:S02]  /*9490*/  FADD R57, R57, R60 ;  /* 0x0000003c39397221 */ /* 0x000fe40000000000 */
[----:B------:R-:W-:-:S06]  /*94a0*/  @!P4 FMUL R95, R95, 0.5 ;  /* 0x3f0000005f5fc820 */ /* 0x000fcc0000400000 */
[----:B------:R-:W2:Y:S03]  /*94b0*/  MUFU.EX2 R95, R95 ;  /* 0x0000005f005f7308 */ /* 0x000ea60000000800 */
[----:B------:R-:W-:Y:S01]  /*94c0*/  @!P3 FMUL R98, R98, 0.5 ;  /* 0x3f0000006262b820 */ /* 0x000fe20000400000 */
[----:B-1----:R-:W-:Y:S01]  /*94d0*/  @!P6 FMUL R93, R93, R93 ;  /* 0x0000005d5d5de220 */ /* 0x002fe20000400000 */
[----:B------:R-:W-:-:S03]  /*94e0*/  FSETP.GEU.AND P6, PT, R103, -126, PT ;  /* 0xc2fc00006700780b */ /* 0x000fc60003fce000 */
[----:B------:R1:W3:Y:S01]  /*94f0*/  MUFU.EX2 R91, R98 ;  /* 0x00000062005b7308 */ /* 0x0002e20000000800 */
[----:B--2---:R-:W-:Y:S01]  /*9500*/  @!P4 FMUL R95, R95, R95 ;  /* 0x0000005f5f5fc220 */ /* 0x004fe20000400000 */
[----:B------:R-:W-:-:S08]  /*9510*/  FSETP.GEU.AND P4, PT, R173, -126, PT ;  /* 0xc2fc0000ad00780b */ /* 0x000fd00003f8e000 */
[----:B------:R-:W-:Y:S01]  /*9520*/  @!P6 FMUL R103, R103, 0.5 ;  /* 0x3f0000006767e820 */ /* 0x000fe20000400000 */
[----:B-1----:R-:W-:Y:S02]  /*9530*/  FFMA R98, R96, UR24, -R20 ;  /* 0x0000001860627c23 */ /* 0x002fe40008000814 */
[----:B------:R1:W2:Y:S01]  /*9540*/  MUFU.EX2 R96, R174 ;  /* 0x000000ae00607308 */ /* 0x0002a20000000800 */
[----:B---3--:R-:W-:Y:S02]  /*9550*/  @!P3 FMUL R91, R91, R91 ;  /* 0x0000005b5b5bb220 */ /* 0x008fe40000400000 */
[----:B------:R-:W-:-:S05]  /*9560*/  FSETP.GEU.AND P3, PT, R98, -126, PT ;  /* 0xc2fc00006200780b */ /* 0x000fca0003f6e000 */
[----:B------:R-:W3:Y:S01]  /*9570*/  MUFU.EX2 R97, R103 ;  /* 0x0000006700617308 */ /* 0x000ee20000000800 */
[----:B------:R-:W-:Y:S01]  /*9580*/  @!P4 FMUL R173, R173, 0.5 ;  /* 0x3f000000adadc820 */ /* 0x000fe20000400000 */
[----:B------:R-:W-:Y:S02]  /*9590*/  WARPGROUP.DEPBAR.LE gsb0, 0x0 ;  /* 0x00008000000079c5 */ /* 0x000fe40000010000 */
[----:B------:R-:W-:Y:S01]  /*95a0*/  F2FP.BF16.F32.PACK_AB R25, R62, R61 ;  /* 0x0000003d3e19723e */ /* 0x000fe200000010ff */
[--C-:B-1----:R-:W-:Y:S01]  /*95b0*/  FFMA R174, R106, UR24, -R19.reuse ;  /* 0x000000186aae7c23 */ /* 0x102fe20008000813 */
[----:B------:R-:W-:Y:S01]  /*95c0*/  F2FP.BF16.F32.PACK_AB R27, R65, R64 ;  /* 0x00000040411b723e */ /* 0x000fe200000010ff */
[----:B------:R-:W-:Y:S01]  /*95d0*/  FFMA R106, R107, UR24, -R19 ;  /* 0x000000186b6a7c23 */ /* 0x000fe20008000813 */
[----:B------:R-:W-:Y:S01]  /*95e0*/  F2FP.BF16.F32.PACK_AB R24, R67, R66 ;  /* 0x000000424318723e */ /* 0x000fe200000010ff */
[----:B------:R1:W4:Y:S01]  /*95f0*/  MUFU.EX2 R94, R173 ;  /* 0x000000ad005e7308 */ /* 0x0003220000000800 */
[----:B------:R-:W-:Y:S01]  /*9600*/  F2FP.BF16.F32.PACK_AB R26, R71, R68 ;  /* 0x00000044471a723e */ /* 0x000fe200000010ff */
[----:B--2---:R-:W-:Y:S01]  /*9610*/  @!P5 FMUL R96, R96, R96 ;  /* 0x000000606060d220 */ /* 0x004fe20000400000 */
[----:B------:R-:W-:Y:S01]  /*9620*/  FSETP.GEU.AND P5, PT, R102, -126, PT ;  /* 0xc2fc00006600780b */ /* 0x000fe20003fae000 */
[----:B------:R-:W-:Y:S01]  /*9630*/  @!P3 FMUL R98, R98, 0.5 ;  /* 0x3f0000006262b820 */ /* 0x000fe20000400000 */
[----:B------:R-:W-:Y:S01]  /*9640*/  WARPGROUP.ARRIVE ;  /* 0x00000000000079c5 */ /* 0x000fe20000000000 */
[----:B------:R-:W-:Y:S01]  /*9650*/  FADD R66, R57, R66 ;  /* 0x0000004239427221 */ /* 0x000fe20000000000 */
[----:B------:R-:W-:Y:S01]  /*9660*/  FADD R61, R52, R61 ;  /* 0x0000003d343d7221 */ /* 0x000fe20000000000 */
[----:B---3--:R-:W-:Y:S01]  /*9670*/  @!P6 FMUL R97, R97, R97 ;  /* 0x000000616161e220 */ /* 0x008fe20000400000 */
[----:B-1----:R-:W-:Y:S01]  /*9680*/  FFMA R173, R101, UR24, -R20 ;  /* 0x0000001865ad7c23 */ /* 0x002fe20008000814 */
[----:B------:R-:W1:Y:S01]  /*9690*/  MUFU.EX2 R98, R98 ;  /* 0x0000006200627308 */ /* 0x000e620000000800 */
[----:B------:R-:W-:Y:S01]  /*96a0*/  HGMMA.64x32x16.F32.BF16 R152, R24, gdesc[UR8].tnspB, R152, gsb0 ;  /* 0x4060000818987df0 */ /* 0x000fe20008001898 */
[----:B------:R-:W-:Y:S01]  /*96b0*/  UMOV UR10, UR8 ;  /* 0x00000008000a7c82 */ /* 0x000fe20008000000 */
[----:B------:R-:W-:Y:S01]  /*96c0*/  UMOV UR11, 0x80000020 ;  /* 0x80000020000b7882 */ /* 0x000fe20000000000 */
[----:B------:R-:W-:Y:S01]  /*96d0*/  FSETP.GEU.AND P6, PT, R173, -126, PT ;  /* 0xc2fc0000ad00780b */ /* 0x000fe20003fce000 */
[----:B------:R-:W-:Y:S01]  /*96e0*/  UIADD3 UR8, UR6, 0x1c0, URZ ;  /* 0x000001c006087890 */ /* 0x000fe2000fffe03f */
[----:B------:R-:W-:Y:S01]  /*96f0*/  @!P5 FMUL R102, R102, 0.5 ;  /* 0x3f0000006666d820 */ /* 0x000fe20000400000 */
[----:B----4-:R-:W-:Y:S01]  /*9700*/  @!P4 FMUL R94, R94, R94 ;  /* 0x0000005e5e5ec220 */ /* 0x010fe20000400000 */
[----:B------:R-:W-:Y:S01]  /*9710*/  FSETP.GEU.AND P4, PT, R99, -126, PT ;  /* 0xc2fc00006300780b */ /* 0x000fe20003f8e000 */
[----:B------:R-:W-:Y:S01]  /*9720*/  FADD R67, R66, R67 ;  /* 0x0000004342437221 */ /* 0x000fe20000000000 */
[----:B------:R2:W3:Y:S01]  /*9730*/  MUFU.EX2 R100, R102 ;  /* 0x0000006600647308 */ /* 0x0004e20000000800 */
[----:B------:R-:W-:-:S02]  /*9740*/  FADD R61, R61, R62 ;  /* 0x0000003e3d3d7221 */ /* 0x000fc40000000000 */
[----:B------:R-:W-:Y:S02]  /*9750*/  FADD R68, R67, R68 ;  /* 0x0000004443447221 */ /* 0x000fe40000000000 */
[----:B------:R-:W-:Y:S02]  /*9760*/  FADD R64, R61, R64 ;  /* 0x000000403d407221 */ /* 0x000fe40000000000 */
[----:B------:R-:W-:Y:S01]  /*9770*/  @!P6 FMUL R173, R173, 0.5 ;  /* 0x3f000000adade820 */ /* 0x000fe20000400000 */
[----:B-1----:R-:W-:Y:S01]  /*9780*/  @!P3 FMUL R98, R98, R98 ;  /* 0x000000626262b220 */ /* 0x002fe20000400000 */
[----:B--2---:R-:W-:Y:S01]  /*9790*/  FFMA R102, R111, UR24, -R19 ;  /* 0x000000186f667c23 */ /* 0x004fe20008000813 */
[----:B------:R-:W-:Y:S01]  /*97a0*/  FSETP.GEU.AND P3, PT, R174, -126, PT ;  /* 0xc2fc0000ae00780b */ /* 0x000fe20003f6e000 */
[----:B------:R-:W1:Y:S01]  /*97b0*/  MUFU.EX2 R101, R173 ;  /* 0x000000ad00657308 */ /* 0x000e620000000800 */
[----:B------:R-:W-:Y:S01]  /*97c0*/  @!P4 FMUL R99, R99, 0.5 ;  /* 0x3f0000006363c820 */ /* 0x000fe20000400000 */
[----:B------:R-:W-:Y:S01]  /*97d0*/  FFMA R111, R105, UR24, -R20 ;  /* 0x00000018696f7c23 */ /* 0x000fe20008000814 */
[----:B------:R-:W-:Y:S01]  /*97e0*/  FADD R71, R68, R71 ;  /* 0x0000004744477221 */ /* 0x000fe20000000000 */
[----:B------:R-:W-:Y:S01]  /*97f0*/  FADD R65, R64, R65 ;  /* 0x0000004140417221 */ /* 0x000fe20000000000 */
[----:B---3--:R-:W-:Y:S01]  /*9800*/  @!P5 FMUL R100, R100, R100 ;  /* 0x000000646464d220 */ /* 0x008fe20000400000 */
[----:B------:R-:W-:-:S02]  /*9810*/  FSETP.GEU.AND P5, PT, R110, -126, PT ;  /* 0xc2fc00006e00780b */ /* 0x000fc40003fae000 */
[----:B------:R-:W2:Y:S04]  /*9820*/  MUFU.EX2 R99, R99 ;  /* 0x0000006300637308 */ /* 0x000ea80000000800 */
[----:B------:R-:W-:-:S04]  /*9830*/  @!P3 FMUL R174, R174, 0.5 ;  /* 0x3f000000aeaeb820 */ /* 0x000fc80000400000 */
[----:B------:R-:W3:Y:S01]  /*9840*/  MUFU.EX2 R103, R174 ;  /* 0x000000ae00677308 */ /* 0x000ee20000000800 */
[----:B-1----:R-:W-:Y:S01]  /*9850*/  @!P6 FMUL R101, R101, R101 ;  /* 0x000000656565e220 */ /* 0x002fe20000400000 */
[----:B------:R-:W-:Y:S01]  /*9860*/  FSETP.GEU.AND P6, PT, R102, -126, PT ;  /* 0xc2fc00006600780b */ /* 0x000fe20003fce000 */
[----:B------:R-:W-:-:S05]  /*9870*/  @!P5 FMUL R110, R110, 0.5 ;  /* 0x3f0000006e6ed820 */ /* 0x000fca0000400000 */
[----:B------:R-:W1:Y:S01]  /*9880*/  MUFU.EX2 R105, R110 ;  /* 0x0000006e00697308 */ /* 0x000e620000000800 */
[----:B--2---:R-:W-:Y:S01]  /*9890*/  @!P4 FMUL R99, R99, R99 ;  /* 0x000000636363c220 */ /* 0x004fe20000400000 */
[----:B------:R-:W-:Y:S01]  /*98a0*/  FSETP.GEU.AND P4, PT, R106, -126, PT ;  /* 0xc2fc00006a00780b */ /* 0x000fe20003f8e000 */
[----:B------:R-:W-:Y:S02]  /*98b0*/  WARPGROUP.DEPBAR.LE gsb0, 0x0 ;  /* 0x00008000000079c5 */ /* 0x000fe40000010000 */
[----:B------:R-:W-:Y:S02]  /*98c0*/  F2FP.BF16.F32.PACK_AB R25, R75, R70 ;  /* 0x000000464b19723e */ /* 0x000fe400000010ff */
[----:B------:R-:W-:Y:S01]  /*98d0*/  @!P6 FMUL R102, R102, 0.5 ;  /* 0x3f0000006666e820 */ /* 0x000fe20000400000 */
[----:B------:R-:W-:Y:S01]  /*98e0*/  F2FP.BF16.F32.PACK_AB R27, R72, R69 ;  /* 0x00000045481b723e */ /* 0x000fe200000010ff */
[----:B---3--:R-:W-:Y:S01]  /*98f0*/  @!P3 FMUL R103, R103, R103 ;  /* 0x000000676767b220 */ /* 0x008fe20000400000 */
[----:B------:R-:W-:Y:S01]  /*9900*/  F2FP.BF16.F32.PACK_AB R24, R77, R76 ;  /* 0x0000004c4d18723e */ /* 0x000fe200000010ff */
[----:B------:R-:W-:Y:S01]  /*9910*/  FADD R76, R71, R76 ;  /* 0x0000004c474c7221 */ /* 0x000fe20000000000 */
[----:B------:R-:W-:Y:S01]  /*9920*/  F2FP.BF16.F32.PACK_AB R26, R74, R73 ;  /* 0x000000494a1a723e */ /* 0x000fe200000010ff */
[----:B------:R-:W2:Y:S02]  /*9930*/  MUFU.EX2 R102, R102 ;  /* 0x0000006600667308 */ /* 0x000ea40000000800 */
[----:B------:R-:W-:Y:S01]  /*9940*/  @!P4 FMUL R106, R106, 0.5 ;  /* 0x3f0000006a6ac820 */ /* 0x000fe20000400000 */
[----:B------:R-:W-:Y:S01]  /*9950*/  FSETP.GEU.AND P3, PT, R104, -126, PT ;  /* 0xc2fc00006800780b */ /* 0x000fe20003f6e000 */
[----:B------:R-:W-:Y:S01]  /*9960*/  WARPGROUP.ARRIVE ;  /* 0x00000000000079c5 */ /* 0x000fe20000000000 */
[----:B-1----:R-:W-:Y:S01]  /*9970*/  @!P5 FMUL R105, R105, R105 ;  /* 0x000000696969d220 */ /* 0x002fe20000400000 */
[----:B------:R-:W-:Y:S01]  /*9980*/  FADD R76, R76, R77 ;  /* 0x0000004d4c4c7221 */ /* 0x000fe20000000000 */
[----:B------:R-:W-:Y:S01]  /*9990*/  FADD R70, R65, R70 ;  /* 0x0000004641467221 */ /* 0x000fe20000000000 */
[----:B------:R-:W1:Y:S02]  /*99a0*/  MUFU.EX2 R106, R106 ;  /* 0x0000006a006a7308 */ /* 0x000e640000000800 */
[----:B------:R-:W-:Y:S01]  /*99b0*/  HGMMA.64x32x16.F32.BF16 R152, R24, gdesc[UR8].tnspB, R152, gsb0 ;  /* 0x4060000818987df0 */ /* 0x000fe20008001898 */
[----:B------:R-:W-:Y:S01]  /*99c0*/  UMOV UR10, UR8 ;  /* 0x00000008000a7c82 */ /* 0x000fe20008000000 */
[----:B------:R-:W-:Y:S01]  /*99d0*/  UMOV UR11, 0x80000020 ;  /* 0x80000020000b7882 */ /* 0x000fe20000000000 */
[----:B------:R-:W-:Y:S01]  /*99e0*/  UIADD3 UR8, UR6, 0x200, URZ ;  /* 0x0000020006087890 */ /* 0x000fe2000fffe03f */
[----:B------:R-:W-:Y:S01]  /*99f0*/  FADD R73, R76, R73 ;  /* 0x000000494c497221 */ /* 0x000fe20000000000 */
[----:B------:R-:W-:Y:S01]  /*9a00*/  FADD R70, R70, R75 ;  /* 0x0000004b46467221 */ /* 0x000fe20000000000 */
[----:B------:R-:W-:Y:S01]  /*9a10*/  @!P3 FMUL R104, R104, 0.5 ;  /* 0x3f0000006868b820 */ /* 0x000fe20000400000 */
[----:B--2---:R-:W-:Y:S01]  /*9a20*/  @!P6 FMUL R102, R102, R102 ;  /* 0x000000666666e220 */ /* 0x004fe20000400000 */
[----:B------:R-:W-:-:S02]  /*9a30*/  FADD R73, R73, R74 ;  /* 0x0000004a49497221 */ /* 0x000fc40000000000 */
[----:B------:R-:W2:Y:S01]  /*9a40*/  MUFU.EX2 R107, R104 ;  /* 0x00000068006b7308 */ /* 0x000ea20000000800 */
[----:B------:R-:W-:-:S04]  /*9a50*/  FADD R69, R70, R69 ;  /* 0x0000004546457221 */ /* 0x000fc80000000000 */
[----:B------:R-:W-:Y:S01]  /*9a60*/  FADD R69, R69, R72 ;  /* 0x0000004845457221 */ /* 0x000fe20000000000 */
[----:B-1----:R-:W-:Y:S01]  /*9a70*/  @!P4 FMUL R106, R106, R106 ;  /* 0x0000006a6a6ac220 */ /* 0x002fe20000400000 */
[----:B------:R-:W-:Y:S01]  /*9a80*/  FSETP.GEU.AND P4, PT, R111, -126, PT ;  /* 0xc2fc00006f00780b */ /* 0x000fe20003f8e000 */
[----:B--2---:R-:W-:-:S12]  /*9a90*/  @!P3 FMUL R107, R107, R107 ;  /* 0x0000006b6b6bb220 */ /* 0x004fd80000400000 */
[----:B------:R-:W-:-:S04]  /*9aa0*/  @!P4 FMUL R111, R111, 0.5 ;  /* 0x3f0000006f6fc820 */ /* 0x000fc80000400000 */
[----:B------:R-:W1:Y:S01]  /*9ab0*/  MUFU.EX2 R110, R111 ;  /* 0x0000006f006e7308 */ /* 0x000e620000000800 */
[----:B------:R-:W-:Y:S02]  /*9ac0*/  WARPGROUP.DEPBAR.LE gsb0, 0x0 ;  /* 0x00008000000079c5 */ /* 0x000fe40000010000 */
[----:B------:R-:W-:Y:S01]  /*9ad0*/  F2FP.BF16.F32.PACK_AB R25, R79, R78 ;  /* 0x0000004e4f19723e */ /* 0x000fe200000010ff */
[----:B-1----:R-:W-:Y:S01]  /*9ae0*/  @!P4 FMUL R110, R110, R110 ;  /* 0x0000006e6e6ec220 */ /* 0x002fe20000400000 */
[----:B------:R-:W-:Y:S01]  /*9af0*/  F2FP.BF16.F32.PACK_AB R27, R81, R80 ;  /* 0x00000050511b723e */ /* 0x000fe200000010ff */
[----:B------:R-:W-:Y:S01]  /*9b00*/  FADD R78, R69, R78 ;  /* 0x0000004e454e7221 */ /* 0x000fe20000000000 */
[----:B------:R-:W-:Y:S01]  /*9b10*/  F2FP.BF16.F32.PACK_AB R24, R83, R82 ;  /* 0x000000525318723e */ /* 0x000fe200000010ff */
[----:B------:R-:W-:Y:S01]  /*9b20*/  FADD R82, R73, R82 ;  /* 0x0000005249527221 */ /* 0x000fe20000000000 */
[----:B------:R-:W-:Y:S01]  /*9b30*/  F2FP.BF16.F32.PACK_AB R26, R85, R84 ;  /* 0x00000054551a723e */ /* 0x000fe200000010ff */
[----:B------:R-:W-:Y:S01]  /*9b40*/  FADD R79, R78, R79 ;  /* 0x0000004f4e4f7221 */ /* 0x000fe20000000000 */
[----:B------:R-:W-:Y:S01]  /*9b50*/  FSETP.GEU.AND P4, PT, R115, -126, PT ;  /* 0xc2fc00007300780b */ /* 0x000fe20003f8e000 */
[----:B------:R-:W-:Y:S01]  /*9b60*/  FADD R83, R82, R83 ;  /* 0x0000005352537221 */ /* 0x000fe20000000000 */
[----:B------:R-:W-:Y:S01]  /*9b70*/  WARPGROUP.ARRIVE ;  /* 0x00000000000079c5 */ /* 0x000fe20000000000 */
[----:B------:R-:W-:-:S02]  /*9b80*/  FADD R80, R79, R80 ;  /* 0x000000504f507221 */ /* 0x000fc40000000000 */
[----:B------:R-:W-:Y:S02]  /*9b90*/  FADD R84, R83, R84 ;  /* 0x0000005453547221 */ /* 0x000fe40000000000 */
[----:B------:R-:W-:Y:S01]  /*9ba0*/  FADD R81, R80, R81 ;  /* 0x0000005150517221 */ /* 0x000fe20000000000 */
[----:B------:R-:W-:Y:S01]  /*9bb0*/  HGMMA.64x32x16.F32.BF16 R152, R24, gdesc[UR8].tnspB, R152, gsb0 ;  /* 0x4060000818987df0 */ /* 0x000fe20008001898 */
[----:B------:R-:W-:Y:S01]  /*9bc0*/  UMOV UR10, UR8 ;  /* 0x00000008000a7c82 */ /* 0x000fe20008000000 */
[----:B------:R-:W-:Y:S01]  /*9bd0*/  UMOV UR11, 0x80000020 ;  /* 0x80000020000b7882 */ /* 0x000fe20000000000 */
[----:B------:R-:W-:Y:S01]  /*9be0*/  UIADD3 UR8, UR6, 0x240, URZ ;  /* 0x0000024006087890 */ /* 0x000fe2000fffe03f */
[----:B------:R-:W-:Y:S01]  /*9bf0*/  FADD R85, R84, R85 ;  /* 0x0000005554557221 */ /* 0x000fe20000000000 */
[----:B------:R-:W-:-:S04]  /*9c00*/  @!P4 FMUL R115, R115, 0.5 ;  /* 0x3f0000007373c820 */ /* 0x000fc80000400000 */
[----:B------:R-:W1:Y:S02]  /*9c10*/  MUFU.EX2 R111, R115 ;  /* 0x00000073006f7308 */ /* 0x000e640000000800 */
[----:B-1----:R-:W-:Y:S01]  /*9c20*/  @!P4 FMUL R111, R111, R111 ;  /* 0x0000006f6f6fc220 */ /* 0x002fe20000400000 */
[----:B------:R-:W-:Y:S02]  /*9c30*/  WARPGROUP.DEPBAR.LE gsb0, 0x0 ;  /* 0x00008000000079c5 */ /* 0x000fe40000010000 */
[--C-:B------:R-:W-:Y:S01]  /*9c40*/  FFMA R24, R108, UR24, -R20.reuse ;  /* 0x000000186c187c23 */ /* 0x100fe20008000814 */
[----:B------:R-:W-:Y:S01]  /*9c50*/  FFMA R26, R109, UR24, -R20 ;  /* 0x000000186d1a7c23 */ /* 0x000fe20008000814 */
[----:B------:R-:W-:Y:S01]  /*9c60*/  F2FP.BF16.F32.PACK_AB R25, R87, R86 ;  /* 0x000000565719723e */ /* 0x000fe200000010ff */
[----:B------:R-:W-:Y:S01]  /*9c70*/  FFMA R108, R114, UR24, -R19 ;  /* 0x00000018726c7c23 */ /* 0x000fe20008000813 */
[----:B------:R-:W-:Y:S01]  /*9c80*/  F2FP.BF16.F32.PACK_AB R27, R88, R89 ;  /* 0x00000059581b723e */ /* 0x000fe200000010ff */
[----:B------:R-:W-:Y:S01]  /*9c90*/  FADD R86, R81, R86 ;  /* 0x0000005651567221 */ /* 0x000fe20000000000 */
[----:B------:R-:W-:-:S02]  /*9ca0*/  FSETP.GEU.AND P5, PT, R24, -126, PT ;  /* 0xc2fc00001800780b */ /* 0x000fc40003fae000 */
[----:B------:R-:W-:Y:S01]  /*9cb0*/  FSETP.GEU.AND P6, PT, R26, -126, PT ;  /* 0xc2fc00001a00780b */ /* 0x000fe20003fce000 */
[----:B------:R-:W-:Y:S01]  /*9cc0*/  FADD R86, R86, R87 ;  /* 0x0000005756567221 */ /* 0x000fe20000000000 */
[----:B------:R-:W-:-:S03]  /*9cd0*/  FSETP.GEU.AND P3, PT, R108, -126, PT ;  /* 0xc2fc00006c00780b */ /* 0x000fc60003f6e000 */
[----:B------:R-:W-:-:S04]  /*9ce0*/  FADD R89, R86, R89 ;  /* 0x0000005956597221 */ /* 0x000fc80000000000 */
[----:B------:R-:W-:Y:S02]  /*9cf0*/  FADD R88, R89, R88 ;  /* 0x0000005859587221 */ /* 0x000fe40000000000 */
[----:B------:R-:W-:Y:S02]  /*9d00*/  @!P5 FMUL R24, R24, 0.5 ;  /* 0x3f0000001818d820 */ /* 0x000fe40000400000 */
[----:B------:R-:W-:Y:S02]  /*9d10*/  @!P6 FMUL R26, R26, 0.5 ;  /* 0x3f0000001a1ae820 */ /* 0x000fe40000400000 */
[----:B------:R1:W2:Y:S01]  /*9d20*/  MUFU.EX2 R109, R24 ;  /* 0x00000018006d7308 */ /* 0x0002a20000000800 */
[----:B------:R-:W-:-:S07]  /*9d30*/  @!P3 FMUL R108, R108, 0.5 ;  /* 0x3f0000006c6cb820 */ /* 0x000fce0000400000 */
[----:B------:R3:W4:Y:S01]  /*9d40*/  MUFU.EX2 R104, R26 ;  /* 0x0000001a00687308 */ /* 0x0007220000000800 */
[----:B-1----:R-:W-:Y:S01]  /*9d50*/  F2FP.BF16.F32.PACK_AB R24, R95, R92 ;  /* 0x0000005c5f18723e */ /* 0x002fe200000010ff */
[----:B------:R-:W-:-:S04]  /*9d60*/  FADD R92, R85, R92 ;  /* 0x0000005c555c7221 */ /* 0x000fc80000000000 */
[----:B------:R-:W-:Y:S02]  /*9d70*/  FADD R95, R92, R95 ;  /* 0x0000005f5c5f7221 */ /* 0x000fe40000000000 */
[----:B------:R-:W1:Y:S01]  /*9d80*/  MUFU.EX2 R108, R108 ;  /* 0x0000006c006c7308 */ /* 0x000e620000000800 */
[----:B---3--:R-:W-:Y:S01]  /*9d90*/  F2FP.BF16.F32.PACK_AB R26, R93, R90 ;  /* 0x0000005a5d1a723e */ /* 0x008fe200000010ff */
[----:B--2---:R-:W-:Y:S01]  /*9da0*/  @!P5 FMUL R109, R109, R109 ;  /* 0x0000006d6d6dd220 */ /* 0x004fe20000400000 */
[----:B------:R-:W-:Y:S01]  /*9db0*/  FSETP.GEU.AND P5, PT, R118, -126, PT ;  /* 0xc2fc00007600780b */ /* 0x000fe20003fae000 */
[----:B------:R-:W-:Y:S01]  /*9dc0*/  FADD R90, R95, R90 ;  /* 0x0000005a5f5a7221 */ /* 0x000fe20000000000 */
[----:B------:R-:W-:-:S03]  /*9dd0*/  WARPGROUP.ARRIVE ;  /* 0x00000000000079c5 */ /* 0x000fc60000000000 */
[----:B------:R-:W-:Y:S01]  /*9de0*/  FADD R93, R90, R93 ;  /* 0x0000005d5a5d7221 */ /* 0x000fe20000000000 */
[----:B----4-:R-:W-:Y:S01]  /*9df0*/  @!P6 FMUL R104, R104, R104 ;  /* 0x000000686868e220 */ /* 0x010fe20000400000 */
[----:B------:R-:W-:Y:S01]  /*9e00*/  FSETP.GEU.AND P6, PT, R119, -126, PT ;  /* 0xc2fc00007700780b */ /* 0x000fe20003fce000 */
[----:B------:R-:W-:Y:S01]  /*9e10*/  HGMMA.64x32x16.F32.BF16 R152, R24, gdesc[UR8].tnspB, R152, gsb0 ;  /* 0x4060000818987df0 */ /* 0x000fe20008001898 */
[----:B------:R-:W-:Y:S01]  /*9e20*/  UMOV UR10, UR8 ;  /* 0x00000008000a7c82 */ /* 0x000fe20008000000 */
[----:B------:R-:W-:Y:S01]  /*9e30*/  UMOV UR11, 0x80000020 ;  /* 0x80000020000b7882 */ /* 0x000fe20000000000 */
[----:B------:R-:W-:Y:S02]  /*9e40*/  UIADD3 UR8, UR6, 0x280, URZ ;  /* 0x0000028006087890 */ /* 0x000fe4000fffe03f */
[----:B------:R-:W-:Y:S01]  /*9e50*/  @!P5 FMUL R118, R118, 0.5 ;  /* 0x3f0000007676d820 */ /* 0x000fe20000400000 */
[----:B-1----:R-:W-:-:S06]  /*9e60*/  @!P3 FMUL R108, R108, R108 ;  /* 0x0000006c6c6cb220 */ /* 0x002fcc0000400000 */
[----:B------:R-:W-:Y:S01]  /*9e70*/  @!P6 FMUL R119, R119, 0.5 ;  /* 0x3f0000007777e820 */ /* 0x000fe20000400000 */
[----:B------:R-:W-:Y:S02]  /*9e80*/  WARPGROUP.DEPBAR.LE gsb0, 0x0 ;  /* 0x00008000000079c5 */ /* 0x000fe40000010000 */
[--C-:B------:R-:W-:Y:S01]  /*9e90*/  FFMA R24, R112, UR24, -R20.reuse ;  /* 0x0000001870187c23 */ /* 0x100fe20008000814 */
[--C-:B------:R-:W-:Y:S01]  /*9ea0*/  FFMA R26, R113, UR24, -R20.reuse ;  /* 0x00000018711a7c23 */ /* 0x100fe20008000814 */
[----:B------:R-:W-:Y:S01]  /*9eb0*/  F2FP.BF16.F32.PACK_AB R25, R94, R91 ;  /* 0x0000005b5e19723e */ /* 0x000fe200000010ff */
[----:B------:R-:W1:Y:S01]  /*9ec0*/  MUFU.EX2 R113, R119 ;  /* 0x0000007700717308 */ /* 0x000e620000000800 */
[----:B------:R-:W-:Y:S01]  /*9ed0*/  F2FP.BF16.F32.PACK_AB R27, R97, R96 ;  /* 0x00000060611b723e */ /* 0x000fe200000010ff */
[----:B------:R-:W-:Y:S01]  /*9ee0*/  FFMA R20, R148, UR24, -R20 ;  /* 0x0000001894147c23 */ /* 0x000fe20008000814 */
[----:B------:R-:W-:Y:S01]  /*9ef0*/  FSETP.GEU.AND P3, PT, R24, -126, PT ;  /* 0xc2fc00001800780b */ /* 0x000fe20003f6e000 */
[----:B------:R-:W-:Y:S01]  /*9f00*/  FADD R91, R88, R91 ;  /* 0x0000005b585b7221 */ /* 0x000fe20000000000 */
[----:B------:R-:W-:-:S03]  /*9f10*/  FSETP.GEU.AND P4, PT, R26, -126, PT ;  /* 0xc2fc00001a00780b */ /* 0x000fc60003f8e000 */
[----:B------:R-:W2:Y:S01]  /*9f20*/  MUFU.EX2 R112, R118 ;  /* 0x0000007600707308 */ /* 0x000ea20000000800 */
[----:B------:R-:W-:-:S04]  /*9f30*/  FADD R91, R91, R94 ;  /* 0x0000005e5b5b7221 */ /* 0x000fc80000000000 */
[----:B------:R-:W-:-:S03]  /*9f40*/  FADD R96, R91, R96 ;  /* 0x000000605b607221 */ /* 0x000fc60000000000 */
[----:B------:R-:W-:Y:S01]  /*9f50*/  @!P3 FMUL R24, R24, 0.5 ;  /* 0x3f0000001818b820 */ /* 0x000fe20000400000 */
[----:B-1----:R-:W-:Y:S01]  /*9f60*/  @!P6 FMUL R113, R113, R113 ;  /* 0x000000717171e220 */ /* 0x002fe20000400000 */
[----:B------:R-:W-:Y:S01]  /*9f70*/  @!P4 FMUL R26, R26, 0.5 ;  /* 0x3f0000001a1ac820 */ /* 0x000fe20000400000 */
[----:B------:R-:W-:Y:S01]  /*9f80*/  FSETP.GEU.AND P6, PT, R22, -126, PT ;  /* 0xc2fc00001600780b */ /* 0x000fe20003fce000 */
[----:B------:R1:W3:Y:S01]  /*9f90*/  MUFU.EX2 R12, R24 ;  /* 0x00000018000c7308 */ /* 0x0002e20000000800 */
[----:B------:R-:W-:Y:S01]  /*9fa0*/  FADD R96, R96, R97 ;  /* 0x0000006160607221 */ /* 0x000fe20000000000 */
[----:B--2---:R-:W-:Y:S01]  /*9fb0*/  @!P5 FMUL R112, R112, R112 ;  /* 0x000000707070d220 */ /* 0x004fe20000400000 */
[----:B------:R-:W-:-:S05]  /*9fc0*/  FSETP.GEU.AND P5, PT, R21, -126, PT ;  /* 0xc2fc00001500780b */ /* 0x000fca0003fae000 */
[----:B------:R2:W4:Y:S01]  /*9fd0*/  MUFU.EX2 R13, R26 ;  /* 0x0000001a000d7308 */ /* 0x0005220000000800 */
[----:B-1----:R-:W-:Y:S01]  /*9fe0*/  F2FP.BF16.F32.PACK_AB R24, R99, R98 ;  /* 0x000000626318723e */ /* 0x002fe200000010ff */
[----:B------:R-:W-:Y:S02]  /*9ff0*/  FADD R98, R93, R98 ;  /* 0x000000625d627221 */ /* 0x000fe40000000000 */
[----:B------:R-:W-:Y:S02]  /*a000*/  @!P6 FMUL R22, R22, 0.5 ;  /* 0x3f0000001616e820 */ /* 0x000fe40000400000 */
[----:B------:R-:W-:Y:S01]  /*a010*/  FADD R99, R98, R99 ;  /* 0x0000006362637221 */ /* 0x000fe20000000000 */
[----:B--2---:R-:W-:-:S03]  /*a020*/  F2FP.BF16.F32.PACK_AB R26, R101, R100 ;  /* 0x00000064651a723e */ /* 0x004fc600000010ff */
[----:B------:R-:W1:Y:S01]  /*a030*/  MUFU.EX2 R22, R22 ;  /* 0x0000001600167308 */ /* 0x000e620000000800 */
[----:B------:R-:W-:Y:S01]  /*a040*/  @!P5 FMUL R21, R21, 0.5 ;  /* 0x3f0000001515d820 */ /* 0x000fe20000400000 */
[----:B---3--:R-:W-:Y:S01]  /*a050*/  @!P3 FMUL R12, R12, R12 ;  /* 0x0000000c0c0cb220 */ /* 0x008fe20000400000 */
[----:B------:R-:W-:Y:S01]  /*a060*/  WARPGROUP.ARRIVE ;  /* 0x00000000000079c5 */ /* 0x000fe20000000000 */
[----:B------:R-:W-:Y:S01]  /*a070*/  FSETP.GEU.AND P3, PT, R23, -126, PT ;  /* 0xc2fc00001700780b */ /* 0x000fe20003f6e000 */
[----:B------:R-:W-:Y:S01]  /*a080*/  FADD R100, R99, R100 ;  /* 0x0000006463647221 */ /* 0x000fe20000000000 */
[----:B----4-:R-:W-:Y:S02]  /*a090*/  @!P4 FMUL R13, R13, R13 ;  /* 0x0000000d0d0dc220 */ /* 0x010fe40000400000 */
[----:B------:R-:W2:Y:S01]  /*a0a0*/  MUFU.EX2 R21, R21 ;  /* 0x0000001500157308 */ /* 0x000ea20000000800 */
[----:B------:R-:W-:Y:S01]  /*a0b0*/  HGMMA.64x32x16.F32.BF16 R152, R24, gdesc[UR8].tnspB, R152, gsb0 ;  /* 0x4060000818987df0 */ /* 0x000fe20008001898 */
[----:B------:R-:W-:Y:S01]  /*a0c0*/  FSETP.GEU.AND P4, PT, R123, -126, PT ;  /* 0xc2fc00007b00780b */ /* 0x000fe20003f8e000 */
[----:B------:R-:W-:Y:S01]  /*a0d0*/  UMOV UR10, UR8 ;  /* 0x00000008000a7c82 */ /* 0x000fe20008000000 */
[----:B------:R-:W-:Y:S01]  /*a0e0*/  UMOV UR11, 0x80000020 ;  /* 0x80000020000b7882 */ /* 0x000fe20000000000 */
[----:B------:R-:W-:Y:S01]  /*a0f0*/  UIADD3 UR8, UR6, 0x2c0, URZ ;  /* 0x000002c006087890 */ /* 0x000fe2000fffe03f */
[----:B------:R-:W-:Y:S01]  /*a100*/  FADD R100, R100, R101 ;  /* 0x0000006564647221 */ /* 0x000fe20000000000 */
[----:B-1----:R-:W-:Y:S01]  /*a110*/  @!P6 FMUL R22, R22, R22 ;  /* 0x000000161616e220 */ /* 0x002fe20000400000 */
[----:B------:R-:W-:Y:S01]  /*a120*/  FSETP.GEU.AND P6, PT, R30, -126, PT ;  /* 0xc2fc00001e00780b */ /* 0x000fe20003fce000 */
[----:B------:R-:W-:-:S06]  /*a130*/  @!P3 FMUL R23, R23, 0.5 ;  /* 0x3f0000001717b820 */ /* 0x000fcc0000400000 */
[----:B------:R-:W-:Y:S01]  /*a140*/  @!P4 FMUL R123, R123, 0.5 ;  /* 0x3f0000007b7bc820 */ /* 0x000fe20000400000 */
[----:B--2---:R-:W-:Y:S01]  /*a150*/  @!P5 FMUL R21, R21, R21 ;  /* 0x000000151515d220 */ /* 0x004fe20000400000 */
[----:B------:R-:W-:Y:S02]  /*a160*/  FSETP.GEU.AND P5, PT, R126, -126, PT ;  /* 0xc2fc00007e00780b */ /* 0x000fe40003fae000 */
[----:B------:R-:W1:Y:S02]  /*a170*/  MUFU.EX2 R28, R123 ;  /* 0x0000007b001c7308 */ /* 0x000e640000000800 */
[----:B------:R-:W-:-:S06]  /*a180*/  @!P6 FMUL R30, R30, 0.5 ;  /* 0x3f0000001e1ee820 */ /* 0x000fcc0000400000 */
[----:B------:R-:W2:Y:S03]  /*a190*/  MUFU.EX2 R23, R23 ;  /* 0x0000001700177308 */ /* 0x000ea60000000800 */
[----:B------:R-:W-:-:S05]  /*a1a0*/  @!P5 FMUL R126, R126, 0.5 ;  /* 0x3f0000007e7ed820 */ /* 0x000fca0000400000 */
[----:B------:R-:W3:Y:S01]  /*a1b0*/  MUFU.EX2 R30, R30 ;  /* 0x0000001e001e7308 */ /* 0x000ee20000000800 */
[----:B-1----:R-:W-:Y:S01]  /*a1c0*/  @!P4 FMUL R28, R28, R28 ;  /* 0x0000001c1c1cc220 */ /* 0x002fe20000400000 */
[----:B------:R-:W-:-:S06]  /*a1d0*/  FSETP.GEU.AND P4, PT, R32, -126, PT ;  /* 0xc2fc00002000780b */ /* 0x000fcc0003f8e000 */
[----:B------:R-:W1:Y:S01]  /*a1e0*/  MUFU.EX2 R29, R126 ;  /* 0x0000007e001d7308 */ /* 0x000e620000000800 */
[----:B--2---:R-:W-:Y:S01]  /*a1f0*/  @!P3 FMUL R23, R23, R23 ;  /* 0x000000171717b220 */ /* 0x004fe20000400000 */
[----:B------:R-:W-:-:S05]  /*a200*/  FSETP.GEU.AND P3, PT, R31, -126, PT ;  /* 0xc2fc00001f00780b */ /* 0x000fca0003f6e000 */
[----:B------:R-:W-:Y:S01]  /*a210*/  @!P4 FMUL R32, R32, 0.5 ;  /* 0x3f0000002020c820 */ /* 0x000fe20000400000 */
[----:B------:R-:W-:Y:S02]  /*a220*/  WARPGROUP.DEPBAR.LE gsb0, 0x0 ;  /* 0x00008000000079c5 */ /* 0x000fe40000010000 */
[----:B------:R-:W-:Y:S01]  /*a230*/  F2FP.BF16.F32.PACK_AB R25, R106, R103 ;  /* 0x000000676a19723e */ /* 0x000fe200000010ff */
[----:B---3--:R-:W-:Y:S01]  /*a240*/  @!P6 FMUL R30, R30, R30 ;  /* 0x0000001e1e1ee220 */ /* 0x008fe20000400000 */
[----:B------:R-:W-:Y:S01]  /*a250*/  F2FP.BF16.F32.PACK_AB R27, R102, R105 ;  /* 0x00000069661b723e */ /* 0x000fe200000010ff */
[----:B------:R-:W2:Y:S01]  /*a260*/  MUFU.EX2 R32, R32 ;  /* 0x0000002000207308 */ /* 0x000ea20000000800 */
[----:B------:R-:W-:Y:S01]  /*a270*/  F2FP.BF16.F32.PACK_AB R24, R110, R107 ;  /* 0x0000006b6e18723e */ /* 0x000fe200000010ff */
[----:B------:R-:W-:Y:S01]  /*a280*/  @!P3 FMUL R31, R31, 0.5 ;  /* 0x3f0000001f1fb820 */ /* 0x000fe20000400000 */
[----:B------:R-:W-:Y:S01]  /*a290*/  F2FP.BF16.F32.PACK_AB R26, R104, R109 ;  /* 0x0000006d681a723e */ /* 0x000fe200000010ff */
[----:B-1----:R-:W-:Y:S01]  /*a2a0*/  @!P5 FMUL R29, R29, R29 ;  /* 0x0000001d1d1dd220 */ /* 0x002fe20000400000 */
[----:B------:R-:W-:Y:S01]  /*a2b0*/  FSETP.GEU.AND P6, PT, R34, -126, PT ;  /* 0xc2fc00002200780b */ /* 0x000fe20003fce000 */
[----:B------:R-:W-:Y:S01]  /*a2c0*/  FADD R107, R100, R107 ;  /* 0x0000006b646b7221 */ /* 0x000fe20000000000 */
[----:B------:R-:W-:Y:S01]  /*a2d0*/  WARPGROUP.ARRIVE ;  /* 0x00000000000079c5 */ /* 0x000fe20000000000 */
[----:B------:R-:W-:Y:S01]  /*a2e0*/  FSETP.GEU.AND P5, PT, R33, -126, PT ;  /* 0xc2fc00002100780b */ /* 0x000fe20003fae000 */
[----:B------:R-:W1:Y:S01]  /*a2f0*/  MUFU.EX2 R31, R31 ;  /* 0x0000001f001f7308 */ /* 0x000e620000000800 */
[----:B------:R-:W-:Y:S01]  /*a300*/  FADD R110, R107, R110 ;  /* 0x0000006e6b6e7221 */ /* 0x000fe20000000000 */
[----:B------:R-:W-:-:S02]  /*a310*/  FADD R103, R96, R103 ;  /* 0x0000006760677221 */ /* 0x000fc40000000000 */
[----:B------:R-:W-:Y:S01]  /*a320*/  HGMMA.64x32x16.F32.BF16 R152, R24, gdesc[UR8].tnspB, R152, gsb0 ;  /* 0x4060000818987df0 */ /* 0x000fe20008001898 */
[----:B------:R-:W-:Y:S01]  /*a330*/  UMOV UR10, UR8 ;  /* 0x00000008000a7c82 */ /* 0x000fe20008000000 */
[----:B------:R-:W-:Y:S01]  /*a340*/  UMOV UR11, 0x80000020 ;  /* 0x80000020000b7882 */ /* 0x000fe20000000000 */
[----:B------:R-:W-:Y:S01]  /*a350*/  UIADD3 UR8, UR6, 0x300, URZ ;  /* 0x0000030006087890 */ /* 0x000fe2000fffe03f */
[----:B--2---:R-:W-:Y:S01]  /*a360*/  @!P4 FMUL R32, R32, R32 ;  /* 0x000000202020c220 */ /* 0x004fe20000400000 */
[----:B------:R-:W-:Y:S01]  /*a370*/  @!P6 FMUL R34, R34, 0.5 ;  /* 0x3f0000002222e820 */ /* 0x000fe20000400000 */
[----:B------:R-:W-:Y:S01]  /*a380*/  FSETP.GEU.AND P4, PT, R35, -126, PT ;  /* 0xc2fc00002300780b */ /* 0x000fe20003f8e000 */
[----:B------:R-:W-:Y:S01]  /*a390*/  FADD R109, R110, R109 ;  /* 0x0000006d6e6d7221 */ /* 0x000fe20000000000 */
[----:B------:R-:W-:Y:S01]  /*a3a0*/  @!P5 FMUL R33, R33, 0.5 ;  /* 0x3f0000002121d820 */ /* 0x000fe20000400000 */
[----:B------:R-:W-:Y:S02]  /*a3b0*/  FADD R106, R103, R106 ;  /* 0x0000006a676a7221 */ /* 0x000fe40000000000 */
[----:B------:R-:W2:Y:S01]  /*a3c0*/  MUFU.EX2 R34, R34 ;  /* 0x0000002200227308 */ /* 0x000ea20000000800 */
[----:B------:R-:W-:Y:S01]  /*a3d0*/  FADD R109, R109, R104 ;  /* 0x000000686d6d7221 */ /* 0x000fe20000000000 */
[----:B-1----:R-:W-:Y:S01]  /*a3e0*/  @!P3 FMUL R31, R31, R31 ;  /* 0x0000001f1f1fb220 */ /* 0x002fe20000400000 */
[----:B------:R-:W-:Y:S01]  /*a3f0*/  FSETP.GEU.AND P3, PT, R36, -126, PT ;  /* 0xc2fc00002400780b */ /* 0x000fe20003f6e000 */
[----:B------:R-:W-:-:S04]  /*a400*/  FADD R105, R106, R105 ;  /* 0x000000696a697221 */ /* 0x000fc80000000000 */
[----:B------:R-:W1:Y:S01]  /*a410*/  MUFU.EX2 R33, R33 ;  /* 0x0000002100217308 */ /* 0x000e620000000800 */
[----:B------:R-:W-:Y:S01]  /*a420*/  @!P4 FMUL R35, R35, 0.5 ;  /* 0x3f0000002323c820 */ /* 0x000fe20000400000 */
[----:B------:R-:W-:-:S06]  /*a430*/  FADD R105, R105, R102 ;  /* 0x0000006669697221 */ /* 0x000fcc0000000000 */
[----:B------:R-:W-:Y:S01]  /*a440*/  @!P3 FMUL R36, R36, 0.5 ;  /* 0x3f0000002424b820 */ /* 0x000fe20000400000 */
[----:B--2---:R-:W-:Y:S01]  /*a450*/  @!P6 FMUL R34, R34, R34 ;  /* 0x000000222222e220 */ /* 0x004fe20000400000 */
[----:B------:R-:W-:Y:S01]  /*a460*/  FSETP.GEU.AND P6, PT, R135, -126, PT ;  /* 0xc2fc00008700780b */ /* 0x000fe20003fce000 */
[----:B------:R-:W2:Y:S01]  /*a470*/  MUFU.EX2 R35, R35 ;  /* 0x0000002300237308 */ /* 0x000ea20000000800 */
[----:B-1----:R-:W-:Y:S01]  /*a480*/  @!P5 FMUL R33, R33, R33 ;  /* 0x000000212121d220 */ /* 0x002fe20000400000 */
[----:B------:R-:W-:-:S06]  /*a490*/  FSETP.GEU.AND P5, PT, R37, -126, PT ;  /* 0xc2fc00002500780b */ /* 0x000fcc0003fae000 */
[----:B------:R-:W1:Y:S04]  /*a4a0*/  MUFU.EX2 R36, R36 ;  /* 0x0000002400247308 */ /* 0x000e680000000800 */
[----:B------:R-:W-:Y:S01]  /*a4b0*/  @!P6 FMUL R135, R135, 0.5 ;  /* 0x3f0000008787e820 */ /* 0x000fe20000400000 */
[----:B--2---:R-:W-:-:S05]  /*a4c0*/  @!P4 FMUL R35, R35, R35 ;  /* 0x000000232323c220 */ /* 0x004fca0000400000 */
[----:B------:R-:W2:Y:S01]  /*a4d0*/  MUFU.EX2 R135, R135 ;  /* 0x0000008700877308 */ /* 0x000ea20000000800 */
[----:B------:R-:W-:Y:S01]  /*a4e0*/  FSETP.GEU.AND P4, PT, R129, -126, PT ;  /* 0xc2fc00008100780b */ /* 0x000fe20003f8e000 */
[----:B------:R-:W-:Y:S02]  /*a4f0*/  WARPGROUP.DEPBAR.LE gsb0, 0x0 ;  /* 0x00008000000079c5 */ /* 0x000fe40000010000 */
[----:B------:R-:W-:Y:S01]  /*a500*/  F2FP.BF16.F32.PACK_AB R25, R111, R108 ;  /* 0x0000006c6f19723e */ /* 0x000fe200000010ff */
[----:B------:R-:W-:Y:S01]  /*a510*/  @!P5 FMUL R37, R37, 0.5 ;  /* 0x3f0000002525d820 */ /* 0x000fe20000400000 */
[----:B------:R-:W-:Y:S01]  /*a520*/  F2FP.BF16.F32.PACK_AB R27, R113, R112 ;  /* 0x00000070711b723e */ /* 0x000fe200000010ff */
[----:B-1----:R-:W-:Y:S01]  /*a530*/  @!P3 FMUL R36, R36, R36 ;  /* 0x000000242424b220 */ /* 0x002fe20000400000 */
[----:B------:R-:W-:Y:S01]  /*a540*/  F2FP.BF16.F32.PACK_AB R24, R13, R12 ;  /* 0x0000000c0d18723e */ /* 0x000fe200000010ff */
[----:B------:R-:W-:Y:S01]  /*a550*/  FADD R12, R109, R12 ;  /* 0x0000000c6d0c7221 */ /* 0x000fe20000000000 */
[----:B------:R-:W-:Y:S01]  /*a560*/  F2FP.BF16.F32.PACK_AB R26, R22, R21 ;  /* 0x00000015161a723e */ /* 0x000fe200000010ff */
[----:B------:R-:W1:Y:S01]  /*a570*/  MUFU.EX2 R37, R37 ;  /* 0x0000002500257308 */ /* 0x000e620000000800 */
[----:B------:R-:W-:Y:S01]  /*a580*/  FSETP.GEU.AND P3, PT, R128, -126, PT ;  /* 0xc2fc00008000780b */ /* 0x000fe20003f6e000 */
[----:B------:R-:W-:Y:S01]  /*a590*/  FADD R12, R12, R13 ;  /* 0x0000000d0c0c7221 */ /* 0x000fe20000000000 */
[----:B------:R-:W-:Y:S01]  /*a5a0*/  WARPGROUP.ARRIVE ;  /* 0x00000000000079c5 */ /* 0x000fe20000000000 */
[----:B------:R-:W-:Y:S01]  /*a5b0*/  @!P4 FMUL R129, R129, 0.5 ;  /* 0x3f0000008181c820 */ /* 0x000fe20000400000 */
[----:B------:R-:W-:Y:S01]  /*a5c0*/  FADD R108, R105, R108 ;  /* 0x0000006c696c7221 */ /* 0x000fe20000000000 */
[----:B--2---:R-:W-:Y:S01]  /*a5d0*/  @!P6 FMUL R135, R135, R135 ;  /* 0x000000878787e220 */ /* 0x004fe20000400000 */
[----:B------:R-:W-:Y:S01]  /*a5e0*/  FSETP.GEU.AND P6, PT, R133, -126, PT ;  /* 0xc2fc00008500780b */ /* 0x000fe20003fce000 */
[----:B------:R-:W-:Y:S01]  /*a5f0*/  FADD R21, R12, R21 ;  /* 0x000000150c157221 */ /* 0x000fe20000000000 */
[----:B------:R-:W-:Y:S01]  /*a600*/  HGMMA.64x32x16.F32.BF16 R152, R24, gdesc[UR8].tnspB, R152, gsb0 ;  /* 0x4060000818987df0 */ /* 0x000fe20008001898 */
[----:B------:R-:W-:Y:S01]  /*a610*/  UMOV UR10, UR8 ;  /* 0x00000008000a7c82 */ /* 0x000fe20008000000 */
[----:B------:R-:W-:Y:S01]  /*a620*/  UMOV UR11, 0x80000020 ;  /* 0x80000020000b7882 */ /* 0x000fe20000000000 */
[----:B------:R-:W2:Y:S01]  /*a630*/  MUFU.EX2 R129, R129 ;  /* 0x0000008100817308 */ /* 0x000ea20000000800 */
[----:B------:R-:W-:Y:S01]  /*a640*/  UIADD3 UR8, UR6, 0x340, URZ ;  /* 0x0000034006087890 */ /* 0x000fe2000fffe03f */
[----:B------:R-:W-:Y:S01]  /*a650*/  @!P3 FMUL R128, R128, 0.5 ;  /* 0x3f0000008080b820 */ /* 0x000fe20000400000 */
[----:B------:R-:W-:Y:S01]  /*a660*/  FADD R111, R108, R111 ;  /* 0x0000006f6c6f7221 */ /* 0x000fe20000000000 */
[----:B------:R-:W-:Y:S01]  /*a670*/  FADD R22, R21, R22 ;  /* 0x0000001615167221 */ /* 0x000fe20000000000 */
[----:B-1----:R-:W-:Y:S01]  /*a680*/  @!P5 FMUL R37, R37, R37 ;  /* 0x000000252525d220 */ /* 0x002fe20000400000 */
[----:B------:R-:W-:Y:S01]  /*a690*/  FSETP.GEU.AND P5, PT, R132, -126, PT ;  /* 0xc2fc00008400780b */ /* 0x000fe20003fae000 */
[----:B------:R-:W-:Y:S01]  /*a6a0*/  FADD R112, R111, R112 ;  /* 0x000000706f707221 */ /* 0x000fe20000000000 */
[----:B------:R-:W-:Y:S01]  /*a6b0*/  @!P6 FMUL R133, R133, 0.5 ;  /* 0x3f0000008585e820 */ /* 0x000fe20000400000 */
[----:B------:R-:W1:Y:S02]  /*a6c0*/  MUFU.EX2 R128, R128 ;  /* 0x0000008000807308 */ /* 0x000e640000000800 */
[----:B------:R-:W-:-:S06]  /*a6d0*/  FADD R112, R112, R113 ;  /* 0x0000007170707221 */ /* 0x000fcc0000000000 */
[----:B------:R-:W3:Y:S01]  /*a6e0*/  MUFU.EX2 R133, R133 ;  /* 0x0000008500857308 */ /* 0x000ee20000000800 */
[----:B--2---:R-:W-:Y:S01]  /*a6f0*/  @!P4 FMUL R129, R129, R129 ;  /* 0x000000818181c220 */ /* 0x004fe20000400000 */
[----:B------:R-:W-:Y:S01]  /*a700*/  @!P5 FMUL R132, R132, 0.5 ;  /* 0x3f0000008484d820 */ /* 0x000fe20000400000 */
[----:B------:R-:W-:-:S05]  /*a710*/  FSETP.GEU.AND P4, PT, R139, -126, PT ;  /* 0xc2fc00008b00780b */ /* 0x000fca0003f8e000 */
[----:B------:R-:W2:Y:S01]  /*a720*/  MUFU.EX2 R132, R132 ;  /* 0x0000008400847308 */ /* 0x000ea20000000800 */
[----:B-1----:R-:W-:Y:S01]  /*a730*/  @!P3 FMUL R128, R128, R128 ;  /* 0x000000808080b220 */ /* 0x002fe20000400000 */
[----:B------:R-:W-:-:S06]  /*a740*/  FSETP.GEU.AND P3, PT, R138, -126, PT ;  /* 0xc2fc00008a00780b */ /* 0x000fcc0003f6e000 */
[----:B------:R-:W-:Y:S01]  /*a750*/  @!P4 FMUL R139, R139, 0.5 ;  /* 0x3f0000008b8bc820 */ /* 0x000fe20000400000 */
[----:B---3--:R-:W-:Y:S01]  /*a760*/  @!P6 FMUL R133, R133, R133 ;  /* 0x000000858585e220 */ /* 0x008fe20000400000 */
[----:B------:R-:W-:-:S04]  /*a770*/  FSETP.GEU.AND P6, PT, R143, -126, PT ;  /* 0xc2fc00008f00780b */ /* 0x000fc80003fce000 */
[----:B------:R-:W1:Y:S01]  /*a780*/  MUFU.EX2 R139, R139 ;  /* 0x0000008b008b7308 */ /* 0x000e620000000800 */
[----:B------:R-:W-:Y:S01]  /*a790*/  @!P3 FMUL R138, R138, 0.5 ;  /* 0x3f0000008a8ab820 */ /* 0x000fe20000400000 */
[----:B--2---:R-:W-:Y:S01]  /*a7a0*/  @!P5 FMUL R132, R132, R132 ;  /* 0x000000848484d220 */ /* 0x004fe20000400000 */
[----:B------:R-:W-:Y:S01]  /*a7b0*/  FSETP.GEU.AND P5, PT, R142, -126, PT ;  /* 0xc2fc00008e00780b */ /* 0x000fe20003fae000 */
[----:B------:R-:W-:Y:S02]  /*a7c0*/  WARPGROUP.DEPBAR.LE gsb0, 0x0 ;  /* 0x00008000000079c5 */ /* 0x000fe40000010000 */
[----:B------:R-:W-:-:S03]  /*a7d0*/  F2FP.BF16.F32.PACK_AB R25, R28, R23 ;  /* 0x000000171c19723e */ /* 0x000fc600000010ff */
[----:B------:R-:W-:Y:S01]  /*a7e0*/  @!P6 FMUL R143, R143, 0.5 ;  /* 0x3f0000008f8fe820 */ /* 0x000fe20000400000 */
[----:B------:R-:W-:Y:S01]  /*a7f0*/  F2FP.BF16.F32.PACK_AB R27, R30, R29 ;  /* 0x0000001d1e1b723e */ /* 0x000fe200000010ff */
[----:B------:R-:W2:Y:S01]  /*a800*/  MUFU.EX2 R39, R138 ;  /* 0x0000008a00277308 */ /* 0x000ea20000000800 */
[----:B------:R-:W-:Y:S01]  /*a810*/  F2FP.BF16.F32.PACK_AB R24, R32, R31 ;  /* 0x0000001f2018723e */ /* 0x000fe200000010ff */
[----:B------:R-:W-:Y:S01]  /*a820*/  FADD R23, R112, R23 ;  /* 0x0000001770177221 */ /* 0x000fe20000000000 */
[----:B------:R-:W-:Y:S02]  /*a830*/  F2FP.BF16.F32.PACK_AB R26, R34, R33 ;  /* 0x00000021221a723e */ /* 0x000fe400000010ff */
[----:B------:R-:W-:Y:S01]  /*a840*/  @!P5 FMUL R142, R142, 0.5 ;  /* 0x3f0000008e8ed820 */ /* 0x000fe20000400000 */
[----:B-1----:R-:W-:Y:S01]  /*a850*/  @!P4 FMUL R139, R139, R139 ;  /* 0x0000008b8b8bc220 */ /* 0x002fe20000400000 */
[----:B------:R-:W-:Y:S01]  /*a860*/  FSETP.GEU.AND P4, PT, R137, -126, PT ;  /* 0xc2fc00008900780b */ /* 0x000fe20003f8e000 */
[----:B------:R-:W-:Y:S01]  /*a870*/  WARPGROUP.ARRIVE ;  /* 0x00000000000079c5 */ /* 0x000fe20000000000 */
[----:B------:R-:W1:Y:S01]  /*a880*/  MUFU.EX2 R143, R143 ;  /* 0x0000008f008f7308 */ /* 0x000e620000000800 */
[----:B------:R-:W-:Y:S01]  /*a890*/  FADD R31, R22, R31 ;  /* 0x0000001f161f7221 */ /* 0x000fe20000000000 */
[----:B------:R-:W-:-:S03]  /*a8a0*/  FADD R28, R23, R28 ;  /* 0x0000001c171c7221 */ /* 0x000fc60000000000 */
[----:B------:R-:W-:Y:S01]  /*a8b0*/  HGMMA.64x32x16.F32.BF16 R152, R24, gdesc[UR8].tnspB, R152, gsb0 ;  /* 0x4060000818987df0 */ /* 0x000fe20008001898 */
[----:B------:R-:W-:Y:S01]  /*a8c0*/  UMOV UR10, UR8 ;  /* 0x00000008000a7c82 */ /* 0x000fe20008000000 */
[----:B------:R-:W-:Y:S01]  /*a8d0*/  UMOV UR11, 0x80000020 ;  /* 0x80000020000b7882 */ /* 0x000fe20000000000 */
[----:B------:R-:W3:Y:S01]  /*a8e0*/  MUFU.EX2 R41, R142 ;  /* 0x0000008e00297308 */ /* 0x000ee20000000800 */
[----:B--2---:R-:W-:Y:S01]  /*a8f0*/  @!P3 FMUL R39, R39, R39 ;  /* 0x000000272727b220 */ /* 0x004fe20000400000 */
[----:B------:R-:W-:Y:S01]  /*a900*/  FSETP.GEU.AND P3, PT, R136, -126, PT ;  /* 0xc2fc00008800780b */ /* 0x000fe20003f6e000 */
[----:B------:R-:W-:Y:S01]  /*a910*/  @!P4 FMUL R137, R137, 0.5 ;  /* 0x3f0000008989c820 */ /* 0x000fe20000400000 */
[----:B------:R-:W-:Y:S01]  /*a920*/  UIADD3 UR8, UR6, 0x380, URZ ;  /* 0x0000038006087890 */ /* 0x000fe2000fffe03f */
[----:B------:R-:W-:Y:S01]  /*a930*/  FADD R32, R31, R32 ;  /* 0x000000201f207221 */ /* 0x000fe20000000000 */
[----:B------:R-:W-:Y:S01]  /*a940*/  UIADD3 UR6, UR6, 0x3c0, URZ ;  /* 0x000003c006067890 */ /* 0x000fe2000fffe03f */
[----:B------:R-:W-:Y:S01]  /*a950*/  FADD R29, R28, R29 ;  /* 0x0000001d1c1d7221 */ /* 0x000fe20000000000 */
[----:B-1----:R-:W-:Y:S01]  /*a960*/  @!P6 FMUL R143, R143, R143 ;  /* 0x0000008f8f8fe220 */ /* 0x002fe20000400000 */
[----:B------:R-:W-:Y:S01]  /*a970*/  FSETP.GEU.AND P6, PT, R141, -126, PT ;  /* 0xc2fc00008d00780b */ /* 0x000fe20003fce000 */
[----:B------:R-:W1:Y:S01]  /*a980*/  MUFU.EX2 R137, R137 ;  /* 0x0000008900897308 */ /* 0x000e620000000800 */
[----:B------:R-:W-:Y:S01]  /*a990*/  FADD R33, R32, R33 ;  /* 0x0000002120217221 */ /* 0x000fe20000000000 */
[----:B------:R-:W-:-:S03]  /*a9a0*/  FADD R29, R29, R30 ;  /* 0x0000001e1d1d7221 */ /* 0x000fc60000000000 */
[----:B------:R-:W-:Y:S01]  /*a9b0*/  @!P3 FMUL R136, R136, 0.5 ;  /* 0x3f0000008888b820 */ /* 0x000fe20000400000 */
[----:B------:R-:W-:Y:S01]  /*a9c0*/  FADD R33, R33, R34 ;  /* 0x0000002221217221 */ /* 0x000fe20000000000 */
[----:B---3--:R-:W-:Y:S01]  /*a9d0*/  @!P5 FMUL R41, R41, R41 ;  /* 0x000000292929d220 */ /* 0x008fe20000400000 */
[----:B------:R-:W-:Y:S02]  /*a9e0*/  FSETP.GEU.AND P5, PT, R140, -126, PT ;  /* 0xc2fc00008c00780b */ /* 0x000fe40003fae000 */
[----:B------:R-:W-:Y:S01]  /*a9f0*/  FADD R33, R33, R128 ;  /* 0x0000008021217221 */ /* 0x000fe20000000000 */
[----:B------:R-:W2:Y:S01]  /*aa00*/  MUFU.EX2 R136, R136 ;  /* 0x0000008800887308 */ /* 0x000ea20000000800 */
[----:B------:R-:W-:Y:S02]  /*aa10*/  @!P6 FMUL R141, R141, 0.5 ;  /* 0x3f0000008d8de820 */ /* 0x000fe40000400000 */
[----:B------:R-:W-:Y:S01]  /*aa20*/  FADD R33, R33, R129 ;  /* 0x0000008121217221 */ /* 0x000fe20000000000 */
[----:B-1----:R-:W-:-:S04]  /*aa30*/  @!P4 FMUL R137, R137, R137 ;  /* 0x000000898989c220 */ /* 0x002fc80000400000 */
[----:B------:R-:W1:Y:S01]  /*aa40*/  MUFU.EX2 R141, R141 ;  /* 0x0000008d008d7308 */ /* 0x000e620000000800 */
[----:B------:R-:W-:Y:S01]  /*aa50*/  FSETP.GEU.AND P4, PT, R147, -126, PT ;  /* 0xc2fc00009300780b */ /* 0x000fe20003f8e000 */
[----:B------:R-:W-:Y:S01]  /*aa60*/  @!P5 FMUL R140, R140, 0.5 ;  /* 0x3f0000008c8cd820 */ /* 0x000fe20000400000 */
[----:B------:R-:W-:-:S04]  /*aa70*/  FADD R33, R33, R132 ;  /* 0x0000008421217221 */ /* 0x000fc80000000000 */
[----:B------:R-:W-:Y:S01]  /*aa80*/  FADD R33, R33, R133 ;  /* 0x0000008521217221 */ /* 0x000fe20000000000 */
[----:B------:R-:W3:Y:S01]  /*aa90*/  MUFU.EX2 R140, R140 ;  /* 0x0000008c008c7308 */ /* 0x000ee20000000800 */
[----:B--2---:R-:W-:Y:S01]  /*aaa0*/  @!P3 FMUL R136, R136, R136 ;  /* 0x000000888888b220 */ /* 0x004fe20000400000 */
[----:B------:R-:W-:-:S03]  /*aab0*/  FSETP.GEU.AND P3, PT, R146, -126, PT ;  /* 0xc2fc00009200780b */ /* 0x000fc60003f6e000 */
[----:B------:R-:W-:Y:S01]  /*aac0*/  FADD R33, R33, R136 ;  /* 0x0000008821217221 */ /* 0x000fe20000000000 */
[----:B------:R-:W-:Y:S01]  /*aad0*/  @!P4 FMUL R147, R147, 0.5 ;  /* 0x3f0000009393c820 */ /* 0x000fe20000400000 */
[----:B-1----:R-:W-:Y:S01]  /*aae0*/  @!P6 FMUL R141, R141, R141 ;  /* 0x0000008d8d8de220 */ /* 0x002fe20000400000 */
[----:B------:R-:W-:Y:S02]  /*aaf0*/  WARPGROUP.DEPBAR.LE gsb0, 0x0 ;  /* 0x00008000000079c5 */ /* 0x000fe40000010000 */
[----:B------:R-:W-:Y:S02]  /*ab00*/  F2FP.BF16.F32.PACK_AB R25, R35, R36 ;  /* 0x000000242319723e */ /* 0x000fe400000010ff */
[----:B------:R-:W1:Y:S01]  /*ab10*/  MUFU.EX2 R147, R147 ;  /* 0x0000009300937308 */ /* 0x000e620000000800 */
[----:B------:R-:W-:Y:S02]  /*ab20*/  F2FP.BF16.F32.PACK_AB R27, R135, R37 ;  /* 0x00000025871b723e */ /* 0x000fe400000010ff */
[----:B------:R-:W-:Y:S01]  /*ab30*/  @!P3 FMUL R146, R146, 0.5 ;  /* 0x3f0000009292b820 */ /* 0x000fe20000400000 */
[----:B------:R-:W-:Y:S01]  /*ab40*/  F2FP.BF16.F32.PACK_AB R24, R129, R128 ;  /* 0x000000808118723e */ /* 0x000fe200000010ff */
[----:B---3--:R-:W-:Y:S01]  /*ab50*/  @!P5 FMUL R140, R140, R140 ;  /* 0x0000008c8c8cd220 */ /* 0x008fe20000400000 */
[----:B------:R-:W-:Y:S01]  /*ab60*/  F2FP.BF16.F32.PACK_AB R26, R133, R132 ;  /* 0x00000084851a723e */ /* 0x000fe200000010ff */
[----:B------:R-:W-:Y:S01]  /*ab70*/  FADD R36, R29, R36 ;  /* 0x000000241d247221 */ /* 0x000fe20000000000 */
[----:B------:R-:W-:Y:S01]  /*ab80*/  FSETP.GEU.AND P6, PT, R151, -126, PT ;  /* 0xc2fc00009700780b */ /* 0x000fe20003fce000 */
[----:B------:R-:W2:Y:S01]  /*ab90*/  MUFU.EX2 R43, R146 ;  /* 0x00000092002b7308 */ /* 0x000ea20000000800 */
[----:B------:R-:W-:Y:S01]  /*aba0*/  WARPGROUP.ARRIVE ;  /* 0x00000000000079c5 */ /* 0x000fe20000000000 */
[----:B------:R-:W-:Y:S01]  /*abb0*/  FSETP.GEU.AND P5, PT, R150, -126, PT ;  /* 0xc2fc00009600780b */ /* 0x000fe20003fae000 */
[----:B------:R-:W-:Y:S01]  /*abc0*/  FADD R36, R36, R35 ;  /* 0x0000002324247221 */ /* 0x000fe20000000000 */
[----:B------:R-:W-:-:S03]  /*abd0*/  FADD R33, R33, R137 ;  /* 0x0000008921217221 */ /* 0x000fc60000000000 */
[----:B------:R-:W-:Y:S01]  /*abe0*/  HGMMA.64x32x16.F32.BF16 R152, R24, gdesc[UR8].tnspB, R152, gsb0 ;  /* 0x4060000818987df0 */ /* 0x000fe20008001898 */
[----:B------:R-:W-:Y:S01]  /*abf0*/  UMOV UR10, UR8 ;  /* 0x00000008000a7c82 */ /* 0x000fe20008000000 */
[----:B------:R-:W-:Y:S01]  /*ac00*/  UMOV UR11, 0x80000020 ;  /* 0x80000020000b7882 */ /* 0x000fe20000000000 */
[----:B-1----:R-:W-:Y:S01]  /*ac10*/  @!P4 FMUL R147, R147, R147 ;  /* 0x000000939393c220 */ /* 0x002fe20000400000 */
[----:B------:R-:W-:Y:S01]  /*ac20*/  FSETP.GEU.AND P4, PT, R145, -126, PT ;  /* 0xc2fc00009100780b */ /* 0x000fe20003f8e000 */
[----:B------:R-:W-:Y:S01]  /*ac30*/  @!P6 FMUL R151, R151, 0.5 ;  /* 0x3f0000009797e820 */ /* 0x000fe20000400000 */
[----:B------:R-:W-:Y:S01]  /*ac40*/  FADD R36, R36, R37 ;  /* 0x0000002524247221 */ /* 0x000fe20000000000 */
[----:B------:R-:W-:Y:S01]  /*ac50*/  FADD R33, R33, R140 ;  /* 0x0000008c21217221 */ /* 0x000fe20000000000 */
[----:B------:R-:W-:Y:S01]  /*ac60*/  @!P5 FMUL R150, R150, 0.5 ;  /* 0x3f0000009696d820 */ /* 0x000fe20000400000 */
[----:B--2---:R-:W-:Y:S02]  /*ac70*/  @!P3 FMUL R43, R43, R43 ;  /* 0x0000002b2b2bb220 */ /* 0x004fe40000400000 */
[----:B------:R-:W1:Y:S01]  /*ac80*/  MUFU.EX2 R151, R151 ;  /* 0x0000009700977308 */ /* 0x000e620000000800 */
[----:B------:R-:W-:Y:S01]  /*ac90*/  FSETP.GEU.AND P3, PT, R144, -126, PT ;  /* 0xc2fc00009000780b */ /* 0x000fe20003f6e000 */
[----:B------:R-:W-:Y:S01]  /*aca0*/  FADD R36, R36, R135 ;  /* 0x0000008724247221 */ /* 0x000fe20000000000 */
[----:B------:R-:W-:-:S03]  /*acb0*/  FADD R33, R33, R141 ;  /* 0x0000008d21217221 */ /* 0x000fc60000000000 */
[----:B------:R-:W-:Y:S01]  /*acc0*/  @!P4 FMUL R145, R145, 0.5 ;  /* 0x3f0000009191c820 */ /* 0x000fe20000400000 */
[----:B------:R-:W-:Y:S01]  /*acd0*/  FADD R36, R36, R39 ;  /* 0x0000002724247221 */ /* 0x000fe20000000000 */
[----:B------:R-:W2:Y:S03]  /*ace0*/  MUFU.EX2 R19, R150 ;  /* 0x0000009600137308 */ /* 0x000ea60000000800 */
[----:B------:R-:W-:-:S03]  /*acf0*/  FADD R36, R36, R139 ;  /* 0x0000008b24247221 */ /* 0x000fc60000000000 */
[----:B------:R-:W-:Y:S01]  /*ad00*/  @!P3 FMUL R144, R144, 0.5 ;  /* 0x3f0000009090b820 */ /* 0x000fe20000400000 */
[----:B------:R-:W-:Y:S01]  /*ad10*/  FADD R36, R36, R41 ;  /* 0x0000002924247221 */ /* 0x000fe20000000000 */
[----:B------:R-:W3:Y:S01]  /*ad20*/  MUFU.EX2 R145, R145 ;  /* 0x0000009100917308 */ /* 0x000ee20000000800 */
[----:B-1----:R-:W-:Y:S01]  /*ad30*/  @!P6 FMUL R151, R151, R151 ;  /* 0x000000979797e220 */ /* 0x002fe20000400000 */
[----:B------:R-:W-:Y:S01]  /*ad40*/  FSETP.GEU.AND P6, PT, R20, -126, PT ;  /* 0xc2fc00001400780b */ /* 0x000fe20003fce000 */
[----:B------:R-:W-:-:S04]  /*ad50*/  FADD R36, R36, R143 ;  /* 0x0000008f24247221 */ /* 0x000fc80000000000 */
[----:B------:R-:W-:Y:S01]  /*ad60*/  FADD R36, R36, R43 ;  /* 0x0000002b24247221 */ /* 0x000fe20000000000 */
[----:B------:R-:W1:Y:S01]  /*ad70*/  MUFU.EX2 R144, R144 ;  /* 0x0000009000907308 */ /* 0x000e620000000800 */
[----:B--2---:R-:W-:Y:S01]  /*ad80*/  @!P5 FMUL R19, R19, R19 ;  /* 0x000000131313d220 */ /* 0x004fe20000400000 */
[----:B------:R-:W-:Y:S01]  /*ad90*/  FSETP.GEU.AND P5, PT, R149, -126, PT ;  /* 0xc2fc00009500780b */ /* 0x000fe20003fae000 */
[----:B------:R-:W-:-:S04]  /*ada0*/  FADD R36, R36, R147 ;  /* 0x0000009324247221 */ /* 0x000fc80000000000 */
[----:B------:R-:W-:Y:S01]  /*adb0*/  @!P6 FMUL R20, R20, 0.5 ;  /* 0x3f0000001414e820 */ /* 0x000fe20000400000 */
[----:B------:R-:W-:Y:S01]  /*adc0*/  FADD R36, R36, R19 ;  /* 0x0000001324247221 */ /* 0x000fe20000000000 */
[----:B---3--:R-:W-:Y:S01]  /*add0*/  @!P4 FMUL R145, R145, R145 ;  /* 0x000000919191c220 */ /* 0x008fe20000400000 */
[----:B------:R-:W-:-:S03]  /*ade0*/  ISETP.NE.AND P4, PT, R15, 0x4, PT ;  /* 0x000000040f00780c */ /* 0x000fc60003f85270 */
[----:B------:R-:W2:Y:S01]  /*adf0*/  MUFU.EX2 R20, R20 ;  /* 0x0000001400147308 */ /* 0x000ea20000000800 */
[----:B------:R-:W-:Y:S01]  /*ae00*/  SEL R15, R15, RZ, P4 ;  /* 0x000000ff0f0f7207 */ /* 0x000fe20002000000 */
[----:B------:R-:W-:Y:S02]  /*ae10*/  WARPGROUP.DEPBAR.LE gsb0, 0x0 ;  /* 0x00008000000079c5 */ /* 0x000fe40000010000 */
[----:B------:R-:W-:Y:S01]  /*ae20*/  F2FP.BF16.F32.PACK_AB R25, R139, R39 ;  /* 0x000000278b19723e */ /* 0x000fe200000010ff */
[----:B------:R-:W-:Y:S01]  /*ae30*/  @!P5 FMUL R149, R149, 0.5 ;  /* 0x3f0000009595d820 */ /* 0x000fe20000400000 */
[----:B------:R-:W-:Y:S01]  /*ae40*/  F2FP.BF16.F32.PACK_AB R27, R143, R41 ;  /* 0x000000298f1b723e */ /* 0x000fe200000010ff */
[----:B-1----:R-:W-:Y:S01]  /*ae50*/  @!P3 FMUL R144, R144, R144 ;  /* 0x000000909090b220 */ /* 0x002fe20000400000 */
[----:B------:R-:W-:Y:S01]  /*ae60*/  F2FP.BF16.F32.PACK_AB R24, R137, R136 ;  /* 0x000000888918723e */ /* 0x000fe200000010ff */
[----:B------:R-:W1:Y:S01]  /*ae70*/  MUFU.EX2 R13, R149 ;  /* 0x00000095000d7308 */ /* 0x000e620000000800 */
[----:B------:R-:W-:Y:S01]  /*ae80*/  F2FP.BF16.F32.PACK_AB R26, R141, R140 ;  /* 0x0000008c8d1a723e */ /* 0x000fe200000010ff */
[----:B------:R-:W-:Y:S01]  /*ae90*/  FADD R33, R33, R144 ;  /* 0x0000009021217221 */ /* 0x000fe20000000000 */
[----:B------:R-:W-:-:S02]  /*aea0*/  ISETP.NE.AND P3, PT, R6, 0x4, PT ;  /* 0x000000040600780c */ /* 0x000fc40003f65270 */
[----:B------:R-:W-:Y:S01]  /*aeb0*/  WARPGROUP.ARRIVE ;  /* 0x00000000000079c5 */ /* 0x000fe20000000000 */
[----:B------:R-:W-:Y:S01]  /*aec0*/  FADD R33, R33, R145 ;  /* 0x0000009121217221 */ /* 0x000fe20000000000 */
[----:B------:R-:W-:Y:S01]  /*aed0*/  SEL R6, R6, RZ, P3 ;  /* 0x000000ff06067207 */ /* 0x000fe20001800000 */
[----:B--2---:R-:W-:-:S03]  /*aee0*/  @!P6 FMUL R20, R20, R20 ;  /* 0x000000141414e220 */ /* 0x004fc60000400000 */
[----:B------:R-:W-:Y:S01]  /*aef0*/  HGMMA.64x32x16.F32.BF16 R152, R24, gdesc[UR8].tnspB, R152, gsb0 ;  /* 0x4060000818987df0 */ /* 0x000fe20008001898 */
[C---:B------:R-:W-:Y:S02]  /*af00*/  IMAD R12, R6.reuse, 0x8, R11 ;  /* 0x00000008060c7824 */ /* 0x040fe400078e020b */
[----:B------:R-:W-:Y:S01]  /*af10*/  FADD R33, R33, R20 ;  /* 0x0000001421217221 */ /* 0x000fe20000000000 */
[----:B------:R-:W-:Y:S02]  /*af20*/  VIADD R6, R6, 0x1 ;  /* 0x0000000106067836 */ /* 0x000fe40000000000 */
[----:B-1----:R-:W-:Y:S01]  /*af30*/  @!P5 FMUL R13, R13, R13 ;  /* 0x0000000d0d0dd220 */ /* 0x002fe20000400000 */
[----:B------:R-:W-:Y:S02]  /*af40*/  PRMT R12, RZ, 0x654, R12 ;  /* 0x00000654ff0c7816 */ /* 0x000fe4000000000c */
[----:B------:R-:W-:-:S04]  /*af50*/  ISETP.NE.AND P3, PT, R6, 0x4, PT ;  /* 0x000000040600780c */ /* 0x000fc80003f65270 */
[----:B------:R-:W-:Y:S01]  /*af60*/  SEL R6, R6, RZ, P3 ;  /* 0x000000ff06067207 */ /* 0x000fe20001800000 */
[----:B------:R-:W-:Y:S02]  /*af70*/  WARPGROUP.DEPBAR.LE gsb0, 0x0 ;  /* 0x00008000000079c5 */ /* 0x000fe40000010000 */
[----:B------:R-:W-:Y:S02]  /*af80*/  F2FP.BF16.F32.PACK_AB R25, R147, R43 ;  /* 0x0000002b9319723e */ /* 0x000fe400000010ff */
[----:B------:R-:W-:Y:S02]  /*af90*/  F2FP.BF16.F32.PACK_AB R27, R151, R19 ;  /* 0x00000013971b723e */ /* 0x000fe400000010ff */
[----:B------:R-:W-:Y:S02]  /*afa0*/  F2FP.BF16.F32.PACK_AB R24, R145, R144 ;  /* 0x000000909118723e */ /* 0x000fe400000010ff */
[----:B------:R-:W-:Y:S01]  /*afb0*/  F2FP.BF16.F32.PACK_AB R26, R13, R20 ;  /* 0x000000140d1a723e */ /* 0x000fe200000010ff */
[----:B------:R-:W-:-:S03]  /*afc0*/  FADD R13, R33, R13 ;  /* 0x0000000d210d7221 */ /* 0x000fc60000000000 */
[----:B------:R-:W-:-:S06]  /*afd0*/  WARPGROUP.ARRIVE ;  /* 0x00000000000079c5 */ /* 0x000fcc0000000000 */
[----:B------:R-:W-:Y:S03]  /*afe0*/  HGMMA.64x32x16.F32.BF16 R152, R24, gdesc[UR4].tnspB, R152, gsb0 ;  /* 0x4060000418987df0 */ /* 0x000fe60008001898 */
[----:B------:R-:W-:Y:S02]  /*aff0*/  WARPGROUP.DEPBAR.LE gsb0, 0x0 ;  /* 0x00008000000079c5 */ /* 0x000fe40000010000 */
[----:B------:R1:W-:Y:S02]  /*b000*/  SYNCS.ARRIVE.TRANS64.RED.A1T0 RZ, [R12+URZ], RZ ;  /* 0x000000ff0cff79a7 */ /* 0x0003e4000810043f */
[----:B-1----:R-:W-:-:S04]  /*b010*/  SEL R12, RZ, 0x1, P4 ;  /* 0x00000001ff0c7807 */ /* 0x002fc80002000000 */
[----:B------:R-:W-:Y:S01]  /*b020*/  LOP3.LUT R3, R3, R12, RZ, 0x3c, !PT ;  /* 0x0000000c03037212 */ /* 0x000fe200078e3cff */
[----:B------:R-:W-:Y:S01]  /*b030*/  FADD R12, R36, R151 ;  /* 0x00000097240c7221 */ /* 0x000fe20000000000 */
[----:B------:R-:W-:Y:S06]  /*b040*/  @P2 BRA `(.L_x_31) ;  /* 0x0000000000982947 */ /* 0x000fec0003800000 */
[----:B------:R-:W-:Y:S01]  /*b050*/  ISETP.LT.OR P2, PT, R7, 0x1, !P0 ;  /* 0x000000010700780c */ /* 0x000fe20004741670 */
[----:B------:R-:W-:-:S12]  /*b060*/  BSSY B0, `(.L_x_32) ;  /* 0x0000023000007945 */ /* 0x000fd80003800000 */
[----:B------:R-:W-:Y:S05]  /*b070*/  @P2 BRA `(.L_x_33) ;  /* 0x0000000000842947 */ /* 0x000fea0003800000 */
[----:B------:R-:W-:Y:S02]  /*b080*/  LEA R19, R5, R2, 0x3 ;  /* 0x0000000205137211 */ /* 0x000fe400078e18ff */
[----:B------:R-:W-:Y:S02]  /*b090*/  SHF.L.U32 R20, R4, 0x1f, RZ ;  /* 0x0000001f04147819 */ /* 0x000fe400000006ff */
[----:B------:R-:W-:Y:S02]  /*b0a0*/  ISETP.NE.AND P3, PT, R0, RZ, PT ;  /* 0x000000ff0000720c */ /* 0x000fe40003f65270 */
[----:B------:R-:W1:Y:S02]  /*b0b0*/  SYNCS.PHASECHK.TRANS64.TRYWAIT P2, [R19+URZ+0x11020], R20 ;  /* 0x01102014130075a7 */ /* 0x000e64000804017f */
[----:B-1----:R-:W-:Y:S09]  /*b0c0*/  @!P2 BRA `(.L_x_34) ;  /* 0x0000007000a4a947 */ /* 0x002ff20003800000 */
.L_x_81:
[----:B------:R-:W-:Y:S05]  /*b0d0*/  @P3 BRA `(.L_x_35) ;  /* 0x0000000000143947 */ /* 0x000fea0003800000 */
[----:B------:R-:W-:Y:S01]  /*b0e0*/  LOP3.LUT P2, RZ, R16, 0x1f, RZ, 0xc0, !PT ;  /* 0x0000001f10ff7812 */ /* 0x000fe2000784c0ff */
[----:B-1----:R-:W-:-:S04]  /*b0f0*/  IMAD.MOV.U32 R20, RZ, RZ, 0x4000 ;  /* 0x00004000ff147424 */ /* 0x002fc800078e00ff */
[----:B------:R2:W-:Y:S08]  /*b100*/  SYNCS.ARRIVE.TRANS64 RZ, [R19+URZ+0x11000], R20 ;  /* 0x0110001413ff79a7 */ /* 0x0005f0000800003f */
[----:B------:R-:W-:Y:S05]  /*b110*/  @!P2 BRA `(.L_x_35) ;  /* 0x000000000004a947 */ /* 0x000fea0003800000 */
[----:B------:R-:W-:Y:S01]  /*b120*/  BPT.TRAP 0x1 ;  /* 0x000000040000795c */ /* 0x000fe20000300000 */
.L_x_35:
[----:B-12---:R-:W-:Y:S01]  /*b130*/  LEA R20, R5, R2, 0xe ;  /* 0x0000000205147211 */ /* 0x006fe200078e70ff */
        /* <DEDUP_REMOVED lines=8> */
[----:B------:R-:W-:Y:S01]  /*b1c0*/  UMOV UR12, UR36 ;  /* 0x00000024000c7c82 */ /* 0x000fe20008000000 */
[----:B------:R-:W-:Y:S01]  /*b1d0*/  UMOV UR13, UR37 ;  /* 0x00000025000d7c82 */ /* 0x000fe20008000000 */
[----:B------:R-:W-:Y:S01]  /*b1e0*/  VIADD R5, R5, 0x1 ;  /* 0x0000000105057836 */ /* 0x000fe20000000000 */
[----:B------:R-:W-:-:S03]  /*b1f0*/  IADD3 R8, R8, 0x1, RZ ;  /* 0x0000000108087810 */ /* 0x000fc60007ffe0ff */
[----:B------:R-:W-:Y:S01]  /*b200*/  USHF.L.U32 UR11, UR11, 0x8, URZ ;  /* 0x000000080b0b7899 */ /* 0x000fe2000800063f */
[C---:B------:R-:W-:Y:S01]  /*b210*/  ISETP.NE.AND P2, PT, R5.reuse, 0x4, PT ;  /* 0x000000040500780c */ /* 0x040fe20003f45270 */
[----:B------:R-:W-:Y:S02]  /*b220*/  UIADD3 UR9, UR9, 0x11000, URZ ;  /* 0x0001100009097890 */ /* 0x000fe4000fffe03f */
[----:B------:R-:W-:Y:S01]  /*b230*/  UIADD3 UR8, UR8, 0x1000, URZ ;  /* 0x0000100008087890 */ /* 0x000fe2000fffe03f */
[----:B------:R-:W-:Y:S02]  /*b240*/  SEL R19, RZ, 0x1, P2 ;  /* 0x00000001ff137807 */ /* 0x000fe40001000000 */
[----:B------:R-:W-:Y:S02]  /*b250*/  SEL R5, R5, RZ, P2 ;  /* 0x000000ff05057207 */ /* 0x000fe40001000000 */
[----:B------:R-:W-:-:S04]  /*b260*/  LOP3.LUT R4, R4, R19, RZ, 0x3c, !PT ;  /* 0x0000001304047212 */ /* 0x000fc800078e3cff */
[----:B------:R1:W-:Y:S02]  /*b270*/  UTMALDG.4D [UR8], [UR6], desc[UR18] ;  /* 0x00001208060075b4 */ /* 0x0003e40008019000 */
[----:B-1----:R-:W-:Y:S01]  /*b280*/  NOP ;  /* 0x0000000000007918 */ /* 0x002fe20000000000 */
.L_x_33:
[----:B------:R-:W-:Y:S05]  /*b290*/  BSYNC B0 ;  /* 0x0000000000007941 */ /* 0x000fea0003800000 */
.L_x_32:
[----:B------:R-:W-:-:S07]  /*b2a0*/  VIADD R7, R7, 0xffffffff ;  /* 0xffffffff07077836 */ /* 0x000fce0000000000 */
.L_x_31:
[----:B------:R-:W-:Y:S01]  /*b2b0*/  IADD3 R10, R10, 0x100, RZ ;  /* 0x000001000a0a7810 */ /* 0x000fe20007ffe0ff */
[----:B------:R-:W-:Y:S01]  /*b2c0*/  IMAD.MOV.U32 R19, RZ, RZ, R17 ;  /* 0x000000ffff137224 */ /* 0x000fe200078e0011 */
[----:B------:R-:W-:Y:S01]  /*b2d0*/  MOV R21, R14 ;  /* 0x0000000e00157202 */ /* 0x000fe20000000f00 */
[----:B------:R-:W-:Y:S06]  /*b2e0*/  @P1 BRA `(.L_x_36) ;  /* 0xffffffb000e81947 */ /* 0x000fec000383ffff */
.L_x_24:
[----:B------:R-:W-:-:S13]  /*b2f0*/  ISETP.GE.AND P1, PT, R18, 0x1, PT ;  /* 0x000000011200780c */ /* 0x000fda0003f26270 */
[----:B------:R-:W-:Y:S05]  /*b300*/  @!P1 BRA `(.L_x_37) ;  /* 0x0000005c008c9947 */ /* 0x000fea0003800000 */
[----:B-1----:R-:W-:Y:S01]  /*b310*/  IMAD.MOV.U32 R20, RZ, RZ, R17 ;  /* 0x000000ffff147224 */ /* 0x002fe200078e0011 */
[----:B------:R-:W-:Y:S02]  /*b320*/  MOV R19, R14 ;  /* 0x0000000e00137202 */ /* 0x000fe40000000f00 */
[----:B------:R-:W-:-:S07]  /*b330*/  LOP3.LUT R22, R16, 0x1f, RZ, 0xc0, !PT ;  /* 0x0000001f10167812 */ /* 0x000fce00078ec0ff */
.L_x_50:
[----:B------:R-:W-:Y:S01]  /*b340*/  IMAD R17, R15, 0x8, R2 ;  /* 0x000000080f117824 */ /* 0x000fe200078e0202 */
[----:B------:R-:W-:-:S07]  /*b350*/  SHF.L.U32 R14, R3, 0x1f, RZ ;  /* 0x0000001f030e7819 */ /* 0x000fce00000006ff */
[----:B------:R-:W-:Y:S05]  /*b360*/  YIELD ;  /* 0x0000000000007946 */ /* 0x000fea0003800000 */
[----:B------:R-:W1:Y:S02]  /*b370*/  SYNCS.PHASECHK.TRANS64.TRYWAIT P1, [R17+URZ+0x11000], R14 ;  /* 0x0110000e110075a7 */ /* 0x000e64000802017f */
[----:B-1----:R-:W-:Y:S05]  /*b380*/  @!P1 BRA `(.L_x_38) ;  /* 0x0000007000089947 */ /* 0x002fea0003800000 */
.L_x_82:
[----:B------:R-:W-:Y:S05]  /*b390*/  WARPSYNC.ALL ;  /* 0x0000000000007948 */ /* 0x000fea0003800000 */
[----:B------:R-:W-:Y:S01]  /*b3a0*/  LEA R168, R15, UR20, 0xa ;  /* 0x000000140fa87c11 */ /* 0x000fe2000f8e50ff */
[----:B------:R-:W-:Y:S01]  /*b3b0*/  WARPGROUP.ARRIVE ;  /* 0x00000000000079c5 */ /* 0x000fe20000000000 */
[----:B------:R-:W-:Y:S02]  /*b3c0*/  MOV R169, 0x80000020 ;  /* 0x8000002000a97802 */ /* 0x000fe40000000f00 */
[C---:B------:R-:W-:Y:S01]  /*b3d0*/  R2UR UR6, R168.reuse ;  /* 0x00000000a80672ca */ /* 0x040fe200000e0000 */
[----:B------:R-:W-:Y:S01]  /*b3e0*/  VIADD R168, R168, 0x2 ;  /* 0x00000002a8a87836 */ /* 0x000fe20000000000 */
[----:B------:R-:W-:-:S02]  /*b3f0*/  R2UR UR7, R169 ;  /* 0x00000000a90772ca */ /* 0x000fc400000e0000 */
[----:B------:R-:W-:Y:S02]  /*b400*/  MOV R169, 0x80000020 ;  /* 0x8000002000a97802 */ /* 0x000fe40000000f00 */
[----:B------:R-:W-:Y:S02]  /*b410*/  R2UR UR18, R168 ;  /* 0x00000000a81272ca */ /* 0x000fe400000e0000 */
[----:B------:R-:W-:Y:S02]  /*b420*/  R2UR UR19, R169 ;  /* 0x00000000a91372ca */ /* 0x000fe400000e0000 */
[----:B------:R-:W-:-:S05]  /*b430*/  ISETP.NE.AND P1, PT, R9, RZ, PT ;  /* 0x000000ff0900720c */ /* 0x000fca0003f25270 */
        /* <DEDUP_REMOVED lines=9> */
[----:B-1----:R-:W-:Y:S01]  /*b4d0*/  IMAD R14, R5, 0x8, R2 ;  /* 0x00000008050e7824 */ /* 0x002fe200078e0202 */
[----:B------:R-:W-:Y:S02]  /*b4e0*/  SHF.L.U32 R17, R4, 0x1f, RZ ;  /* 0x0000001f04117819 */ /* 0x000fe400000006ff */
[----:B------:R-:W-:Y:S02]  /*b4f0*/  ISETP.NE.AND P3, PT, R0, RZ, PT ;  /* 0x000000ff0000720c */ /* 0x000fe40003f65270 */
[----:B------:R-:W1:Y:S02]  /*b500*/  SYNCS.PHASECHK.TRANS64.TRYWAIT P2, [R14+URZ+0x11020], R17 ;  /* 0x011020110e0075a7 */ /* 0x000e64000804017f */
[----:B-1----:R-:W-:Y:S09]  /*b510*/  @!P2 BRA `(.L_x_41) ;  /* 0x0000006c00b8a947 */ /* 0x002ff20003800000 */
.L_x_83:
[----:B------:R-:W-:Y:S05]  /*b520*/  @P3 BRA `(.L_x_42) ;  /* 0x0000000000143947 */ /* 0x000fea0003800000 */
[----:B------:R-:W-:Y:S02]  /*b530*/  ISETP.NE.AND P2, PT, R22, RZ, PT ;  /* 0x000000ff1600720c */ /* 0x000fe40003f45270 */
[----:B-1----:R-:W-:-:S04]  /*b540*/  MOV R17, 0x4000 ;  /* 0x0000400000117802 */ /* 0x002fc80000000f00 */
[----:B------:R2:W-:Y:S07]  /*b550*/  SYNCS.ARRIVE.TRANS64 RZ, [R14+URZ+0x11000], R17 ;  /* 0x011000110eff79a7 */ /* 0x0005ee000800003f */
[----:B------:R-:W-:Y:S05]  /*b560*/  @!P2 BRA `(.L_x_42) ;  /* 0x000000000004a947 */ /* 0x000fea0003800000 */
[----:B------:R-:W-:Y:S01]  /*b570*/  BPT.TRAP 0x1 ;  /* 0x000000040000795c */ /* 0x000fe20000300000 */
.L_x_42:
[----:B-12---:R-:W-:Y:S01]  /*b580*/  IMAD R17, R5, 0x4000, R2 ;  /* 0x0000400005117824 */ /* 0x006fe200078e0202 */
[----:B------:R-:W-:Y:S01]  /*b590*/  R2UR UR11, R8 ;  /* 0x00000000080b72ca */ /* 0x000fe200000e0000 */
[----:B------:R-:W-:Y:S01]  /*b5a0*/  ULDC.64 UR6, c[0x0][0x198] ;  /* 0x0000660000067ab9 */ /* 0x000fe20000000a00 */
[----:B------:R-:W-:Y:S01]  /*b5b0*/  R2UR UR9, R14 ;  /* 0x000000000e0972ca */ /* 0x000fe200000e0000 */
[----:B------:R-:W-:Y:S01]  /*b5c0*/  UIADD3 UR6, UP0, UR6, 0x1f0, URZ ;  /* 0x000001f006067890 */ /* 0x000fe2000ff1e03f */
[----:B------:R-:W-:Y:S01]  /*b5d0*/  R2UR UR8, R17 ;  /* 0x00000000110872ca */ /* 0x000fe200000e0000 */
[----:B------:R-:W-:Y:S01]  /*b5e0*/  UMOV UR18, 0x0 ;  /* 0x0000000000127882 */ /* 0x000fe20000000000 */
[----:B------:R-:W-:Y:S01]  /*b5f0*/  UMOV UR19, 0x10000000 ;  /* 0x1000000000137882 */ /* 0x000fe20000000000 */
[----:B------:R-:W-:Y:S01]  /*b600*/  UIADD3.X UR7, URZ, UR7, URZ, UP0, !UPT ;  /* 0x000000073f077290 */ /* 0x000fe200087fe43f */
[----:B------:R-:W-:Y:S01]  /*b610*/  IADD3 R5, R5, 0x1, RZ ;  /* 0x0000000105057810 */ /* 0x000fe20007ffe0ff */
[----:B------:R-:W-:Y:S01]  /*b620*/  UMOV UR10, URZ ;  /* 0x0000003f000a7c82 */ /* 0x000fe20008000000 */
[----:B------:R-:W-:Y:S01]  /*b630*/  UMOV UR12, UR36 ;  /* 0x00000024000c7c82 */ /* 0x000fe20008000000 */
[----:B------:R-:W-:Y:S01]  /*b640*/  UMOV UR13, UR37 ;  /* 0x00000025000d7c82 */ /* 0x000fe20008000000 */
[----:B------:R-:W-:Y:S01]  /*b650*/  ISETP.NE.AND P2, PT, R5, 0x4, PT ;  /* 0x000000040500780c */ /* 0x000fe20003f45270 */
[----:B------:R-:W-:-:S02]  /*b660*/  USHF.L.U32 UR11, UR11, 0x8, URZ ;  /* 0x000000080b0b7899 */ /* 0x000fc4000800063f */
[----:B------:R-:W-:Y:S01]  /*b670*/  UIADD3 UR9, UR9, 0x11000, URZ ;  /* 0x0001100009097890 */ /* 0x000fe2000fffe03f */
[----:B------:R-:W-:Y:S01]  /*b680*/  SEL R17, RZ, 0x1, P2 ;  /* 0x00000001ff117807 */ /* 0x000fe20001000000 */
[----:B------:R-:W-:Y:S01]  /*b690*/  UIADD3 UR8, UR8, 0x1000, URZ ;  /* 0x0000100008087890 */ /* 0x000fe2000fffe03f */
[----:B------:R-:W-:Y:S02]  /*b6a0*/  SEL R5, R5, RZ, P2 ;  /* 0x000000ff05057207 */ /* 0x000fe40001000000 */
[----:B------:R-:W-:-:S06]  /*b6b0*/  LOP3.LUT R4, R4, R17, RZ, 0x3c, !PT ;  /* 0x0000001104047212 */ /* 0x000fcc00078e3cff */
[----:B------:R2:W-:Y:S02]  /*b6c0*/  UTMALDG.4D [UR8], [UR6], desc[UR18] ;  /* 0x00001208060075b4 */ /* 0x0005e40008019000 */
[----:B--2---:R-:W-:Y:S01]  /*b6d0*/  NOP ;  /* 0x0000000000007918 */ /* 0x004fe20000000000 */
.L_x_40:
[----:B------:R-:W-:-:S07]  /*b6e0*/  VIADD R7, R7, 0xffffffff ;  /* 0xffffffff07077836 */ /* 0x000fce0000000000 */
.L_x_39:
[----:B------:R-:W-:Y:S01]  /*b6f0*/  IADD3 R15, R15, 0x1, RZ ;  /* 0x000000010f0f7810 */ /* 0x000fe20007ffe0ff */
[----:B------:R-:W-:Y:S05]  /*b700*/  WARPSYNC.ALL ;  /* 0x0000000000007948 */ /* 0x000fea0003800000 */
[----:B------:R-:W-:-:S04]  /*b710*/  ISETP.NE.AND P2, PT, R15, 0x4, PT ;  /* 0x000000040f00780c */ /* 0x000fc80003f45270 */
[----:B-1----:R-:W-:Y:S02]  /*b720*/  SEL R14, RZ, 0x1, P2 ;  /* 0x00000001ff0e7807 */ /* 0x002fe40001000000 */
[----:B------:R-:W-:Y:S02]  /*b730*/  SEL R15, R15, RZ, P2 ;  /* 0x000000ff0f0f7207 */ /* 0x000fe40001000000 */
[----:B------:R-:W-:Y:S01]  /*b740*/  LOP3.LUT R3, R3, R14, RZ, 0x3c, !PT ;  /* 0x0000000e03037212 */ /* 0x000fe200078e3cff */
[C---:B------:R-:W-:Y:S01]  /*b750*/  VIADD R14, R10.reuse, 0x1 ;  /* 0x000000010a0e7836 */ /* 0x040fe20000000000 */
[C---:B------:R-:W-:Y:S01]  /*b760*/  ISETP.GE.AND P5, PT, R10.reuse, UR21, PT ;  /* 0x000000150a007c0c */ /* 0x040fe2000bfa6270 */
[C---:B------:R-:W-:Y:S01]  /*b770*/  VIADD R21, R10.reuse, 0x9 ;  /* 0x000000090a157836 */ /* 0x040fe20000000000 */
[C---:B------:R-:W-:Y:S01]  /*b780*/  IADD3 R17, R10.reuse, 0x8, RZ ;  /* 0x000000080a117810 */ /* 0x040fe20007ffe0ff */
[----:B------:R-:W-:Y:S01]  /*b790*/  VIADD R23, R10, 0x89 ;  /* 0x000000890a177836 */ /* 0x000fe20000000000 */
[----:B------:R-:W-:Y:S01]  /*b7a0*/  ISETP.GE.AND P2, PT, R14, UR21, PT ;  /* 0x000000150e007c0c */ /* 0x000fe2000bf46270 */
[----:B------:R-:W-:Y:S01]  /*b7b0*/  IMAD R173, R15, 0x8, R2 ;  /* 0x000000080fad7824 */ /* 0x000fe200078e0202 */
[----:B------:R-:W-:Y:S01]  /*b7c0*/  IADD3 R14, R10, 0x10, RZ ;  /* 0x000000100a0e7810 */ /* 0x000fe20007ffe0ff */
[----:B------:R-:W-:Y:S01]  /*b7d0*/  BSSY B0, `(.L_x_43) ;  /* 0x000019c000007945 */ /* 0x000fe20003800000 */
[----:B------:R-:W-:-:S02]  /*b7e0*/  ISETP.GE.AND P3, PT, R21, UR21, PT ;  /* 0x0000001515007c0c */ /* 0x000fc4000bf66270 */
[----:B------:R-:W-:Y:S01]  /*b7f0*/  ISETP.GE.AND P6, PT, R14, UR21, PT ;  /* 0x000000150e007c0c */ /* 0x000fe2000bfc6270 */
[----:B------:R-:W-:Y:S01]  /*b800*/  VIADD R14, R10, 0x11 ;  /* 0x000000110a0e7836 */ /* 0x000fe20000000000 */
[----:B------:R-:W-:Y:S02]  /*b810*/  FSEL R21, R24, -INF , !P5 ;  /* 0xff80000018157808 */ /* 0x000fe40006800000 */
[----:B------:R-:W-:Y:S02]  /*b820*/  FSEL R26, R26, -INF , !P5 ;  /* 0xff8000001a1a7808 */ /* 0x000fe40006800000 */
[----:B------:R-:W-:Y:S01]  /*b830*/  ISETP.GE.AND P5, PT, R14, UR21, PT ;  /* 0x000000150e007c0c */ /* 0x000fe2000bfa6270 */
[C---:B------:R-:W-:Y:S01]  /*b840*/  VIADD R14, R10.reuse, 0x19 ;  /* 0x000000190a0e7836 */ /* 0x040fe20000000000 */
[----:B------:R-:W-:Y:S02]  /*b850*/  ISETP.GE.AND P4, PT, R17, UR21, PT ;  /* 0x0000001511007c0c */ /* 0x000fe4000bf86270 */
[----:B------:R-:W-:-:S02]  /*b860*/  IADD3 R17, R10, 0x18, RZ ;  /* 0x000000180a117810 */ /* 0x000fc40007ffe0ff */
[----:B------:R-:W-:Y:S02]  /*b870*/  FSEL R28, R28, -INF , !P4 ;  /* 0xff8000001c1c7808 */ /* 0x000fe40006000000 */
[----:B------:R-:W-:Y:S02]  /*b880*/  FSEL R30, R30, -INF , !P4 ;  /* 0xff8000001e1e7808 */ /* 0x000fe40006000000 */
[----:B------:R-:W-:Y:S01]  /*b890*/  ISETP.GE.AND P4, PT, R14, UR21, PT ;  /* 0x000000150e007c0c */ /* 0x000fe2000bf86270 */
[----:B------:R-:W-:Y:S01]  /*b8a0*/  VIADD R14, R10, 0x21 ;  /* 0x000000210a0e7836 */ /* 0x000fe20000000000 */
[----:B------:R-:W-:Y:S02]  /*b8b0*/  FSEL R32, R32, -INF , !P6 ;  /* 0xff80000020207808 */ /* 0x000fe40007000000 */
[----:B------:R-:W-:Y:S02]  /*b8c0*/  FSEL R34, R34, -INF , !P6 ;  /* 0xff80000022227808 */ /* 0x000fe40007000000 */
[----:B------:R-:W-:-:S02]  /*b8d0*/  FSEL R25, R25, -INF , !P2 ;  /* 0xff80000019197808 */ /* 0x000fc40005000000 */
[----:B------:R-:W-:Y:S02]  /*b8e0*/  FSEL R27, R27, -INF , !P2 ;  /* 0xff8000001b1b7808 */ /* 0x000fe40005000000 */
[----:B------:R-:W-:Y:S01]  /*b8f0*/  ISETP.GE.AND P6, PT, R14, UR21, PT ;  /* 0x000000150e007c0c */ /* 0x000fe2000bfc6270 */
[C---:B------:R-:W-:Y:S01]  /*b900*/  VIADD R14, R10.reuse, 0x29 ;  /* 0x000000290a0e7836 */ /* 0x040fe20000000000 */
[----:B------:R-:W-:Y:S02]  /*b910*/  ISETP.GE.AND P2, PT, R17, UR21, PT ;  /* 0x0000001511007c0c */ /* 0x000fe4000bf46270 */
[----:B------:R-:W-:Y:S02]  /*b920*/  IADD3 R17, R10, 0x20, RZ ;  /* 0x000000200a117810 */ /* 0x000fe40007ffe0ff */
[----:B------:R-:W-:Y:S02]  /*b930*/  FSEL R36, R36, -INF , !P2 ;  /* 0xff80000024247808 */ /* 0x000fe40005000000 */
[----:B------:R-:W-:-:S02]  /*b940*/  FSEL R38, R38, -INF , !P2 ;  /* 0xff80000026267808 */ /* 0x000fc40005000000 */
[----:B------:R-:W-:Y:S02]  /*b950*/  FSEL R29, R29, -INF , !P3 ;  /* 0xff8000001d1d7808 */ /* 0x000fe40005800000 */
[----:B------:R-:W-:Y:S02]  /*b960*/  FSEL R31, R31, -INF , !P3 ;  /* 0xff8000001f1f7808 */ /* 0x000fe40005800000 */
[----:B------:R-:W-:Y:S01]  /*b970*/  ISETP.GE.AND P2, PT, R14, UR21, PT ;  /* 0x000000150e007c0c */ /* 0x000fe2000bf46270 */
[C---:B------:R-:W-:Y:S01]  /*b980*/  VIADD R14, R10.reuse, 0x31 ;  /* 0x000000310a0e7836 */ /* 0x040fe20000000000 */
[----:B------:R-:W-:Y:S02]  /*b990*/  ISETP.GE.AND P3, PT, R17, UR21, PT ;  /* 0x0000001511007c0c */ /* 0x000fe4000bf66270 */
[----:B------:R-:W-:Y:S02]  /*b9a0*/  IADD3 R17, R10, 0x28, RZ ;  /* 0x000000280a117810 */ /* 0x000fe40007ffe0ff */
[----:B------:R-:W-:-:S02]  /*b9b0*/  FSEL R40, R40, -INF , !P3 ;  /* 0xff80000028287808 */ /* 0x000fc40005800000 */
[----:B------:R-:W-:Y:S02]  /*b9c0*/  FSEL R42, R42, -INF , !P3 ;  /* 0xff8000002a2a7808 */ /* 0x000fe40005800000 */
        /* <DEDUP_REMOVED lines=8> */
[----:B------:R-:W-:Y:S02]  /*ba50*/  FSEL R37, R37, -INF , !P4 ;  /* 0xff80000025257808 */ /* 0x000fe40006000000 */
[----:B------:R-:W-:Y:S02]  /*ba60*/  FSEL R39, R39, -INF , !P4 ;  /* 0xff80000027277808 */ /* 0x000fe40006000000 */
[----:B------:R-:W-:Y:S01]  /*ba70*/  ISETP.GE.AND P5, PT, R14, UR21, PT ;  /* 0x000000150e007c0c */ /* 0x000fe2000bfa6270 */
[----:B------:R-:W-:Y:S01]  /*ba80*/  VIADD R14, R10, 0x41 ;  /* 0x000000410a0e7836 */ /* 0x000fe20000000000 */
[----:B------:R-:W-:-:S02]  /*ba90*/  ISETP.GE.AND P4, PT, R17, UR21, PT ;  /* 0x0000001511007c0c */ /* 0x000fc4000bf86270 */
[----:B------:R-:W-:Y:S02]  /*baa0*/  IADD3 R17, R10, 0x38, RZ ;  /* 0x000000380a117810 */ /* 0x000fe40007ffe0ff */
        /* <DEDUP_REMOVED lines=20> */
[----:B------:R-:W-:-:S02]  /*bbf0*/  ISETP.GE.AND P3, PT, R17, UR21, PT ;  /* 0x0000001511007c0c */ /* 0x000fc4000bf66270 */
[----:B------:R-:W-:Y:S01]  /*bc00*/  ISETP.GE.AND P2, PT, R14, UR21, PT ;  /* 0x000000150e007c0c */ /* 0x000fe2000bf46270 */
[C---:B------:R-:W-:Y:S01]  /*bc10*/  VIADD R14, R10.reuse, 0x59 ;  /* 0x000000590a0e7836 */ /* 0x040fe20000000000 */
[----:B------:R-:W-:Y:S02]  /*bc20*/  IADD3 R17, R10, 0x50, RZ ;  /* 0x000000500a117810 */ /* 0x000fe40007ffe0ff */
[----:B------:R-:W-:Y:S02]  /*bc30*/  FSEL R53, R53, -INF , !P5 ;  /* 0xff80000035357808 */ /* 0x000fe40006800000 */
[----:B------:R-:W-:Y:S02]  /*bc40*/  FSEL R55, R55, -INF , !P5 ;  /* 0xff80000037377808 */ /* 0x000fe40006800000 */
[----:B------:R-:W-:Y:S02]  /*bc50*/  ISETP.GE.AND P5, PT, R17, UR21, PT ;  /* 0x0000001511007c0c */ /* 0x000fe4000bfa6270 */
[----:B------:R-:W-:-:S02]  /*bc60*/  FSEL R60, R60, -INF , !P3 ;  /* 0xff8000003c3c7808 */ /* 0x000fc40005800000 */
[----:B------:R-:W-:Y:S02]  /*bc70*/  FSEL R62, R62, -INF , !P3 ;  /* 0xff8000003e3e7808 */ /* 0x000fe40005800000 */
[----:B------:R-:W-:Y:S02]  /*bc80*/  IADD3 R17, R10, 0x58, RZ ;  /* 0x000000580a117810 */ /* 0x000fe40007ffe0ff */
[----:B------:R-:W-:Y:S01]  /*bc90*/  ISETP.GE.AND P3, PT, R14, UR21, PT ;  /* 0x000000150e007c0c */ /* 0x000fe2000bf66270 */
[----:B------:R-:W-:Y:S01]  /*bca0*/  VIADD R14, R10, 0x61 ;  /* 0x000000610a0e7836 */ /* 0x000fe20000000000 */
[----:B------:R-:W-:Y:S02]  /*bcb0*/  FSEL R57, R57, -INF , !P4 ;  /* 0xff80000039397808 */ /* 0x000fe40006000000 */
[----:B------:R-:W-:Y:S02]  /*bcc0*/  FSEL R59, R59, -INF , !P4 ;  /* 0xff8000003b3b7808 */ /* 0x000fe40006000000 */
[----:B------:R-:W-:-:S02]  /*bcd0*/  ISETP.GE.AND P4, PT, R17, UR21, PT ;  /* 0x0000001511007c0c */ /* 0x000fc4000bf86270 */
[----:B------:R-:W-:Y:S02]  /*bce0*/  IADD3 R17, R10, 0x60, RZ ;  /* 0x000000600a117810 */ /* 0x000fe40007ffe0ff */
[----:B------:R-:W-:Y:S02]  /*bcf0*/  FSEL R64, R64, -INF , !P5 ;  /* 0xff80000040407808 */ /* 0x000fe40006800000 */
[----:B------:R-:W-:Y:S02]  /*bd00*/  FSEL R66, R66, -INF , !P5 ;  /* 0xff80000042427808 */ /* 0x000fe40006800000 */
[----:B------:R-:W-:Y:S01]  /*bd10*/  ISETP.GE.AND P5, PT, R14, UR21, PT ;  /* 0x000000150e007c0c */ /* 0x000fe2000bfa6270 */
[----:B------:R-:W-:Y:S01]  /*bd20*/  VIADD R14, R10, 0x69 ;  /* 0x000000690a0e7836 */ /* 0x000fe20000000000 */
[----:B------:R-:W-:Y:S02]  /*bd30*/  FSEL R61, R61, -INF , !P6 ;  /* 0xff8000003d3d7808 */ /* 0x000fe40007000000 */
[----:B------:R-:W-:-:S02]  /*bd40*/  FSEL R63, R63, -INF , !P6 ;  /* 0xff8000003f3f7808 */ /* 0x000fc40007000000 */
[----:B------:R-:W-:Y:S02]  /*bd50*/  ISETP.GE.AND P6, PT, R17, UR21, PT ;  /* 0x0000001511007c0c */ /* 0x000fe4000bfc6270 */
[----:B------:R-:W-:Y:S02]  /*bd60*/  IADD3 R17, R10, 0x68, RZ ;  /* 0x000000680a117810 */ /* 0x000fe40007ffe0ff */
[----:B------:R-:W-:Y:S02]  /*bd70*/  FSEL R68, R68, -INF , !P4 ;  /* 0xff80000044447808 */ /* 0x000fe40006000000 */
[----:B------:R-:W-:Y:S02]  /*bd80*/  FSEL R70, R70, -INF , !P4 ;  /* 0xff80000046467808 */ /* 0x000fe40006000000 */
[----:B------:R-:W-:Y:S01]  /*bd90*/  ISETP.GE.AND P4, PT, R14, UR21, PT ;  /* 0x000000150e007c0c */ /* 0x000fe2000bf86270 */
[----:B------:R-:W-:Y:S01]  /*bda0*/  VIADD R14, R10, 0x71 ;  /* 0x000000710a0e7836 */ /* 0x000fe20000000000 */
[----:B------:R-:W-:-:S02]  /*bdb0*/  FSEL R65, R65, -INF , !P2 ;  /* 0xff80000041417808 */ /* 0x000fc40005000000 */
[----:B------:R-:W-:Y:S02]  /*bdc0*/  FSEL R67, R67, -INF , !P2 ;  /* 0xff80000043437808 */ /* 0x000fe40005000000 */
[----:B------:R-:W-:Y:S02]  /*bdd0*/  ISETP.GE.AND P2, PT, R17, UR21, PT ;  /* 0x0000001511007c0c */ /* 0x000fe4000bf46270 */
[----:B------:R-:W-:Y:S02]  /*bde0*/  IADD3 R17, R10, 0x70, RZ ;  /* 0x000000700a117810 */ /* 0x000fe40007ffe0ff */
        /* <DEDUP_REMOVED lines=12> */
[----:B------:R-:W-:Y:S02]  /*beb0*/  ISETP.GE.AND P5, PT, R17, UR21, PT ;  /* 0x0000001511007c0c */ /* 0x000fe4000bfa6270 */
[----:B------:R-:W-:Y:S01]  /*bec0*/  ISETP.GE.AND P2, PT, R14, UR21, PT ;  /* 0x000000150e007c0c */ /* 0x000fe2000bf46270 */
[C---:B------:R-:W-:Y:S01]  /*bed0*/  VIADD R14, R10.reuse, 0x81 ;  /* 0x000000810a0e7836 */ /* 0x040fe20000000000 */
[----:B------:R-:W-:Y:S02]  /*bee0*/  IADD3 R17, R10, 0x80, RZ ;  /* 0x000000800a117810 */ /* 0x000fe40007ffe0ff */
[----:B------:R-:W-:-:S02]  /*bef0*/  FSEL R77, R77, -INF , !P4 ;  /* 0xff8000004d4d7808 */ /* 0x000fc40006000000 */
[----:B------:R-:W-:Y:S02]  /*bf00*/  FSEL R79, R79, -INF , !P4 ;  /* 0xff8000004f4f7808 */ /* 0x000fe40006000000 */
[----:B------:R-:W-:Y:S02]  /*bf10*/  ISETP.GE.AND P4, PT, R17, UR21, PT ;  /* 0x0000001511007c0c */ /* 0x000fe4000bf86270 */
[----:B------:R-:W-:Y:S02]  /*bf20*/  FSEL R80, R80, -INF , !P3 ;  /* 0xff80000050507808 */ /* 0x000fe40005800000 */
[----:B------:R-:W-:Y:S02]  /*bf30*/  FSEL R82, R82, -INF , !P3 ;  /* 0xff80000052527808 */ /* 0x000fe40005800000 */
[----:B------:R-:W-:Y:S02]  /*bf40*/  FMNMX R24, R26, R19, !PT ;  /* 0x000000131a187209 */ /* 0x000fe40007800000 */
[----:B------:R-:W-:-:S02]  /*bf50*/  IADD3 R17, R10, 0x88, RZ ;  /* 0x000000880a117810 */ /* 0x000fc40007ffe0ff */
[----:B------:R-:W-:Y:S02]  /*bf60*/  ISETP.GE.AND P3, PT, R14, UR21, PT ;  /* 0x000000150e007c0c */ /* 0x000fe4000bf66270 */
[----:B------:R-:W-:Y:S02]  /*bf70*/  FMNMX R14, R21, R20, !PT ;  /* 0x00000014150e7209 */ /* 0x000fe40007800000 */
[----:B------:R-:W-:Y:S02]  /*bf80*/  FSEL R84, R84, -INF , !P5 ;  /* 0xff80000054547808 */ /* 0x000fe40006800000 */
[----:B------:R-:W-:Y:S02]  /*bf90*/  FSEL R86, R86, -INF , !P5 ;  /* 0xff80000056567808 */ /* 0x000fe40006800000 */
[----:B------:R-:W-:Y:S02]  /*bfa0*/  ISETP.GE.AND P5, PT, R23, UR21, PT ;  /* 0x0000001517007c0c */ /* 0x000fe4000bfa6270 */
[----:B------:R-:W-:-:S02]  /*bfb0*/  FSEL R81, R81, -INF , !P6 ;  /* 0xff80000051517808 */ /* 0x000fc40007000000 */
[----:B------:R-:W-:Y:S02]  /*bfc0*/  FSEL R83, R83, -INF , !P6 ;  /* 0xff80000053537808 */ /* 0x000fe40007000000 */
[----:B------:R-:W-:Y:S02]  /*bfd0*/  FMNMX R23, R27, R24, !PT ;  /* 0x000000181b177209 */ /* 0x000fe40007800000 */
[----:B------:R-:W-:Y:S02]  /*bfe0*/  ISETP.GE.AND P6, PT, R17, UR21, PT ;  /* 0x0000001511007c0c */ /* 0x000fe4000bfc6270 */
        /* <DEDUP_REMOVED lines=43> */
[----:B------:R-:W-:Y:S02]  /*c2a0*/  IADD3 R168, R10, 0x90, RZ ;  /* 0x000000900aa87810 */ /* 0x000fe40007ffe0ff */
[----:B------:R-:W-:-:S02]  /*c2b0*/  FMNMX R23, R71, R24, !PT ;  /* 0x0000001847177209 */ /* 0x000fc40007800000 */
[----:B------:R-:W-:Y:S02]  /*c2c0*/  FSEL R85, R85, -INF , !P2 ;  /* 0xff80000055557808 */ /* 0x000fe40005000000 */
[----:B------:R-:W-:Y:S02]  /*c2d0*/  FSEL R87, R87, -INF , !P2 ;  /* 0xff80000057577808 */ /* 0x000fe40005000000 */
[----:B------:R-:W-:Y:S02]  /*c2e0*/  FMNMX R17, R69, R14, !PT ;  /* 0x0000000e45117209 */ /* 0x000fe40007800000 */
[----:B------:R-:W-:Y:S01]  /*c2f0*/  ISETP.GE.AND P2, PT, R168, UR21, PT ;  /* 0x00000015a8007c0c */ /* 0x000fe2000bf46270 */
[----:B------:R-:W-:Y:S01]  /*c300*/  VIADD R168, R10, 0x91 ;  /* 0x000000910aa87836 */ /* 0x000fe20000000000 */
[----:B------:R-:W-:Y:S02]  /*c310*/  FMNMX R24, R74, R23, !PT ;  /* 0x000000174a187209 */ /* 0x000fe40007800000 */
[----:B------:R-:W-:-:S02]  /*c320*/  FMNMX R14, R72, R17, !PT ;  /* 0x00000011480e7209 */ /* 0x000fc40007800000 */
[----:B------:R-:W-:Y:S02]  /*c330*/  FSEL R88, R88, -INF , !P4 ;  /* 0xff80000058587808 */ /* 0x000fe40006000000 */
[----:B------:R-:W-:Y:S02]  /*c340*/  FSEL R90, R90, -INF , !P4 ;  /* 0xff8000005a5a7808 */ /* 0x000fe40006000000 */
[----:B------:R-:W-:Y:S02]  /*c350*/  FMNMX R23, R75, R24, !PT ;  /* 0x000000184b177209 */ /* 0x000fe40007800000 */
[----:B------:R-:W-:Y:S02]  /*c360*/  ISETP.GE.AND P4, PT, R168, UR21, PT ;  /* 0x00000015a8007c0c */ /* 0x000fe4000bf86270 */
[----:B------:R-:W-:Y:S02]  /*c370*/  IADD3 R168, R10, 0x98, RZ ;  /* 0x000000980aa87810 */ /* 0x000fe40007ffe0ff */
[----:B------:R-:W-:-:S02]  /*c380*/  FMNMX R17, R73, R14, !PT ;  /* 0x0000000e49117209 */ /* 0x000fc40007800000 */
[----:B------:R-:W-:Y:S02]  /*c390*/  FMNMX R24, R78, R23, !PT ;  /* 0x000000174e187209 */ /* 0x000fe40007800000 */
[----:B------:R-:W-:Y:S02]  /*c3a0*/  FSEL R89, R89, -INF , !P3 ;  /* 0xff80000059597808 */ /* 0x000fe40005800000 */
[----:B------:R-:W-:Y:S02]  /*c3b0*/  FSEL R91, R91, -INF , !P3 ;  /* 0xff8000005b5b7808 */ /* 0x000fe40005800000 */
[----:B------:R-:W-:Y:S01]  /*c3c0*/  ISETP.GE.AND P3, PT, R168, UR21, PT ;  /* 0x00000015a8007c0c */ /* 0x000fe2000bf66270 */
[----:B------:R-:W-:Y:S01]  /*c3d0*/  VIADD R168, R10, 0x99 ;  /* 0x000000990aa87836 */ /* 0x000fe20000000000 */
[----:B------:R-:W-:Y:S02]  /*c3e0*/  FMNMX R14, R76, R17, !PT ;  /* 0x000000114c0e7209 */ /* 0x000fe40007800000 */
[----:B------:R-:W-:-:S02]  /*c3f0*/  FMNMX R23, R79, R24, !PT ;  /* 0x000000184f177209 */ /* 0x000fc40007800000 */
[----:B------:R-:W-:Y:S02]  /*c400*/  FMNMX R17, R77, R14, !PT ;  /* 0x0000000e4d117209 */ /* 0x000fe40007800000 */
[----:B------:R-:W-:Y:S02]  /*c410*/  FSEL R92, R92, -INF , !P6 ;  /* 0xff8000005c5c7808 */ /* 0x000fe40007000000 */
[----:B------:R-:W-:Y:S02]  /*c420*/  FSEL R94, R94, -INF , !P6 ;  /* 0xff8000005e5e7808 */ /* 0x000fe40007000000 */
[----:B------:R-:W-:Y:S02]  /*c430*/  ISETP.GE.AND P6, PT, R168, UR21, PT ;  /* 0x00000015a8007c0c */ /* 0x000fe4000bfc6270 */
[----:B------:R-:W-:Y:S02]  /*c440*/  FMNMX R24, R82, R23, !PT ;  /* 0x0000001752187209 */ /* 0x000fe40007800000 */
[----:B------:R-:W-:-:S02]  /*c450*/  IADD3 R168, R10, 0xa0, RZ ;  /* 0x000000a00aa87810 */ /* 0x000fc40007ffe0ff */
[----:B------:R-:W-:Y:S02]  /*c460*/  FMNMX R14, R80, R17, !PT ;  /* 0x00000011500e7209 */ /* 0x000fe40007800000 */
[----:B------:R-:W-:Y:S02]  /*c470*/  FSEL R93, R93, -INF , !P5 ;  /* 0xff8000005d5d7808 */ /* 0x000fe40006800000 */
[----:B------:R-:W-:Y:S02]  /*c480*/  FSEL R95, R95, -INF , !P5 ;  /* 0xff8000005f5f7808 */ /* 0x000fe40006800000 */
[----:B------:R-:W-:Y:S02]  /*c490*/  FMNMX R23, R83, R24, !PT ;  /* 0x0000001853177209 */ /* 0x000fe40007800000 */
[----:B------:R-:W-:Y:S01]  /*c4a0*/  ISETP.GE.AND P5, PT, R168, UR21, PT ;  /* 0x00000015a8007c0c */ /* 0x000fe2000bfa6270 */
[----:B------:R-:W-:Y:S01]  /*c4b0*/  VIADD R168, R10, 0xa1 ;  /* 0x000000a10aa87836 */ /* 0x000fe20000000000 */
[----:B------:R-:W-:-:S02]  /*c4c0*/  FMNMX R17, R81, R14, !PT ;  /* 0x0000000e51117209 */ /* 0x000fc40007800000 */
[----:B------:R-:W-:Y:S02]  /*c4d0*/  FMNMX R24, R86, R23, !PT ;  /* 0x0000001756187209 */ /* 0x000fe40007800000 */
[----:B------:R-:W-:Y:S02]  /*c4e0*/  FSEL R96, R96, -INF , !P2 ;  /* 0xff80000060607808 */ /* 0x000fe40005000000 */
[----:B------:R-:W-:Y:S02]  /*c4f0*/  FSEL R98, R98, -INF , !P2 ;  /* 0xff80000062627808 */ /* 0x000fe40005000000 */
[----:B------:R-:W-:Y:S02]  /*c500*/  FMNMX R14, R84, R17, !PT ;  /* 0x00000011540e7209 */ /* 0x000fe40007800000 */
[----:B------:R-:W-:Y:S02]  /*c510*/  ISETP.GE.AND P2, PT, R168, UR21, PT ;  /* 0x00000015a8007c0c */ /* 0x000fe4000bf46270 */
[----:B------:R-:W-:-:S02]  /*c520*/  IADD3 R168, R10, 0xa8, RZ ;  /* 0x000000a80aa87810 */ /* 0x000fc40007ffe0ff */
[----:B------:R-:W-:Y:S02]  /*c530*/  FMNMX R23, R87, R24, !PT ;  /* 0x0000001857177209 */ /* 0x000fe40007800000 */
[----:B------:R-:W-:Y:S02]  /*c540*/  FMNMX R17, R85, R14, !PT ;  /* 0x0000000e55117209 */ /* 0x000fe40007800000 */
[----:B------:R-:W-:Y:S02]  /*c550*/  FSEL R97, R97, -INF , !P4 ;  /* 0xff80000061617808 */ /* 0x000fe40006000000 */
[----:B------:R-:W-:Y:S02]  /*c560*/  FSEL R99, R99, -INF , !P4 ;  /* 0xff80000063637808 */ /* 0x000fe40006000000 */
[----:B------:R-:W-:Y:S01]  /*c570*/  ISETP.GE.AND P4, PT, R168, UR21, PT ;  /* 0x00000015a8007c0c */ /* 0x000fe2000bf86270 */
[----:B------:R-:W-:Y:S01]  /*c580*/  VIADD R168, R10, 0xa9 ;  /* 0x000000a90aa87836 */ /* 0x000fe20000000000 */
[----:B------:R-:W-:-:S02]  /*c590*/  FMNMX R24, R90, R23, !PT ;  /* 0x000000175a187209 */ /* 0x000fc40007800000 */
[----:B------:R-:W-:Y:S02]  /*c5a0*/  FMNMX R14, R88, R17, !PT ;  /* 0x00000011580e7209 */ /* 0x000fe40007800000 */
[----:B------:R-:W-:Y:S02]  /*c5b0*/  FMNMX R23, R91, R24, !PT ;  /* 0x000000185b177209 */ /* 0x000fe40007800000 */
[----:B------:R-:W-:Y:S02]  /*c5c0*/  FSEL R100, R100, -INF , !P3 ;  /* 0xff80000064647808 */ /* 0x000fe40005800000 */
[----:B------:R-:W-:Y:S02]  /*c5d0*/  FSEL R102, R102, -INF , !P3 ;  /* 0xff80000066667808 */ /* 0x000fe40005800000 */
[----:B------:R-:W-:Y:S02]  /*c5e0*/  ISETP.GE.AND P3, PT, R168, UR21, PT ;  /* 0x00000015a8007c0c */ /* 0x000fe4000bf66270 */
[----:B------:R-:W-:-:S02]  /*c5f0*/  FMNMX R17, R89, R14, !PT ;  /* 0x0000000e59117209 */ /* 0x000fc40007800000 */
[----:B------:R-:W-:Y:S02]  /*c600*/  IADD3 R168, R10, 0xb0, RZ ;  /* 0x000000b00aa87810 */ /* 0x000fe40007ffe0ff */
        /* <DEDUP_REMOVED lines=68> */
[----:B------:R-:W-:Y:S02]  /*ca50*/  FSEL R123, R123, -INF , !P6 ;  /* 0xff8000007b7b7808 */ /* 0x000fe40007000000 */
[----:B------:R-:W-:Y:S02]  /*ca60*/  FMNMX R24, R122, R23, !PT ;  /* 0x000000177a187209 */ /* 0x000fe40007800000 */
[----:B------:R-:W-:Y:S02]  /*ca70*/  FSEL R121, R121, -INF , !P6 ;  /* 0xff80000079797808 */ /* 0x000fe40007000000 */
[----:B------:R-:W-:Y:S01]  /*ca80*/  ISETP.GE.AND P6, PT, R168, UR21, PT ;  /* 0x00000015a8007c0c */ /* 0x000fe2000bfc6270 */
[----:B------:R-:W-:Y:S01]  /*ca90*/  VIADD R168, R10, 0xd9 ;  /* 0x000000d90aa87836 */ /* 0x000fe20000000000 */
[----:B------:R-:W-:-:S02]  /*caa0*/  FMNMX R14, R120, R17, !PT ;  /* 0x00000011780e7209 */ /* 0x000fc40007800000 */
[----:B------:R-:W-:Y:S02]  /*cab0*/  FSEL R126, R126, -INF , !P5 ;  /* 0xff8000007e7e7808 */ /* 0x000fe40006800000 */
[----:B------:R-:W-:Y:S02]  /*cac0*/  FMNMX R23, R123, R24, !PT ;  /* 0x000000187b177209 */ /* 0x000fe40007800000 */
[----:B------:R-:W-:Y:S02]  /*cad0*/  FSEL R124, R124, -INF , !P5 ;  /* 0xff8000007c7c7808 */ /* 0x000fe40006800000 */
[----:B------:R-:W-:Y:S02]  /*cae0*/  FMNMX R17, R121, R14, !PT ;  /* 0x0000000e79117209 */ /* 0x000fe40007800000 */
[----:B------:R-:W-:Y:S02]  /*caf0*/  ISETP.GE.AND P5, PT, R168, UR21, PT ;  /* 0x00000015a8007c0c */ /* 0x000fe4000bfa6270 */
[----:B------:R-:W-:-:S02]  /*cb00*/  FSEL R127, R127, -INF , !P2 ;  /* 0xff8000007f7f7808 */ /* 0x000fc40005000000 */
[----:B------:R-:W-:Y:S02]  /*cb10*/  FMNMX R24, R126, R23, !PT ;  /* 0x000000177e187209 */ /* 0x000fe40007800000 */
[----:B------:R-:W-:Y:S02]  /*cb20*/  IADD3 R168, R10, 0xe0, RZ ;  /* 0x000000e00aa87810 */ /* 0x000fe40007ffe0ff */
[----:B------:R-:W-:Y:S02]  /*cb30*/  FSEL R125, R125, -INF , !P2 ;  /* 0xff8000007d7d7808 */ /* 0x000fe40005000000 */
[----:B------:R-:W-:Y:S02]  /*cb40*/  FMNMX R14, R124, R17, !PT ;  /* 0x000000117c0e7209 */ /* 0x000fe40007800000 */
[----:B------:R-:W-:Y:S02]  /*cb50*/  FSEL R130, R130, -INF , !P4 ;  /* 0xff80000082827808 */ /* 0x000fe40006000000 */
[----:B------:R-:W-:-:S02]  /*cb60*/  FMNMX R23, R127, R24, !PT ;  /* 0x000000187f177209 */ /* 0x000fc40007800000 */
[----:B------:R-:W-:Y:S01]  /*cb70*/  ISETP.GE.AND P2, PT, R168, UR21, PT ;  /* 0x00000015a8007c0c */ /* 0x000fe2000bf46270 */
[----:B------:R-:W-:Y:S01]  /*cb80*/  VIADD R168, R10, 0xe1 ;  /* 0x000000e10aa87836 */ /* 0x000fe20000000000 */
[----:B------:R-:W-:Y:S02]  /*cb90*/  FSEL R128, R128, -INF , !P4 ;  /* 0xff80000080807808 */ /* 0x000fe40006000000 */
[----:B------:R-:W-:Y:S02]  /*cba0*/  FMNMX R17, R125, R14, !PT ;  /* 0x0000000e7d117209 */ /* 0x000fe40007800000 */
[----:B------:R-:W-:Y:S02]  /*cbb0*/  FSEL R131, R131, -INF , !P3 ;  /* 0xff80000083837808 */ /* 0x000fe40005800000 */
[----:B------:R-:W-:Y:S02]  /*cbc0*/  FMNMX R24, R130, R23, !PT ;  /* 0x0000001782187209 */ /* 0x000fe40007800000 */
[----:B------:R-:W-:-:S02]  /*cbd0*/  FSEL R129, R129, -INF , !P3 ;  /* 0xff80000081817808 */ /* 0x000fc40005800000 */
[----:B------:R-:W-:Y:S02]  /*cbe0*/  FMNMX R14, R128, R17, !PT ;  /* 0x00000011800e7209 */ /* 0x000fe40007800000 */
[----:B------:R-:W-:Y:S02]  /*cbf0*/  ISETP.GE.AND P4, PT, R168, UR21, PT ;  /* 0x00000015a8007c0c */ /* 0x000fe4000bf86270 */
[----:B------:R-:W-:Y:S02]  /*cc00*/  IADD3 R168, R10, 0xe8, RZ ;  /* 0x000000e80aa87810 */ /* 0x000fe40007ffe0ff */
[----:B------:R-:W-:Y:S02]  /*cc10*/  FSEL R134, R134, -INF , !P6 ;  /* 0xff80000086867808 */ /* 0x000fe40007000000 */
[----:B------:R-:W-:Y:S02]  /*cc20*/  FMNMX R23, R131, R24, !PT ;  /* 0x0000001883177209 */ /* 0x000fe40007800000 */
[----:B------:R-:W-:-:S02]  /*cc30*/  FSEL R132, R132, -INF , !P6 ;  /* 0xff80000084847808 */ /* 0x000fc40007000000 */
[----:B------:R-:W-:Y:S02]  /*cc40*/  FMNMX R17, R129, R14, !PT ;  /* 0x0000000e81117209 */ /* 0x000fe40007800000 */
[----:B------:R-:W-:Y:S01]  /*cc50*/  ISETP.GE.AND P3, PT, R168, UR21, PT ;  /* 0x00000015a8007c0c */ /* 0x000fe2000bf66270 */
[----:B------:R-:W-:Y:S01]  /*cc60*/  VIADD R168, R10, 0xe9 ;  /* 0x000000e90aa87836 */ /* 0x000fe20000000000 */
[----:B------:R-:W-:Y:S02]  /*cc70*/  FSEL R135, R135, -INF , !P5 ;  /* 0xff80000087877808 */ /* 0x000fe40006800000 */
[----:B------:R-:W-:Y:S02]  /*cc80*/  FMNMX R24, R134, R23, !PT ;  /* 0x0000001786187209 */ /* 0x000fe40007800000 */
[----:B------:R-:W-:Y:S02]  /*cc90*/  FSEL R133, R133, -INF , !P5 ;  /* 0xff80000085857808 */ /* 0x000fe40006800000 */
[----:B------:R-:W-:-:S02]  /*cca0*/  FMNMX R14, R132, R17, !PT ;  /* 0x00000011840e7209 */ /* 0x000fc40007800000 */
[----:B------:R-:W-:Y:S02]  /*ccb0*/  FSEL R138, R138, -INF , !P2 ;  /* 0xff8000008a8a7808 */ /* 0x000fe40005000000 */
[----:B------:R-:W-:Y:S02]  /*ccc0*/  FMNMX R23, R135, R24, !PT ;  /* 0x0000001887177209 */ /* 0x000fe40007800000 */
[----:B------:R-:W-:Y:S02]  /*ccd0*/  ISETP.GE.AND P6, PT, R168, UR21, PT ;  /* 0x00000015a8007c0c */ /* 0x000fe4000bfc6270 */
[----:B------:R-:W-:Y:S02]  /*cce0*/  FSEL R136, R136, -INF , !P2 ;  /* 0xff80000088887808 */ /* 0x000fe40005000000 */
[----:B------:R-:W-:Y:S02]  /*ccf0*/  FMNMX R17, R133, R14, !PT ;  /* 0x0000000e85117209 */ /* 0x000fe40007800000 */
[----:B------:R-:W-:-:S02]  /*cd00*/  IADD3 R168, R10, 0xf0, RZ ;  /* 0x000000f00aa87810 */ /* 0x000fc40007ffe0ff */
[----:B------:R-:W-:Y:S02]  /*cd10*/  FSEL R139, R139, -INF , !P4 ;  /* 0xff8000008b8b7808 */ /* 0x000fe40006000000 */
[----:B------:R-:W-:Y:S02]  /*cd20*/  FMNMX R24, R138, R23, !PT ;  /* 0x000000178a187209 */ /* 0x000fe40007800000 */
[----:B------:R-:W-:Y:S02]  /*cd30*/  FSEL R137, R137, -INF , !P4 ;  /* 0xff80000089897808 */ /* 0x000fe40006000000 */
[----:B------:R-:W-:Y:S02]  /*cd40*/  FMNMX R14, R136, R17, !PT ;  /* 0x00000011880e7209 */ /* 0x000fe40007800000 */
[----:B------:R-:W-:Y:S01]  /*cd50*/  ISETP.GE.AND P5, PT, R168, UR21, PT ;  /* 0x00000015a8007c0c */ /* 0x000fe2000bfa6270 */
[----:B------:R-:W-:Y:S01]  /*cd60*/  VIADD R168, R10, 0xf1 ;  /* 0x000000f10aa87836 */ /* 0x000fe20000000000 */
[----:B------:R-:W-:-:S02]  /*cd70*/  FSEL R142, R142, -INF , !P3 ;  /* 0xff8000008e8e7808 */ /* 0x000fc40005800000 */
[----:B------:R-:W-:Y:S02]  /*cd80*/  FMNMX R23, R139, R24, !PT ;  /* 0x000000188b177209 */ /* 0x000fe40007800000 */
[----:B------:R-:W-:Y:S02]  /*cd90*/  FSEL R140, R140, -INF , !P3 ;  /* 0xff8000008c8c7808 */ /* 0x000fe40005800000 */
[----:B------:R-:W-:Y:S02]  /*cda0*/  FMNMX R17, R137, R14, !PT ;  /* 0x0000000e89117209 */ /* 0x000fe40007800000 */
[----:B------:R-:W-:Y:S02]  /*cdb0*/  FSEL R143, R143, -INF , !P6 ;  /* 0xff8000008f8f7808 */ /* 0x000fe40007000000 */
[----:B------:R-:W-:Y:S02]  /*cdc0*/  FMNMX R24, R142, R23, !PT ;  /* 0x000000178e187209 */ /* 0x000fe40007800000 */
[----:B------:R-:W-:-:S02]  /*cdd0*/  ISETP.GE.AND P2, PT, R168, UR21, PT ;  /* 0x00000015a8007c0c */ /* 0x000fc4000bf46270 */
[----:B------:R-:W-:Y:S02]  /*cde0*/  IADD3 R168, R10, 0xf8, RZ ;  /* 0x000000f80aa87810 */ /* 0x000fe40007ffe0ff */
        /* <DEDUP_REMOVED lines=13> */
[----:B------:R-:W-:Y:S02]  /*cec0*/  FSEL R150, R150, -INF , !P4 ;  /* 0xff80000096967808 */ /* 0x000fe40006000000 */
[----:B------:R-:W-:Y:S02]  /*ced0*/  FMNMX R23, R147, R24, !PT ;  /* 0x0000001893177209 */ /* 0x000fe40007800000 */
[----:B------:R-:W-:Y:S02]  /*cee0*/  FSEL R148, R148, -INF , !P4 ;  /* 0xff80000094947808 */ /* 0x000fe40006000000 */
[----:B------:R-:W-:Y:S02]  /*cef0*/  FMNMX R17, R145, R14, !PT ;  /* 0x0000000e91117209 */ /* 0x000fe40007800000 */
[----:B------:R-:W-:Y:S02]  /*cf00*/  FSEL R151, R151, -INF , !P3 ;  /* 0xff80000097977808 */ /* 0x000fe40005800000 */
[----:B------:R-:W-:-:S02]  /*cf10*/  FMNMX R24, R150, R23, !PT ;  /* 0x0000001796187209 */ /* 0x000fc40007800000 */
[----:B------:R-:W-:Y:S02]  /*cf20*/  FSEL R149, R149, -INF , !P3 ;  /* 0xff80000095957808 */ /* 0x000fe40005800000 */
[----:B------:R-:W-:Y:S02]  /*cf30*/  FMNMX R14, R148, R17, !PT ;  /* 0x00000011940e7209 */ /* 0x000fe40007800000 */
[----:B------:R-:W-:Y:S02]  /*cf40*/  FMNMX R24, R151, R24, !PT ;  /* 0x0000001897187209 */ /* 0x000fe40007800000 */
[----:B------:R-:W-:-:S03]  /*cf50*/  FMNMX R23, R149, R14, !PT ;  /* 0x0000000e95177209 */ /* 0x000fc60007800000 */
[----:B------:R-:W1:Y:S04]  /*cf60*/  SHFL.BFLY PT, R17, R24, 0x1, 0x1f ;  /* 0x0c201f0018117f89 */ /* 0x000e6800000e0000 */
[----:B------:R-:W2:Y:S01]  /*cf70*/  SHFL.BFLY PT, R14, R23, 0x1, 0x1f ;  /* 0x0c201f00170e7f89 */ /* 0x000ea200000e0000 */
[----:B-1----:R-:W-:Y:S02]  /*cf80*/  FMNMX R169, R24, R17, !PT ;  /* 0x0000001118a97209 */ /* 0x002fe40007800000 */
[----:B------:R-:W-:Y:S02]  /*cf90*/  SHF.L.U32 R24, R3, 0x1f, RZ ;  /* 0x0000001f03187819 */ /* 0x000fe400000006ff */
[----:B--2---:R-:W-:Y:S02]  /*cfa0*/  FMNMX R168, R23, R14, !PT ;  /* 0x0000000e17a87209 */ /* 0x004fe40007800000 */
[----:B------:R-:W1:Y:S01]  /*cfb0*/  SHFL.BFLY PT, R14, R169, 0x2, 0x1f ;  /* 0x0c401f00a90e7f89 */ /* 0x000e6200000e0000 */
[----:B------:R-:W-:-:S03]  /*cfc0*/  LEA R23, R6, R11, 0x3 ;  /* 0x0000000b06177211 */ /* 0x000fc600078e18ff */
[----:B------:R-:W2:Y:S01]  /*cfd0*/  SHFL.BFLY PT, R17, R168, 0x2, 0x1f ;  /* 0x0c401f00a8117f89 */ /* 0x000ea200000e0000 */
[----:B------:R-:W-:-:S04]  /*cfe0*/  PRMT R23, RZ, 0x654, R23 ;  /* 0x00000654ff177816 */ /* 0x000fc80000000017 */
[----:B------:R3:W-:Y:S01]  /*cff0*/  SYNCS.ARRIVE.TRANS64.RED.A1T0 RZ, [R23+URZ], RZ ;  /* 0x000000ff17ff79a7 */ /* 0x0007e2000810043f */
[----:B------:R-:W4:Y:S01]  /*d000*/  SYNCS.PHASECHK.TRANS64.TRYWAIT P4, [R173+URZ+0x11000], R24 ;  /* 0x01100018ad0075a7 */ /* 0x000f22000808017f */
[----:B-1----:R-:W-:Y:S02]  /*d010*/  FMNMX R14, R169, R14, !PT ;  /* 0x0000000ea90e7209 */ /* 0x002fe40007800000 */
[----:B--2---:R-:W-:Y:S02]  /*d020*/  FMNMX R17, R168, R17, !PT ;  /* 0x00000011a8117209 */ /* 0x004fe40007800000 */
[C---:B------:R-:W-:Y:S02]  /*d030*/  FSETP.NEU.AND P3, PT, R14.reuse, -INF , PT ;  /* 0xff8000000e00780b */ /* 0x040fe40003f6d000 */
[----:B------:R-:W-:Y:S02]  /*d040*/  FSETP.NEU.AND P2, PT, R17, -INF , PT ;  /* 0xff8000001100780b */ /* 0x000fe40003f4d000 */
[----:B------:R-:W-:-:S02]  /*d050*/  FSEL R170, R14, RZ, P3 ;  /* 0x000000ff0eaa7208 */ /* 0x000fc40001800000 */
[----:B------:R-:W-:-:S03]  /*d060*/  FSEL R171, R17, RZ, P2 ;  /* 0x000000ff11ab7208 */ /* 0x000fc60001000000 */
[C---:B------:R-:W-:Y:S02]  /*d070*/  FADD R19, -R170.reuse, R19 ;  /* 0x00000013aa137221 */ /* 0x040fe40000000100 */
[----:B------:R-:W-:Y:S02]  /*d080*/  FADD R20, -R171, R20 ;  /* 0x00000014ab147221 */ /* 0x000fe40000000100 */
[----:B---3--:R-:W-:Y:S01]  /*d090*/  FMUL R23, R19, UR15 ;  /* 0x0000000f13177c20 */ /* 0x008fe20008400000 */
[----:B------:R-:W-:Y:S01]  /*d0a0*/  FMUL R19, R170, UR15 ;  /* 0x0000000faa137c20 */ /* 0x000fe20008400000 */
[----:B------:R-:W-:-:S03]  /*d0b0*/  FMUL R20, R20, UR15 ;  /* 0x0000000f14147c20 */ /* 0x000fc60008400000 */
[----:B------:R-:W-:Y:S01]  /*d0c0*/  FSETP.GEU.AND P6, PT, R23, -126, PT ;  /* 0xc2fc00001700780b */ /* 0x000fe20003fce000 */
[--C-:B------:R-:W-:Y:S01]  /*d0d0*/  FFMA R26, R26, UR15, -R19.reuse ;  /* 0x0000000f1a1a7c23 */ /* 0x100fe20008000813 */
[----:B------:R-:W-:Y:S01]  /*d0e0*/  FSETP.GEU.AND P5, PT, R20, -126, PT ;  /* 0xc2fc00001400780b */ /* 0x000fe20003fae000 */
[--C-:B------:R-:W-:Y:S01]  /*d0f0*/  FFMA R27, R27, UR15, -R19.reuse ;  /* 0x0000000f1b1b7c23 */ /* 0x100fe20008000813 */
[----:B------:R-:W-:Y:S02]  /*d100*/  FFMA R169, R30, UR15, -R19 ;  /* 0x0000000f1ea97c23 */ /* 0x000fe40008000813 */
[----:B------:R-:W-:Y:S02]  /*d110*/  FSETP.GEU.AND P2, PT, R26, -126, PT ;  /* 0xc2fc00001a00780b */ /* 0x000fe40003f4e000 */
[----:B------:R-:W-:-:S05]  /*d120*/  FSETP.GEU.AND P3, PT, R27, -126, PT ;  /* 0xc2fc00001b00780b */ /* 0x000fca0003f6e000 */
[----:B------:R-:W-:Y:S02]  /*d130*/  @!P6 FMUL R23, R23, 0.5 ;  /* 0x3f0000001717e820 */ /* 0x000fe40000400000 */
[----:B------:R-:W-:-:S04]  /*d140*/  @!P5 FMUL R20, R20, 0.5 ;  /* 0x3f0000001414d820 */ /* 0x000fc80000400000 */
[----:B------:R1:W2:Y:S01]  /*d150*/  MUFU.EX2 R168, R20 ;  /* 0x0000001400a87308 */ /* 0x0002a20000000800 */
[----:B------:R-:W-:-:S07]  /*d160*/  @!P2 FMUL R26, R26, 0.5 ;  /* 0x3f0000001a1aa820 */ /* 0x000fce0000400000 */
[----:B------:R-:W3:Y:S01]  /*d170*/  MUFU.EX2 R23, R23 ;  /* 0x0000001700177308 */ /* 0x000ee20000000800 */
[----:B-1--4-:R-:W-:Y:S05]  /*d180*/  @!P4 BRA `(.L_x_44) ;  /* 0x0000005000b0c947 */ /* 0x012fea0003800000 */
.L_x_84:
[----:B------:R-:W-:Y:S05]  /*d190*/  BSYNC B0 ;  /* 0x0000000000007941 */ /* 0x000fea0003800000 */
.L_x_43:
[----:B------:R-:W4:Y:S01]  /*d1a0*/  MUFU.EX2 R170, R26 ;  /* 0x0000001a00aa7308 */ /* 0x000f220000000800 */
[----:B------:R-:W-:Y:S01]  /*d1b0*/  FMUL R30, R171, UR15 ;  /* 0x0000000fab1e7c20 */ /* 0x000fe20008400000 */
[--C-:B------:R-:W-:Y:S01]  /*d1c0*/  FFMA R172, R31, UR15, -R19.reuse ;  /* 0x0000000f1fac7c23 */ /* 0x100fe20008000813 */
[----:B--2---:R-:W-:Y:S01]  /*d1d0*/  @!P5 FMUL R168, R168, R168 ;  /* 0x000000a8a8a8d220 */ /* 0x004fe20000400000 */
[----:B------:R-:W-:Y:S01]  /*d1e0*/  FSETP.GEU.AND P4, PT, R169, -126, PT ;  /* 0xc2fc0000a900780b */ /* 0x000fe20003f8e000 */
[--C-:B------:R-:W-:Y:S01]  /*d1f0*/  FFMA R25, R25, UR15, -R30.reuse ;  /* 0x0000000f19197c23 */ /* 0x100fe2000800081e */
[--C-:B------:R-:W-:Y:S01]  /*d200*/  FFMA R20, R28, UR15, -R30.reuse ;  /* 0x0000000f1c147c23 */ /* 0x100fe2000800081e */
[----:B------:R-:W-:Y:S01]  /*d210*/  FSETP.GEU.AND P5, PT, R172, -126, PT ;  /* 0xc2fc0000ac00780b */ /* 0x000fe20003fae000 */
[--C-:B-1----:R-:W-:Y:S01]  /*d220*/  FFMA R24, R29, UR15, -R30.reuse ;  /* 0x0000000f1d187c23 */ /* 0x102fe2000800081e */
[--C-:B------:R-:W-:Y:S01]  /*d230*/  FFMA R173, R32, UR15, -R30.reuse ;  /* 0x0000000f20ad7c23 */ /* 0x100fe2000800081e */
[--C-:B------:R-:W-:Y:S01]  /*d240*/  FFMA R176, R34, UR15, -R19.reuse ;  /* 0x0000000f22b07c23 */ /* 0x100fe20008000813 */
[--C-:B------:R-:W-:Y:S01]  /*d250*/  FFMA R174, R33, UR15, -R30.reuse ;  /* 0x0000000f21ae7c23 */ /* 0x100fe2000800081e */
[--C-:B------:R-:W-:Y:S01]  /*d260*/  FFMA R33, R35, UR15, -R19.reuse ;  /* 0x0000000f23217c23 */ /* 0x100fe20008000813 */
[--C-:B------:R-:W-:Y:S01]  /*d270*/  FFMA R34, R36, UR15, -R30.reuse ;  /* 0x0000000f24227c23 */ /* 0x100fe2000800081e */
[--C-:B------:R-:W-:Y:S01]  /*d280*/  FFMA R35, R37, UR15, -R30.reuse ;  /* 0x0000000f25237c23 */ /* 0x100fe2000800081e */
[--C-:B------:R-:W-:Y:S01]  /*d290*/  FFMA R37, R39, UR15, -R19.reuse ;  /* 0x0000000f27257c23 */ /* 0x100fe20008000813 */
[----:B------:R-:W-:Y:S01]  /*d2a0*/  @!P3 FMUL R27, R27, 0.5 ;  /* 0x3f0000001b1bb820 */ /* 0x000fe20000400000 */
[----:B----4-:R-:W-:Y:S01]  /*d2b0*/  @!P2 FMUL R170, R170, R170 ;  /* 0x000000aaaaaaa220 */ /* 0x010fe20000400000 */
[----:B------:R-:W-:Y:S01]  /*d2c0*/  FSETP.GEU.AND P2, PT, R25, -126, PT ;  /* 0xc2fc00001900780b */ /* 0x000fe20003f4e000 */
[----:B------:R-:W-:Y:S01]  /*d2d0*/  @!P4 FMUL R169, R169, 0.5 ;  /* 0x3f000000a9a9c820 */ /* 0x000fe20000400000 */
[----:B------:R-:W-:Y:S01]  /*d2e0*/  @!P5 FMUL R172, R172, 0.5 ;  /* 0x3f000000acacd820 */ /* 0x000fe20000400000 */
[--C-:B------:R-:W-:Y:S01]  /*d2f0*/  FFMA R36, R38, UR15, -R19.reuse ;  /* 0x0000000f26247c23 */ /* 0x100fe20008000813 */
[--C-:B------:R-:W-:Y:S01]  /*d300*/  FFMA R38, R40, UR15, -R30.reuse ;  /* 0x0000000f28267c23 */ /* 0x100fe2000800081e */
[--C-:B------:R-:W-:Y:S01]  /*d310*/  FFMA R39, R41, UR15, -R30.reuse ;  /* 0x0000000f29277c23 */ /* 0x100fe2000800081e */
[--C-:B------:R-:W-:Y:S01]  /*d320*/  FFMA R40, R42, UR15, -R19.reuse ;  /* 0x0000000f2a287c23 */ /* 0x100fe20008000813 */
[----:B------:R-:W1:Y:S01]  /*d330*/  MUFU.EX2 R169, R169 ;  /* 0x000000a900a97308 */ /* 0x000e620000000800 */
[--C-:B------:R-:W-:Y:S01]  /*d340*/  FFMA R42, R44, UR15, -R30.reuse ;  /* 0x0000000f2c2a7c23 */ /* 0x100fe2000800081e */
[--C-:B------:R-:W-:Y:S01]  /*d350*/  FFMA R21, R21, UR15, -R30.reuse ;  /* 0x0000000f15157c23 */ /* 0x100fe2000800081e */
[----:B---3--:R-:W-:Y:S01]  /*d360*/  @!P6 FMUL R23, R23, R23 ;  /* 0x000000171717e220 */ /* 0x008fe20000400000 */
[--C-:B------:R-:W-:Y:S01]  /*d370*/  FFMA R46, R46, UR15, -R19.reuse ;  /* 0x0000000f2e2e7c23 */ /* 0x100fe20008000813 */
[--C-:B------:R-:W-:Y:S01]  /*d380*/  FFMA R41, R43, UR15, -R19.reuse ;  /* 0x0000000f2b297c23 */ /* 0x100fe20008000813 */
[----:B------:R-:W-:Y:S01]  /*d390*/  @!P2 FMUL R25, R25, 0.5 ;  /* 0x3f0000001919a820 */ /* 0x000fe20000400000 */
[----:B------:R-:W-:Y:S01]  /*d3a0*/  FSETP.GEU.AND P6, PT, R21, -126, PT ;  /* 0xc2fc00001500780b */ /* 0x000fe20003fce000 */
[----:B------:R-:W2:Y:S01]  /*d3b0*/  MUFU.EX2 R172, R172 ;  /* 0x000000ac00ac7308 */ /* 0x000ea20000000800 */
[--C-:B------:R-:W-:Y:S01]  /*d3c0*/  FFMA R43, R48, UR15, -R30.reuse ;  /* 0x0000000f302b7c23 */ /* 0x100fe2000800081e */
[----:B------:R-:W-:Y:S05]  /*d3d0*/  WARPSYNC.ALL ;  /* 0x0000000000007948 */ /* 0x000fea0003800000 */
[-C--:B------:R-:W-:Y:S01]  /*d3e0*/  FMUL R152, R152, R168.reuse ;  /* 0x000000a898987220 */ /* 0x080fe20000400000 */
[----:B------:R-:W3:Y:S01]  /*d3f0*/  MUFU.EX2 R28, R25 ;  /* 0x00000019001c7308 */ /* 0x000ee20000000800 */
[----:B-1----:R-:W-:Y:S01]  /*d400*/  @!P4 FMUL R169, R169, R169 ;  /* 0x000000a9a9a9c220 */ /* 0x002fe20000400000 */
[----:B------:R-:W-:Y:S01]  /*d410*/  FSETP.GEU.AND P4, PT, R24, -126, PT ;  /* 0xc2fc00001800780b */ /* 0x000fe20003f8e000 */
[-C--:B------:R-:W-:Y:S01]  /*d420*/  FMUL R153, R153, R168.reuse ;  /* 0x000000a899997220 */ /* 0x080fe20000400000 */
[----:B------:R-:W-:Y:S01]  /*d430*/  @!P6 FMUL R21, R21, 0.5 ;  /* 0x3f0000001515e820 */ /* 0x000fe20000400000 */
[-C--:B------:R-:W-:Y:S01]  /*d440*/  FMUL R156, R156, R168.reuse ;  /* 0x000000a89c9c7220 */ /* 0x080fe20000400000 */
[-C--:B------:R-:W-:Y:S01]  /*d450*/  FMUL R157, R157, R168.reuse ;  /* 0x000000a89d9d7220 */ /* 0x080fe20000400000 */
[----:B------:R-:W-:Y:S01]  /*d460*/  FMUL R160, R160, R168 ;  /* 0x000000a8a0a07220 */ /* 0x000fe20000400000 */
[----:B------:R-:W1:Y:S01]  /*d470*/  MUFU.EX2 R31, R27 ;  /* 0x0000001b001f7308 */ /* 0x000e620000000800 */
[----:B--2---:R-:W-:Y:S01]  /*d480*/  @!P5 FMUL R172, R172, R172 ;  /* 0x000000acacacd220 */ /* 0x004fe20000400000 */
[----:B------:R-:W-:Y:S01]  /*d490*/  FSETP.GEU.AND P5, PT, R173, -126, PT ;  /* 0xc2fc0000ad00780b */ /* 0x000fe20003fae000 */
[-C--:B------:R-:W-:Y:S01]  /*d4a0*/  FMUL R161, R161, R168.reuse ;  /* 0x000000a8a1a17220 */ /* 0x080fe20000400000 */
[-C--:B------:R-:W-:Y:S01]  /*d4b0*/  FMUL R164, R164, R168.reuse ;  /* 0x000000a8a4a47220 */ /* 0x080fe20000400000 */
[----:B------:R-:W-:Y:S01]  /*d4c0*/  FMUL R165, R165, R168 ;  /* 0x000000a8a5a57220 */ /* 0x000fe20000400000 */
[-C--:B------:R-:W-:Y:S01]  /*d4d0*/  FMUL R154, R154, R23.reuse ;  /* 0x000000179a9a7220 */ /* 0x080fe20000400000 */
[----:B------:R-:W-:Y:S01]  /*d4e0*/  @!P4 FMUL R24, R24, 0.5 ;  /* 0x3f0000001818c820 */ /* 0x000fe20000400000 */
[----:B------:R2:W4:Y:S01]  /*d4f0*/  MUFU.EX2 R171, R21 ;  /* 0x0000001500ab7308 */ /* 0x0005220000000800 */
[----:B---3--:R-:W-:Y:S01]  /*d500*/  @!P2 FMUL R28, R28, R28 ;  /* 0x0000001c1c1ca220 */ /* 0x008fe20000400000 */
[----:B------:R-:W-:Y:S01]  /*d510*/  FSETP.GEU.AND P2, PT, R176, -126, PT ;  /* 0xc2fc0000b000780b */ /* 0x000fe20003f4e000 */
[-C--:B------:R-:W-:Y:S01]  /*d520*/  FMUL R155, R155, R23.reuse ;  /* 0x000000179b9b7220 */ /* 0x080fe20000400000 */
[-C--:B------:R-:W-:Y:S01]  /*d530*/  FMUL R158, R158, R23.reuse ;  /* 0x000000179e9e7220 */ /* 0x080fe20000400000 */
[-C--:B------:R-:W-:Y:S01]  /*d540*/  FMUL R159, R159, R23.reuse ;  /* 0x000000179f9f7220 */ /* 0x080fe20000400000 */
[----:B------:R-:W-:Y:S01]  /*d550*/  FMUL R162, R162, R23 ;  /* 0x00000017a2a27220 */ /* 0x000fe20000400000 */
[----:B------:R-:W-:Y:S01]  /*d560*/  @!P5 FMUL R173, R173, 0.5 ;  /* 0x3f000000adadd820 */ /* 0x000fe20000400000 */
[----:B------:R-:W3:Y:S01]  /*d570*/  MUFU.EX2 R32, R24 ;  /* 0x0000001800207308 */ /* 0x000ee20000000800 */
[----:B-1----:R-:W-:Y:S01]  /*d580*/  @!P3 FMUL R31, R31, R31 ;  /* 0x0000001f1f1fb220 */ /* 0x002fe20000400000 */
[----:B------:R-:W-:Y:S01]  /*d590*/  FSETP.GEU.AND P3, PT, R20, -126, PT ;  /* 0xc2fc00001400780b */ /* 0x000fe20003f6e000 */
[--C-:B--2---:R-:W-:Y:S01]  /*d5a0*/  FFMA R21, R49, UR15, -R30.reuse ;  /* 0x0000000f31157c23 */ /* 0x104fe2000800081e */
[-C--:B------:R-:W-:Y:S01]  /*d5b0*/  FMUL R163, R163, R23.reuse ;  /* 0x00000017a3a37220 */ /* 0x080fe20000400000 */
[-C--:B------:R-:W-:Y:S01]  /*d5c0*/  FMUL R166, R166, R23.reuse ;  /* 0x00000017a6a67220 */ /* 0x080fe20000400000 */
[----:B------:R-:W-:Y:S01]  /*d5d0*/  FMUL R167, R167, R23 ;  /* 0x00000017a7a77220 */ /* 0x000fe20000400000 */
[----:B------:R-:W-:Y:S01]  /*d5e0*/  @!P2 FMUL R176, R176, 0.5 ;  /* 0x3f000000b0b0a820 */ /* 0x000fe20000400000 */
[----:B------:R-:W1:Y:S01]  /*d5f0*/  MUFU.EX2 R173, R173 ;  /* 0x000000ad00ad7308 */ /* 0x000e620000000800 */
[----:B----4-:R-:W-:Y:S01]  /*d600*/  @!P6 FMUL R171, R171, R171 ;  /* 0x000000abababe220 */ /* 0x010fe20000400000 */
[----:B------:R-:W-:Y:S01]  /*d610*/  FSETP.GEU.AND P6, PT, R174, -126, PT ;  /* 0xc2fc0000ae00780b */ /* 0x000fe20003fce000 */
[--C-:B------:R-:W-:Y:S01]  /*d620*/  FFMA R45, R45, UR15, -R30.reuse ;  /* 0x0000000f2d2d7c23 */ /* 0x100fe2000800081e */
[----:B------:R-:W-:Y:S01]  /*d630*/  F2FP.BF16.F32.PACK_AB R25, R31, R170 ;  /* 0x000000aa1f19723e */ /* 0x000fe200000010ff */
[--C-:B------:R-:W-:Y:S01]  /*d640*/  FFMA R44, R50, UR15, -R19.reuse ;  /* 0x0000000f322c7c23 */ /* 0x100fe20008000813 */
[----:B------:R-:W-:Y:S01]  /*d650*/  F2FP.BF16.F32.PACK_AB R27, R172, R169 ;  /* 0x000000a9ac1b723e */ /* 0x000fe200000010ff */
[----:B------:R-:W-:Y:S01]  /*d660*/  @!P3 FMUL R20, R20, 0.5 ;  /* 0x3f0000001414b820 */ /* 0x000fe20000400000 */
[----:B------:R-:W2:Y:S01]  /*d670*/  MUFU.EX2 R176, R176 ;  /* 0x000000b000b07308 */ /* 0x000ea20000000800 */
[----:B---3--:R-:W-:Y:S01]  /*d680*/  @!P4 FMUL R32, R32, R32 ;  /* 0x000000202020c220 */ /* 0x008fe20000400000 */
[----:B------:R-:W-:Y:S01]  /*d690*/  FSETP.GEU.AND P4, PT, R34, -126, PT ;  /* 0xc2fc00002200780b */ /* 0x000fe20003f8e000 */
[--C-:B------:R-:W-:Y:S01]  /*d6a0*/  FFMA R49, R51, UR15, -R19.reuse ;  /* 0x0000000f33317c23 */ /* 0x100fe20008000813 */
[----:B------:R-:W-:Y:S01]  /*d6b0*/  F2FP.BF16.F32.PACK_AB R24, R28, R171 ;  /* 0x000000ab1c18723e */ /* 0x000fe200000010ff */
[--C-:B------:R-:W-:Y:S01]  /*d6c0*/  FFMA R51, R53, UR15, -R30.reuse ;  /* 0x0000000f35337c23 */ /* 0x100fe2000800081e */
[--C-:B------:R-:W-:Y:S01]  /*d6d0*/  FFMA R50, R52, UR15, -R30.reuse ;  /* 0x0000000f34327c23 */ /* 0x100fe2000800081e */
[----:B------:R-:W-:Y:S01]  /*d6e0*/  @!P6 FMUL R174, R174, 0.5 ;  /* 0x3f000000aeaee820 */ /* 0x000fe20000400000 */
        /* <DEDUP_REMOVED lines=11> */
[--C-:B---3--:R-:W-:Y:S01]  /*d7a0*/  FFMA R20, R47, UR15, -R19.reuse ;  /* 0x0000000f2f147c23 */ /* 0x108fe20008000813 */
[--C-:B------:R-:W-:Y:S01]  /*d7b0*/  FFMA R56, R57, UR15, -R30.reuse ;  /* 0x0000000f39387c23 */ /* 0x100fe2000800081e */
[--C-:B------:R-:W-:Y:S01]  /*d7c0*/  FFMA R59, R59, UR15, -R19.reuse ;  /* 0x0000000f3b3b7c23 */ /* 0x100fe20008000813 */
[--C-:B------:R-:W-:Y:S01]  /*d7d0*/  FFMA R57, R60, UR15, -R30.reuse ;  /* 0x0000000f3c397c23 */ /* 0x100fe2000800081e */
[----:B------:R-:W-:Y:S01]  /*d7e0*/  @!P5 FMUL R35, R35, 0.5 ;  /* 0x3f0000002323d820 */ /* 0x000fe20000400000 */
[----:B------:R-:W2:Y:S01]  /*d7f0*/  MUFU.EX2 R34, R34 ;  /* 0x0000002200227308 */ /* 0x000ea20000000800 */
[----:B----4-:R-:W-:Y:S01]  /*d800*/  @!P3 FMUL R29, R29, R29 ;  /* 0x0000001d1d1db220 */ /* 0x010fe20000400000 */
[----:B------:R-:W-:Y:S01]  /*d810*/  FSETP.GEU.AND P3, PT, R33, -126, PT ;  /* 0xc2fc00002100780b */ /* 0x000fe20003f6e000 */
[--C-:B------:R-:W-:Y:S01]  /*d820*/  FFMA R58, R61, UR15, -R30.reuse ;  /* 0x0000000f3d3a7c23 */ /* 0x100fe2000800081e */
[--C-:B------:R-:W-:Y:S01]  /*d830*/  FFMA R60, R62, UR15, -R19.reuse ;  /* 0x0000000f3e3c7c23 */ /* 0x100fe20008000813 */
[--C-:B------:R-:W-:Y:S01]  /*d840*/  FFMA R62, R63, UR15, -R19.reuse ;  /* 0x0000000f3f3e7c23 */ /* 0x100fe20008000813 */
[----:B------:R-:W-:Y:S01]  /*d850*/  F2FP.BF16.F32.PACK_AB R26, R32, R29 ;  /* 0x0000001d201a723e */ /* 0x000fe200000010ff */
[----:B------:R-:W-:Y:S01]  /*d860*/  @!P2 FMUL R37, R37, 0.5 ;  /* 0x3f0000002525a820 */ /* 0x000fe20000400000 */
[----:B------:R-:W3:Y:S01]  /*d870*/  MUFU.EX2 R35, R35 ;  /* 0x0000002300237308 */ /* 0x000ee20000000800 */
[----:B-1----:R-:W-:Y:S01]  /*d880*/  @!P6 FMUL R174, R174, R174 ;  /* 0x000000aeaeaee220 */ /* 0x002fe20000400000 */
[----:B------:R-:W-:Y:S01]  /*d890*/  WARPGROUP.ARRIVE ;  /* 0x00000000000079c5 */ /* 0x000fe20000000000 */
[----:B------:R-:W-:Y:S01]  /*d8a0*/  FSETP.GEU.AND P6, PT, R36, -126, PT ;  /* 0xc2fc00002400780b */ /* 0x000fe20003fce000 */
        /* <DEDUP_REMOVED lines=11> */
[--C-:B------:R-:W-:Y:S01]  /*d960*/  FFMA R71, R71, UR15, -R19.reuse ;  /* 0x0000000f47477c23 */ /* 0x100fe20008000813 */
[----:B------:R-:W2:Y:S01]  /*d970*/  MUFU.EX2 R33, R33 ;  /* 0x0000002100217308 */ /* 0x000ea20000000800 */
[----:B---3--:R-:W-:Y:S01]  /*d980*/  @!P5 FMUL R35, R35, R35 ;  /* 0x000000232323d220 */ /* 0x008fe20000400000 */
[----:B------:R-:W-:Y:S01]  /*d990*/  FSETP.GEU.AND P5, PT, R40, -126, PT ;  /* 0xc2fc00002800780b */ /* 0x000fe20003fae000 */
[----:B------:R-:W-:Y:S01]  /*d9a0*/  @!P6 FMUL R36, R36, 0.5 ;  /* 0x3f0000002424e820 */ /* 0x000fe20000400000 */
[--C-:B------:R-:W-:Y:S01]  /*d9b0*/  FFMA R69, R72, UR15, -R30.reuse ;  /* 0x0000000f48457c23 */ /* 0x100fe2000800081e */
[--C-:B------:R-:W-:Y:S01]  /*d9c0*/  FFMA R70, R73, UR15, -R30.reuse ;  /* 0x0000000f49467c23 */ /* 0x100fe2000800081e */
[--C-:B------:R-:W-:Y:S01]  /*d9d0*/  FFMA R175, R74, UR15, -R19.reuse ;  /* 0x0000000f4aaf7c23 */ /* 0x100fe20008000813 */
[----:B------:R-:W-:Y:S01]  /*d9e0*/  @!P4 FMUL R39, R39, 0.5 ;  /* 0x3f0000002727c820 */ /* 0x000fe20000400000 */
[--C-:B------:R-:W-:Y:S01]  /*d9f0*/  FFMA R72, R75, UR15, -R19.reuse ;  /* 0x0000000f4b487c23 */ /* 0x100fe20008000813 */
[----:B-1----:R-:W-:Y:S01]  /*da00*/  @!P2 FMUL R37, R37, R37 ;  /* 0x000000252525a220 */ /* 0x002fe20000400000 */
[----:B------:R-:W-:Y:S01]  /*da10*/  FSETP.GEU.AND P2, PT, R42, -126, PT ;  /* 0xc2fc00002a00780b */ /* 0x000fe20003f4e000 */
[----:B------:R-:W1:Y:S01]  /*da20*/  MUFU.EX2 R36, R36 ;  /* 0x0000002400247308 */ /* 0x000e620000000800 */
[--C-:B------:R-:W-:Y:S01]  /*da30*/  FFMA R73, R76, UR15, -R30.reuse ;  /* 0x0000000f4c497c23 */ /* 0x100fe2000800081e */
[--C-:B------:R-:W-:Y:S01]  /*da40*/  FFMA R74, R77, UR15, -R30.reuse ;  /* 0x0000000f4d4a7c23 */ /* 0x100fe2000800081e */
[--C-:B------:R-:W-:Y:S01]  /*da50*/  FFMA R75, R78, UR15, -R19.reuse ;  /* 0x0000000f4e4b7c23 */ /* 0x100fe20008000813 */
[----:B------:R-:W-:Y:S01]  /*da60*/  @!P5 FMUL R40, R40, 0.5 ;  /* 0x3f0000002828d820 */ /* 0x000fe20000400000 */
[--C-:B------:R-:W-:Y:S01]  /*da70*/  FFMA R76, R79, UR15, -R19.reuse ;  /* 0x0000000f4f4c7c23 */ /* 0x100fe20008000813 */
[----:B--2---:R-:W-:Y:S01]  /*da80*/  @!P3 FMUL R33, R33, R33 ;  /* 0x000000212121b220 */ /* 0x004fe20000400000 */
[----:B------:R-:W-:Y:S01]  /*da90*/  FSETP.GEU.AND P3, PT, R38, -126, PT ;  /* 0xc2fc00002600780b */ /* 0x000fe20003f6e000 */
[----:B------:R-:W2:Y:S01]  /*daa0*/  MUFU.EX2 R39, R39 ;  /* 0x0000002700277308 */ /* 0x000ea20000000800 */
[--C-:B------:R-:W-:Y:S01]  /*dab0*/  FFMA R77, R80, UR15, -R30.reuse ;  /* 0x0000000f504d7c23 */ /* 0x100fe2000800081e */
[--C-:B------:R-:W-:Y:S01]  /*dac0*/  FFMA R78, R81, UR15, -R30.reuse ;  /* 0x0000000f514e7c23 */ /* 0x100fe2000800081e */
[--C-:B------:R-:W-:Y:S01]  /*dad0*/  FFMA R79, R82, UR15, -R19.reuse ;  /* 0x0000000f524f7c23 */ /* 0x100fe20008000813 */
[----:B------:R-:W-:Y:S01]  /*dae0*/  @!P2 FMUL R42, R42, 0.5 ;  /* 0x3f0000002a2aa820 */ /* 0x000fe20000400000 */
[--C-:B------:R-:W-:Y:S01]  /*daf0*/  FFMA R80, R83, UR15, -R19.reuse ;  /* 0x0000000f53507c23 */ /* 0x100fe20008000813 */
[--C-:B------:R-:W-:Y:S01]  /*db00*/  FFMA R82, R84, UR15, -R30.reuse ;  /* 0x0000000f54527c23 */ /* 0x100fe2000800081e */
[--C-:B------:R-:W-:Y:S01]  /*db10*/  FFMA R81, R85, UR15, -R30.reuse ;  /* 0x0000000f55517c23 */ /* 0x100fe2000800081e */
[----:B------:R-:W3:Y:S01]  /*db20*/  MUFU.EX2 R40, R40 ;  /* 0x0000002800287308 */ /* 0x000ee20000000800 */
[----:B-1----:R-:W-:Y:S01]  /*db30*/  @!P6 FMUL R36, R36, R36 ;  /* 0x000000242424e220 */ /* 0x002fe20000400000 */
[----:B------:R-:W-:Y:S01]  /*db40*/  FSETP.GEU.AND P6, PT, R41, -126, PT ;  /* 0xc2fc00002900780b */ /* 0x000fe20003fce000 */
[--C-:B------:R-:W-:Y:S01]  /*db50*/  FFMA R84, R86, UR15, -R19.reuse ;  /* 0x0000000f56547c23 */ /* 0x100fe20008000813 */
[----:B------:R-:W-:Y:S01]  /*db60*/  @!P3 FMUL R38, R38, 0.5 ;  /* 0x3f0000002626b820 */ /* 0x000fe20000400000 */
[--C-:B------:R-:W-:Y:S01]  /*db70*/  FFMA R85, R87, UR15, -R19.reuse ;  /* 0x0000000f57557c23 */ /* 0x100fe20008000813 */
[--C-:B------:R-:W-:Y:S01]  /*db80*/  FFMA R83, R88, UR15, -R30.reuse ;  /* 0x0000000f58537c23 */ /* 0x100fe2000800081e */
[--C-:B------:R-:W-:Y:S01]  /*db90*/  FFMA R88, R89, UR15, -R30.reuse ;  /* 0x0000000f59587c23 */ /* 0x100fe2000800081e */
        /* <DEDUP_REMOVED lines=32> */
[----:B------:R2:W4:Y:S01]  /*dda0*/  MUFU.EX2 R48, R20 ;  /* 0x0000001400307308 */ /* 0x0005220000000800 */
[----:B---3--:R-:W-:Y:S01]  /*ddb0*/  @!P6 FMUL R41, R41, R41 ;  /* 0x000000292929e220 */ /* 0x008fe20000400000 */
[----:B------:R-:W-:Y:S01]  /*ddc0*/  FSETP.GEU.AND P6, PT, R43, -126, PT ;  /* 0xc2fc00002b00780b */ /* 0x000fe20003fce000 */
[--C-:B------:R-:W-:Y:S01]  /*ddd0*/  FFMA R103, R106, UR15, -R19.reuse ;  /* 0x0000000f6a677c23 */ /* 0x100fe20008000813 */
[--C-:B------:R-:W-:Y:S01]  /*dde0*/  FFMA R106, R107, UR15, -R19.reuse ;  /* 0x0000000f6b6a7c23 */ /* 0x100fe20008000813 */
[--C-:B------:R-:W-:Y:S01]  /*ddf0*/  FFMA R102, R108, UR15, -R30.reuse ;  /* 0x0000000f6c667c23 */ /* 0x100fe2000800081e */
[--C-:B------:R-:W-:Y:S01]  /*de00*/  FFMA R105, R109, UR15, -R30.reuse ;  /* 0x0000000f6d697c23 */ /* 0x100fe2000800081e */
[----:B------:R-:W-:Y:S01]  /*de10*/  @!P3 FMUL R45, R45, 0.5 ;  /* 0x3f0000002d2db820 */ /* 0x000fe20000400000 */
[----:B------:R3:W5:Y:S01]  /*de20*/  MUFU.EX2 R46, R21 ;  /* 0x00000015002e7308 */ /* 0x0007620000000800 */
[----:B--2---:R-:W-:Y:S01]  /*de30*/  LEA R20, R15, UR14, 0xa ;  /* 0x0000000e0f147c11 */ /* 0x004fe2000f8e50ff */
[----:B-1----:R-:W-:Y:S01]  /*de40*/  @!P4 FMUL R47, R47, R47 ;  /* 0x0000002f2f2fc220 */ /* 0x002fe20000400000 */
[----:B------:R-:W-:Y:S01]  /*de50*/  FSETP.GEU.AND P4, PT, R49, -126, PT ;  /* 0xc2fc00003100780b */ /* 0x000fe20003f8e000 */
[--C-:B------:R-:W-:Y:S01]  /*de60*/  FFMA R107, R110, UR15, -R19.reuse ;  /* 0x0000000f6e6b7c23 */ /* 0x100fe20008000813 */
[----:B------:R-:W-:Y:S01]  /*de70*/  R2UR UR6, R20 ;  /* 0x00000000140672ca */ /* 0x000fe200000e0000 */
[--C-:B------:R-:W-:Y:S01]  /*de80*/  FFMA R108, R111, UR15, -R19.reuse ;  /* 0x0000000f6f6c7c23 */ /* 0x100fe20008000813 */
[----:B------:R-:W-:Y:S01]  /*de90*/  @!P6 FMUL R43, R43, 0.5 ;  /* 0x3f0000002b2be820 */ /* 0x000fe20000400000 */
[----:B------:R-:W1:Y:S01]  /*dea0*/  MUFU.EX2 R45, R45 ;  /* 0x0000002d002d7308 */ /* 0x000e620000000800 */
[----:B---3--:R-:W-:Y:S01]  /*deb0*/  MOV R21, 0x80000020 ;  /* 0x8000002000157802 */ /* 0x008fe20000000f00 */
[----:B----4-:R-:W-:Y:S01]  /*dec0*/  @!P5 FMUL R48, R48, R48 ;  /* 0x000000303030d220 */ /* 0x010fe20000400000 */
[----:B------:R-:W-:Y:S01]  /*ded0*/  FSETP.GEU.AND P5, PT, R50, -126, PT ;  /* 0xc2fc00003200780b */ /* 0x000fe20003fae000 */
[--C-:B------:R-:W-:Y:S01]  /*dee0*/  FFMA R112, R112, UR15, -R30.reuse ;  /* 0x0000000f70707c23 */ /* 0x100fe2000800081e */
[----:B------:R-:W-:Y:S01]  /*def0*/  R2UR UR7, R21 ;  /* 0x00000000150772ca */ /* 0x000fe200000e0000 */
[----:B------:R-:W-:Y:S01]  /*df00*/  FFMA R113, R113, UR15, -R30 ;  /* 0x0000000f71717c23 */ /* 0x000fe2000800081e */
[----:B------:R-:W-:Y:S01]  /*df10*/  FFMA R114, R114, UR15, -R19 ;  /* 0x0000000f72727c23 */ /* 0x000fe20008000813 */
[----:B------:R-:W2:Y:S01]  /*df20*/  MUFU.EX2 R43, R43 ;  /* 0x0000002b002b7308 */ /* 0x000ea20000000800 */
[----:B-----5:R-:W-:Y:S01]  /*df30*/  @!P2 FMUL R46, R46, R46 ;  /* 0x0000002e2e2ea220 */ /* 0x020fe20000400000 */
[----:B------:R-:W-:Y:S01]  /*df40*/  FSETP.GEU.AND P2, PT, R52, -126, PT ;  /* 0xc2fc00003400780b */ /* 0x000fe20003f4e000 */
[----:B------:R-:W-:Y:S01]  /*df50*/  @!P4 FMUL R49, R49, 0.5 ;  /* 0x3f0000003131c820 */ /* 0x000fe20000400000 */
[----:B------:R-:W-:Y:S01]  /*df60*/  FFMA R12, R23, R12, R170 ;  /* 0x0000000c170c7223 */ /* 0x000fe200000000aa */
[----:B------:R-:W-:Y:S01]  /*df70*/  FFMA R13, R168, R13, R171 ;  /* 0x0000000da80d7223 */ /* 0x000fe200000000ab */
[--C-:B------:R-:W-:Y:S01]  /*df80*/  FFMA R115, R115, UR15, -R19.reuse ;  /* 0x0000000f73737c23 */ /* 0x100fe20008000813 */
[--C-:B------:R-:W-:Y:S01]  /*df90*/  FFMA R110, R117, UR15, -R30.reuse ;  /* 0x0000000f756e7c23 */ /* 0x100fe2000800081e */
[----:B------:R-:W-:Y:S01]  /*dfa0*/  @!P5 FMUL R50, R50, 0.5 ;  /* 0x3f0000003232d820 */ /* 0x000fe20000400000 */
[----:B-1----:R-:W-:Y:S01]  /*dfb0*/  @!P3 FMUL R45, R45, R45 ;  /* 0x0000002d2d2db220 */ /* 0x002fe20000400000 */
[----:B------:R-:W-:Y:S01]  /*dfc0*/  HGMMA.64x32x16.F32.BF16 R152, R24, gdesc[UR4].tnspB, R152, gsb0 ;  /* 0x4060000418987df0 */ /* 0x000fe20008001898 */
[----:B------:R-:W-:Y:S01]  /*dfd0*/  FSETP.GEU.AND P3, PT, R44, -126, PT ;  /* 0xc2fc00002c00780b */ /* 0x000fe20003f6e000 */
[----:B------:R-:W1:Y:S01]  /*dfe0*/  MUFU.EX2 R49, R49 ;  /* 0x0000003100317308 */ /* 0x000e620000000800 */
[--C-:B------:R-:W-:Y:S01]  /*dff0*/  FFMA R118, R118, UR15, -R19.reuse ;  /* 0x0000000f76767c23 */ /* 0x100fe20008000813 */
[--C-:B------:R-:W-:Y:S01]  /*e000*/  FFMA R119, R119, UR15, -R19.reuse ;  /* 0x0000000f77777c23 */ /* 0x100fe20008000813 */
[----:B------:R-:W-:Y:S01]  /*e010*/  @!P2 FMUL R52, R52, 0.5 ;  /* 0x3f0000003434a820 */ /* 0x000fe20000400000 */
[--C-:B------:R-:W-:Y:S01]  /*e020*/  FFMA R120, R120, UR15, -R30.reuse ;  /* 0x0000000f78787c23 */ /* 0x100fe2000800081e */
[----:B--2---:R-:W-:Y:S01]  /*e030*/  @!P6 FMUL R43, R43, R43 ;  /* 0x0000002b2b2be220 */ /* 0x004fe20000400000 */
[----:B------:R-:W-:Y:S01]  /*e040*/  FSETP.GEU.AND P6, PT, R51, -126, PT ;  /* 0xc2fc00003300780b */ /* 0x000fe20003fce000 */
[--C-:B------:R-:W-:Y:S01]  /*e050*/  FFMA R122, R122, UR15, -R19.reuse ;  /* 0x0000000f7a7a7c23 */ /* 0x100fe20008000813 */
        /* <DEDUP_REMOVED lines=11> */
[----:B------:R-:W-:Y:S01]  /*e110*/  @!P6 FMUL R51, R51, 0.5 ;  /* 0x3f0000003333e820 */ /* 0x000fe20000400000 */
[--C-:B------:R-:W-:Y:S01]  /*e120*/  FFMA R132, R132, UR15, -R30.reuse ;  /* 0x0000000f84847c23 */ /* 0x100fe2000800081e */
        /* <DEDUP_REMOVED lines=24> */
[----:B------:R-:W-:Y:S01]  /*e2b0*/  FFMA R148, R148, UR15, -R30 ;  /* 0x0000000f94947c23 */ /* 0x000fe2000800081e */
[----:B------:R-:W-:Y:S01]  /*e2c0*/  FFMA R147, R147, UR15, -R19 ;  /* 0x0000000f93937c23 */ /* 0x000fe20008000813 */
[----:B------:R-:W-:Y:S01]  /*e2d0*/  @!P2 FMUL R59, R59, 0.5 ;  /* 0x3f0000003b3ba820 */ /* 0x000fe20000400000 */
[----:B------:R-:W-:-:S02]  /*e2e0*/  WARPGROUP.DEPBAR.LE gsb0, 0x0 ;  /* 0x00008000000079c5 */ /* 0x000fc40000010000 */
[----:B------:R-:W-:Y:S01]  /*e2f0*/  VIADD R24, R20, 0x40 ;  /* 0x0000004014187836 */ /* 0x000fe20000000000 */
[----:B------:R-:W-:Y:S01]  /*e300*/  MOV R25, 0x80000020 ;  /* 0x8000002000197802 */ /* 0x000fe20000000f00 */
[----:B--2---:R-:W-:Y:S01]  /*e310*/  @!P6 FMUL R51, R51, R51 ;  /* 0x000000333333e220 */ /* 0x004fe20000400000 */
[----:B------:R-:W-:Y:S01]  /*e320*/  F2FP.BF16.F32.PACK_AB R26, R35, R34 ;  /* 0x00000022231a723e */ /* 0x000fe200000010ff */
[----:B------:R-:W1:Y:S01]  /*e330*/  MUFU.EX2 R56, R56 ;  /* 0x0000003800387308 */ /* 0x000e620000000800 */
[----:B------:R-:W-:Y:S01]  /*e340*/  R2UR UR6, R24 ;  /* 0x00000000180672ca */ /* 0x000fe200000e0000 */
[----:B------:R-:W-:Y:S01]  /*e350*/  @!P3 FMUL R55, R55, 0.5 ;  /* 0x3f0000003737b820 */ /* 0x000fe20000400000 */
[----:B------:R-:W-:Y:S01]  /*e360*/  R2UR UR7, R25 ;  /* 0x00000000190772ca */ /* 0x000fe200000e0000 */
[----:B---3--:R-:W-:Y:S01]  /*e370*/  @!P4 FMUL R53, R53, R53 ;  /* 0x000000353535c220 */ /* 0x008fe20000400000 */
[----:B------:R-:W-:Y:S01]  /*e380*/  F2FP.BF16.F32.PACK_AB R24, R174, R173 ;  /* 0x000000adae18723e */ /* 0x000fe200000010ff */
[----:B------:R-:W-:Y:S01]  /*e390*/  FFMA R150, R150, UR15, -R19 ;  /* 0x0000000f96967c23 */ /* 0x000fe20008000813 */
[----:B------:R-:W-:Y:S01]  /*e3a0*/  F2FP.BF16.F32.PACK_AB R25, R33, R176 ;  /* 0x000000b02119723e */ /* 0x000fe200000010ff */
[----:B------:R-:W2:Y:S01]  /*e3b0*/  MUFU.EX2 R21, R55 ;  /* 0x0000003700157308 */ /* 0x000ea20000000800 */
[----:B------:R-:W-:Y:S01]  /*e3c0*/  F2FP.BF16.F32.PACK_AB R27, R37, R36 ;  /* 0x00000024251b723e */ /* 0x000fe200000010ff */
[----:B------:R-:W-:Y:S01]  /*e3d0*/  VIADD R6, R6, 0x1 ;  /* 0x0000000106067836 */ /* 0x000fe20000000000 */
[----:B------:R-:W-:-:S02]  /*e3e0*/  FSETP.GEU.AND P6, PT, R54, -126, PT ;  /* 0xc2fc00003600780b */ /* 0x000fc40003fce000 */
[----:B------:R-:W-:Y:S01]  /*e3f0*/  WARPGROUP.ARRIVE ;  /* 0x00000000000079c5 */ /* 0x000fe20000000000 */
[----:B------:R-:W-:Y:S02]  /*e400*/  FSETP.GEU.AND P4, PT, R58, -126, PT ;  /* 0xc2fc00003a00780b */ /* 0x000fe40003f8e000 */
[----:B------:R-:W3:Y:S01]  /*e410*/  MUFU.EX2 R55, R59 ;  /* 0x0000003b00377308 */ /* 0x000ee20000000800 */
[----:B-1----:R-:W-:Y:S01]  /*e420*/  @!P5 FMUL R56, R56, R56 ;  /* 0x000000383838d220 */ /* 0x002fe20000400000 */
[----:B------:R-:W-:Y:S01]  /*e430*/  FSETP.GEU.AND P5, PT, R60, -126, PT ;  /* 0xc2fc00003c00780b */ /* 0x000fe20003fae000 */
[----:B------:R-:W-:Y:S05]  /*e440*/  HGMMA.64x32x16.F32.BF16 R152, R24, gdesc[UR4].tnspB, R152, gsb0 ;  /* 0x4060000418987df0 */ /* 0x000fea0008001898 */
[----:B------:R-:W-:Y:S01]  /*e450*/  @!P6 FMUL R54, R54, 0.5 ;  /* 0x3f0000003636e820 */ /* 0x000fe20000400000 */
[----:B--2---:R-:W-:Y:S01]  /*e460*/  @!P3 FMUL R21, R21, R21 ;  /* 0x000000151515b220 */ /* 0x004fe20000400000 */
[----:B------:R-:W-:Y:S01]  /*e470*/  FSETP.GEU.AND P3, PT, R57, -126, PT ;  /* 0xc2fc00003900780b */ /* 0x000fe20003f6e000 */
[----:B------:R-:W-:-:S03]  /*e480*/  @!P4 FMUL R58, R58, 0.5 ;  /* 0x3f0000003a3ac820 */ /* 0x000fc60000400000 */
[----:B------:R-:W1:Y:S01]  /*e490*/  MUFU.EX2 R54, R54 ;  /* 0x0000003600367308 */ /* 0x000e620000000800 */
[----:B------:R-:W-:Y:S01]  /*e4a0*/  @!P5 FMUL R60, R60, 0.5 ;  /* 0x3f0000003c3cd820 */ /* 0x000fe20000400000 */
[----:B---3--:R-:W-:Y:S01]  /*e4b0*/  @!P2 FMUL R55, R55, R55 ;  /* 0x000000373737a220 */ /* 0x008fe20000400000 */
[----:B------:R-:W-:-:S05]  /*e4c0*/  FSETP.GEU.AND P2, PT, R63, -126, PT ;  /* 0xc2fc00003f00780b */ /* 0x000fca0003f4e000 */
[----:B------:R-:W2:Y:S01]  /*e4d0*/  MUFU.EX2 R58, R58 ;  /* 0x0000003a003a7308 */ /* 0x000ea20000000800 */
[----:B------:R-:W-:-:S07]  /*e4e0*/  @!P3 FMUL R57, R57, 0.5 ;  /* 0x3f0000003939b820 */ /* 0x000fce0000400000 */
[----:B------:R-:W3:Y:S01]  /*e4f0*/  MUFU.EX2 R57, R57 ;  /* 0x0000003900397308 */ /* 0x000ee20000000800 */
[----:B-1----:R-:W-:Y:S01]  /*e500*/  @!P6 FMUL R54, R54, R54 ;  /* 0x000000363636e220 */ /* 0x002fe20000400000 */
[----:B------:R-:W-:Y:S01]  /*e510*/  FSETP.GEU.AND P6, PT, R62, -126, PT ;  /* 0xc2fc00003e00780b */ /* 0x000fe20003fce000 */
[----:B------:R-:W-:-:S05]  /*e520*/  @!P2 FMUL R63, R63, 0.5 ;  /* 0x3f0000003f3fa820 */ /* 0x000fca0000400000 */
        /* <DEDUP_REMOVED lines=8> */
[----:B------:R-:W-:Y:S01]  /*e5b0*/  VIADD R24, R20, 0x80 ;  /* 0x0000008014187836 */ /* 0x000fe20000000000 */
[----:B------:R-:W-:Y:S02]  /*e5c0*/  MOV R25, 0x80000020 ;  /* 0x8000002000197802 */ /* 0x000fe40000000f00 */
[----:B------:R-:W3:Y:S01]  /*e5d0*/  MUFU.EX2 R62, R62 ;  /* 0x0000003e003e7308 */ /* 0x000ee20000000800 */
[----:B------:R-:W-:Y:S01]  /*e5e0*/  F2FP.BF16.F32.PACK_AB R26, R45, R42 ;  /* 0x0000002a2d1a723e */ /* 0x000fe200000010ff */
[----:B-1----:R-:W-:Y:S01]  /*e5f0*/  @!P5 FMUL R59, R59, R59 ;  /* 0x0000003b3b3bd220 */ /* 0x002fe20000400000 */
[----:B------:R-:W-:-:S04]  /*e600*/  R2UR UR6, R24 ;  /* 0x00000000180672ca */ /* 0x000fc800000e0000 */
[----:B------:R-:W-:Y:S01]  /*e610*/  @!P3 FMUL R65, R65, 0.5 ;  /* 0x3f0000004141b820 */ /* 0x000fe20000400000 */
[----:B------:R-:W-:Y:S01]  /*e620*/  R2UR UR7, R25 ;  /* 0x00000000190772ca */ /* 0x000fe200000e0000 */
[----:B------:R-:W-:Y:S01]  /*e630*/  @!P4 FMUL R61, R61, 0.5 ;  /* 0x3f0000003d3dc820 */ /* 0x000fe20000400000 */
[----:B------:R-:W-:Y:S01]  /*e640*/  F2FP.BF16.F32.PACK_AB R24, R39, R38 ;  /* 0x000000262718723e */ /* 0x000fe200000010ff */
[----:B------:R-:W1:Y:S01]  /*e650*/  MUFU.EX2 R60, R65 ;  /* 0x00000041003c7308 */ /* 0x000e620000000800 */
[----:B------:R-:W-:Y:S01]  /*e660*/  F2FP.BF16.F32.PACK_AB R25, R41, R40 ;  /* 0x000000282919723e */ /* 0x000fe200000010ff */
[----:B--2---:R-:W-:Y:S01]  /*e670*/  @!P2 FMUL R63, R63, R63 ;  /* 0x0000003f3f3fa220 */ /* 0x004fe20000400000 */
[----:B------:R-:W-:Y:S02]  /*e680*/  F2FP.BF16.F32.PACK_AB R27, R48, R47 ;  /* 0x0000002f301b723e */ /* 0x000fe400000010ff */
[----:B------:R-:W-:Y:S02]  /*e690*/  FSETP.GEU.AND P5, PT, R64, -126, PT ;  /* 0xc2fc00004000780b */ /* 0x000fe40003fae000 */
[----:B------:R-:W-:Y:S01]  /*e6a0*/  WARPGROUP.ARRIVE ;  /* 0x00000000000079c5 */ /* 0x000fe20000000000 */
[----:B------:R-:W2:Y:S01]  /*e6b0*/  MUFU.EX2 R61, R61 ;  /* 0x0000003d003d7308 */ /* 0x000ea20000000800 */
[----:B---3--:R-:W-:Y:S01]  /*e6c0*/  @!P6 FMUL R62, R62, R62 ;  /* 0x0000003e3e3ee220 */ /* 0x008fe20000400000 */
[----:B------:R-:W-:-:S02]  /*e6d0*/  FSETP.GEU.AND P6, PT, R68, -126, PT ;  /* 0xc2fc00004400780b */ /* 0x000fc40003fce000 */
[----:B------:R-:W-:Y:S01]  /*e6e0*/  FSETP.GEU.AND P2, PT, R66, -126, PT ;  /* 0xc2fc00004200780b */ /* 0x000fe20003f4e000 */
[----:B------:R-:W-:Y:S01]  /*e6f0*/  HGMMA.64x32x16.F32.BF16 R152, R24, gdesc[UR4].tnspB, R152, gsb0 ;  /* 0x4060000418987df0 */ /* 0x000fe20008001898 */
[----:B-1----:R-:W-:Y:S01]  /*e700*/  @!P3 FMUL R60, R60, R60 ;  /* 0x0000003c3c3cb220 */ /* 0x002fe20000400000 */
[----:B------:R-:W-:-:S03]  /*e710*/  FSETP.GEU.AND P3, PT, R67, -126, PT ;  /* 0xc2fc00004300780b */ /* 0x000fc60003f6e000 */
[----:B------:R-:W-:-:S05]  /*e720*/  @!P5 FMUL R64, R64, 0.5 ;  /* 0x3f0000004040d820 */ /* 0x000fca0000400000 */
[----:B------:R-:W-:Y:S01]  /*e730*/  @!P6 FMUL R68, R68, 0.5 ;  /* 0x3f0000004444e820 */ /* 0x000fe20000400000 */
[----:B--2---:R-:W-:Y:S01]  /*e740*/  @!P4 FMUL R61, R61, R61 ;  /* 0x0000003d3d3dc220 */ /* 0x004fe20000400000 */
[----:B------:R-:W-:Y:S01]  /*e750*/  FSETP.GEU.AND P4, PT, R71, -126, PT ;  /* 0xc2fc00004700780b */ /* 0x000fe20003f8e000 */
[----:B------:R-:W1:Y:S01]  /*e760*/  MUFU.EX2 R64, R64 ;  /* 0x0000004000407308 */ /* 0x000e620000000800 */
[----:B------:R-:W-:Y:S01]  /*e770*/  @!P2 FMUL R66, R66, 0.5 ;  /* 0x3f0000004242a820 */ /* 0x000fe20000400000 */
[----:B------:R-:W-:-:S06]  /*e780*/  @!P3 FMUL R67, R67, 0.5 ;  /* 0x3f0000004343b820 */ /* 0x000fcc0000400000 */
[----:B------:R-:W2:Y:S04]  /*e790*/  MUFU.EX2 R65, R68 ;  /* 0x0000004400417308 */ /* 0x000ea80000000800 */
[----:B------:R-:W-:-:S04]  /*e7a0*/  @!P4 FMUL R71, R71, 0.5 ;  /* 0x3f0000004747c820 */ /* 0x000fc80000400000 */
[----:B------:R-:W3:Y:S01]  /*e7b0*/  MUFU.EX2 R66, R66 ;  /* 0x0000004200427308 */ /* 0x000ee20000000800 */
[----:B-1----:R-:W-:Y:S01]  /*e7c0*/  @!P5 FMUL R64, R64, R64 ;  /* 0x000000404040d220 */ /* 0x002fe20000400000 */
[----:B------:R-:W-:-:S06]  /*e7d0*/  FSETP.GEU.AND P5, PT, R69, -126, PT ;  /* 0xc2fc00004500780b */ /* 0x000fcc0003fae000 */
        /* <DEDUP_REMOVED lines=9> */
[----:B------:R-:W-:Y:S01]  /*e870*/  MOV R25, 0x80000020 ;  /* 0x8000002000197802 */ /* 0x000fe20000000f00 */
[----:B------:R-:W-:Y:S01]  /*e880*/  @!P6 FMUL R70, R70, 0.5 ;  /* 0x3f0000004646e820 */ /* 0x000fe20000400000 */
[----:B------:R-:W-:Y:S01]  /*e890*/  F2FP.BF16.F32.PACK_AB R26, R51, R50 ;  /* 0x00000032331a723e */ /* 0x000fe200000010ff */
[----:B-1----:R-:W-:Y:S01]  /*e8a0*/  @!P3 FMUL R67, R67, R67 ;  /* 0x000000434343b220 */ /* 0x002fe20000400000 */
[----:B------:R-:W-:Y:S01]  /*e8b0*/  R2UR UR6, R24 ;  /* 0x00000000180672ca */ /* 0x000fe200000e0000 */
[----:B------:R-:W1:Y:S01]  /*e8c0*/  MUFU.EX2 R69, R69 ;  /* 0x0000004500457308 */ /* 0x000e620000000800 */
[----:B------:R-:W-:-:S02]  /*e8d0*/  R2UR UR7, R25 ;  /* 0x00000000190772ca */ /* 0x000fc400000e0000 */
[----:B------:R-:W-:Y:S01]  /*e8e0*/  F2FP.BF16.F32.PACK_AB R24, R46, R43 ;  /* 0x0000002b2e18723e */ /* 0x000fe200000010ff */
[----:B------:R-:W-:Y:S01]  /*e8f0*/  @!P2 FMUL R175, R175, 0.5 ;  /* 0x3f000000afafa820 */ /* 0x000fe20000400000 */
[----:B------:R-:W-:Y:S01]  /*e900*/  F2FP.BF16.F32.PACK_AB R25, R49, R44 ;  /* 0x0000002c3119723e */ /* 0x000fe200000010ff */
[----:B--2---:R-:W-:Y:S01]  /*e910*/  @!P4 FMUL R68, R68, R68 ;  /* 0x000000444444c220 */ /* 0x004fe20000400000 */
[----:B------:R-:W-:Y:S01]  /*e920*/  F2FP.BF16.F32.PACK_AB R27, R21, R52 ;  /* 0x00000034151b723e */ /* 0x000fe200000010ff */
[----:B------:R-:W2:Y:S01]  /*e930*/  MUFU.EX2 R70, R70 ;  /* 0x0000004600467308 */ /* 0x000ea20000000800 */
[----:B------:R-:W-:Y:S02]  /*e940*/  FSETP.GEU.AND P3, PT, R72, -126, PT ;  /* 0xc2fc00004800780b */ /* 0x000fe40003f6e000 */
[----:B------:R-:W-:Y:S01]  /*e950*/  WARPGROUP.ARRIVE ;  /* 0x00000000000079c5 */ /* 0x000fe20000000000 */
[----:B------:R-:W-:-:S04]  /*e960*/  FSETP.GEU.AND P4, PT, R73, -126, PT ;  /* 0xc2fc00004900780b */ /* 0x000fc80003f8e000 */
[----:B------:R-:W3:Y:S01]  /*e970*/  MUFU.EX2 R71, R175 ;  /* 0x000000af00477308 */ /* 0x000ee20000000800 */
[----:B------:R-:W-:Y:S01]  /*e980*/  HGMMA.64x32x16.F32.BF16 R152, R24, gdesc[UR4].tnspB, R152, gsb0 ;  /* 0x4060000418987df0 */ /* 0x000fe20008001898 */
[----:B-1----:R-:W-:Y:S01]  /*e990*/  @!P5 FMUL R69, R69, R69 ;  /* 0x000000454545d220 */ /* 0x002fe20000400000 */
[----:B------:R-:W-:-:S03]  /*e9a0*/  FSETP.GEU.AND P5, PT, R74, -126, PT ;  /* 0xc2fc00004a00780b */ /* 0x000fc60003fae000 */
[----:B------:R-:W-:Y:S01]  /*e9b0*/  @!P3 FMUL R72, R72, 0.5 ;  /* 0x3f0000004848b820 */ /* 0x000fe20000400000 */
[----:B--2---:R-:W-:Y:S01]  /*e9c0*/  @!P6 FMUL R70, R70, R70 ;  /* 0x000000464646e220 */ /* 0x004fe20000400000 */
[----:B------:R-:W-:Y:S01]  /*e9d0*/  FSETP.GEU.AND P6, PT, R75, -126, PT ;  /* 0xc2fc00004b00780b */ /* 0x000fe20003fce000 */
[----:B------:R-:W-:-:S03]  /*e9e0*/  @!P4 FMUL R73, R73, 0.5 ;  /* 0x3f0000004949c820 */ /* 0x000fc60000400000 */
[----:B------:R-:W1:Y:S04]  /*e9f0*/  MUFU.EX2 R72, R72 ;  /* 0x0000004800487308 */ /* 0x000e680000000800 */
[----:B------:R-:W-:Y:S01]  /*ea00*/  @!P5 FMUL R74, R74, 0.5 ;  /* 0x3f0000004a4ad820 */ /* 0x000fe20000400000 */
[----:B---3--:R-:W-:Y:S01]  /*ea10*/  @!P2 FMUL R71, R71, R71 ;  /* 0x000000474747a220 */ /* 0x008fe20000400000 */
[----:B------:R-:W-:Y:S02]  /*ea20*/  FSETP.GEU.AND P2, PT, R76, -126, PT ;  /* 0xc2fc00004c00780b */ /* 0x000fe40003f4e000 */
        /* <DEDUP_REMOVED lines=16> */
[----:B-1----:R-:W-:Y:S01]  /*eb30*/  @!P6 FMUL R75, R75, R75 ;  /* 0x0000004b4b4be220 */ /* 0x002fe20000400000 */
[----:B------:R-:W-:Y:S01]  /*eb40*/  F2FP.BF16.F32.PACK_AB R26, R58, R57 ;  /* 0x000000393a1a723e */ /* 0x000fe200000010ff */
[----:B------:R-:W-:Y:S01]  /*eb50*/  @!P4 FMUL R78, R78, 0.5 ;  /* 0x3f0000004e4ec820 */ /* 0x000fe20000400000 */
[----:B------:R-:W-:-:S05]  /*eb60*/  R2UR UR6, R24 ;  /* 0x00000000180672ca */ /* 0x000fca00000e0000 */
[----:B------:R-:W-:Y:S01]  /*eb70*/  @!P5 FMUL R79, R79, 0.5 ;  /* 0x3f0000004f4fd820 */ /* 0x000fe20000400000 */
[----:B------:R-:W-:Y:S01]  /*eb80*/  R2UR UR7, R25 ;  /* 0x00000000190772ca */ /* 0x000fe200000e0000 */
[----:B--2---:R-:W-:Y:S01]  /*eb90*/  @!P2 FMUL R76, R76, R76 ;  /* 0x0000004c4c4ca220 */ /* 0x004fe20000400000 */
[----:B------:R-:W-:Y:S01]  /*eba0*/  F2FP.BF16.F32.PACK_AB R24, R56, R53 ;  /* 0x000000353818723e */ /* 0x000fe200000010ff */
[----:B------:R-:W1:Y:S01]  /*ebb0*/  MUFU.EX2 R77, R77 ;  /* 0x0000004d004d7308 */ /* 0x000e620000000800 */
[----:B------:R-:W-:Y:S02]  /*ebc0*/  F2FP.BF16.F32.PACK_AB R25, R55, R54 ;  /* 0x000000363719723e */ /* 0x000fe400000010ff */
[----:B------:R-:W-:Y:S02]  /*ebd0*/  F2FP.BF16.F32.PACK_AB R27, R62, R59 ;  /* 0x0000003b3e1b723e */ /* 0x000fe400000010ff */
[----:B------:R-:W-:Y:S02]  /*ebe0*/  FSETP.GEU.AND P6, PT, R80, -126, PT ;  /* 0xc2fc00005000780b */ /* 0x000fe40003fce000 */
[----:B------:R-:W-:Y:S01]  /*ebf0*/  WARPGROUP.ARRIVE ;  /* 0x00000000000079c5 */ /* 0x000fe20000000000 */
[----:B------:R-:W2:Y:S01]  /*ec00*/  MUFU.EX2 R78, R78 ;  /* 0x0000004e004e7308 */ /* 0x000ea20000000800 */
[----:B------:R-:W-:-:S04]  /*ec10*/  FSETP.GEU.AND P2, PT, R82, -126, PT ;  /* 0xc2fc00005200780b */ /* 0x000fc80003f4e000 */
[----:B------:R-:W-:Y:S03]  /*ec20*/  HGMMA.64x32x16.F32.BF16 R152, R24, gdesc[UR4].tnspB, R152, gsb0 ;  /* 0x4060000418987df0 */ /* 0x000fe60008001898 */
[----:B------:R-:W3:Y:S01]  /*ec30*/  MUFU.EX2 R79, R79 ;  /* 0x0000004f004f7308 */ /* 0x000ee20000000800 */
[----:B-1----:R-:W-:Y:S01]  /*ec40*/  @!P3 FMUL R77, R77, R77 ;  /* 0x0000004d4d4db220 */ /* 0x002fe20000400000 */
[----:B------:R-:W-:Y:S01]  /*ec50*/  FSETP.GEU.AND P3, PT, R81, -126, PT ;  /* 0xc2fc00005100780b */ /* 0x000fe20003f6e000 */
[----:B------:R-:W-:-:S03]  /*ec60*/  @!P6 FMUL R80, R80, 0.5 ;  /* 0x3f0000005050e820 */ /* 0x000fc60000400000 */
[----:B------:R-:W-:Y:S01]  /*ec70*/  @!P2 FMUL R82, R82, 0.5 ;  /* 0x3f0000005252a820 */ /* 0x000fe20000400000 */
[----:B--2---:R-:W-:Y:S01]  /*ec80*/  @!P4 FMUL R78, R78, R78 ;  /* 0x0000004e4e4ec220 */ /* 0x004fe20000400000 */
[C---:B------:R-:W-:Y:S01]  /*ec90*/  FSETP.GEU.AND P4, PT, R84.reuse, -126, PT ;  /* 0xc2fc00005400780b */ /* 0x040fe20003f8e000 */
[----:B------:R-:W1:Y:S06]  /*eca0*/  MUFU.EX2 R80, R80 ;  /* 0x0000005000507308 */ /* 0x000e6c0000000800 */
[----:B------:R-:W-:Y:S01]  /*ecb0*/  @!P3 FMUL R81, R81, 0.5 ;  /* 0x3f0000005151b820 */ /* 0x000fe20000400000 */
[----:B---3--:R-:W-:Y:S01]  /*ecc0*/  @!P5 FMUL R79, R79, R79 ;  /* 0x0000004f4f4fd220 */ /* 0x008fe20000400000 */
[----:B------:R-:W-:Y:S01]  /*ecd0*/  FSETP.GEU.AND P5, PT, R85, -126, PT ;  /* 0xc2fc00005500780b */ /* 0x000fe20003fae000 */
[----:B------:R-:W2:Y:S03]  /*ece0*/  MUFU.EX2 R82, R82 ;  /* 0x0000005200527308 */ /* 0x000ea60000000800 */
[----:B------:R-:W-:-:S05]  /*ecf0*/  @!P4 FMUL R84, R84, 0.5 ;  /* 0x3f0000005454c820 */ /* 0x000fca0000400000 */
[----:B------:R-:W3:Y:S01]  /*ed00*/  MUFU.EX2 R81, R81 ;  /* 0x0000005100517308 */ /* 0x000ee20000000800 */
[----:B-1----:R-:W-:Y:S01]  /*ed10*/  @!P6 FMUL R80, R80, R80 ;  /* 0x000000505050e220 */ /* 0x002fe20000400000 */
[----:B------:R-:W-:Y:S02]  /*ed20*/  FSETP.GEU.AND P6, PT, R83, -126, PT ;  /* 0xc2fc00005300780b */ /* 0x000fe40003fce000 */
[----:B------:R-:W-:-:S04]  /*ed30*/  @!P5 FMUL R85, R85, 0.5 ;  /* 0x3f0000005555d820 */ /* 0x000fc80000400000 */
        /* <DEDUP_REMOVED lines=75> */
[----:B------:R-:W-:Y:S01]  /*f1f0*/  FSETP.GEU.AND P5, PT, R99, -126, PT ;  /* 0xc2fc00006300780b */ /* 0x000fe20003fae000 */
        /* <DEDUP_REMOVED lines=23> */
[----:B------:R-:W-:Y:S01]  /*f370*/  R2UR UR6, R24 ;  /* 0x00000000180672ca */ /* 0x000fe200000e0000 */
[----:B------:R-:W-:Y:S01]  /*f380*/  @!P3 FMUL R104, R104, 0.5 ;  /* 0x3f0000006868b820 */ /* 0x000fe20000400000 */
[----:B------:R-:W-:-:S02]  /*f390*/  R2UR UR7, R25 ;  /* 0x00000000190772ca */ /* 0x000fc400000e0000 */
[----:B------:R-:W-:Y:S01]  /*f3a0*/  F2FP.BF16.F32.PACK_AB R24, R78, R77 ;  /* 0x0000004d4e18723e */ /* 0x000fe200000010ff */
[----:B------:R-:W-:Y:S01]  /*f3b0*/  @!P4 FMUL R103, R103, 0.5 ;  /* 0x3f0000006767c820 */ /* 0x000fe20000400000 */
[----:B------:R-:W-:Y:S01]  /*f3c0*/  F2FP.BF16.F32.PACK_AB R25, R80, R79 ;  /* 0x0000004f5019723e */ /* 0x000fe200000010ff */
[----:B--2---:R-:W-:Y:S01]  /*f3d0*/  @!P6 FMUL R100, R100, R100 ;  /* 0x000000646464e220 */ /* 0x004fe20000400000 */
[----:B------:R-:W-:Y:S01]  /*f3e0*/  F2FP.BF16.F32.PACK_AB R27, R85, R84 ;  /* 0x00000054551b723e */ /* 0x000fe200000010ff */
[----:B------:R-:W1:Y:S01]  /*f3f0*/  MUFU.EX2 R104, R104 ;  /* 0x0000006800687308 */ /* 0x000e620000000800 */
[----:B------:R-:W-:Y:S02]  /*f400*/  FSETP.GEU.AND P5, PT, R106, -126, PT ;  /* 0xc2fc00006a00780b */ /* 0x000fe40003fae000 */
[----:B------:R-:W-:Y:S01]  /*f410*/  WARPGROUP.ARRIVE ;  /* 0x00000000000079c5 */ /* 0x000fe20000000000 */
[----:B------:R-:W-:Y:S01]  /*f420*/  FSETP.GEU.AND P6, PT, R102, -126, PT ;  /* 0xc2fc00006600780b */ /* 0x000fe20003fce000 */
[----:B---3--:R-:W-:Y:S01]  /*f430*/  @!P2 FMUL R101, R101, R101 ;  /* 0x000000656565a220 */ /* 0x008fe20000400000 */
[----:B------:R-:W-:-:S02]  /*f440*/  FSETP.GEU.AND P2, PT, R105, -126, PT ;  /* 0xc2fc00006900780b */ /* 0x000fc40003f4e000 */
[----:B------:R-:W2:Y:S01]  /*f450*/  MUFU.EX2 R103, R103 ;  /* 0x0000006700677308 */ /* 0x000ea20000000800 */
[----:B------:R-:W-:Y:S05]  /*f460*/  HGMMA.64x32x16.F32.BF16 R152, R24, gdesc[UR4].tnspB, R152, gsb0 ;  /* 0x4060000418987df0 */ /* 0x000fea0008001898 */
[----:B------:R-:W-:Y:S01]  /*f470*/  @!P5 FMUL R106, R106, 0.5 ;  /* 0x3f0000006a6ad820 */ /* 0x000fe20000400000 */
[----:B-1----:R-:W-:Y:S01]  /*f480*/  @!P3 FMUL R104, R104, R104 ;  /* 0x000000686868b220 */ /* 0x002fe20000400000 */
[----:B------:R-:W-:Y:S01]  /*f490*/  FSETP.GEU.AND P3, PT, R107, -126, PT ;  /* 0xc2fc00006b00780b */ /* 0x000fe20003f6e000 */
[----:B------:R-:W-:Y:S02]  /*f4a0*/  @!P6 FMUL R102, R102, 0.5 ;  /* 0x3f0000006666e820 */ /* 0x000fe40000400000 */
[----:B------:R-:W-:Y:S01]  /*f4b0*/  @!P2 FMUL R105, R105, 0.5 ;  /* 0x3f0000006969a820 */ /* 0x000fe20000400000 */
[----:B------:R-:W1:Y:S01]  /*f4c0*/  MUFU.EX2 R106, R106 ;  /* 0x0000006a006a7308 */ /* 0x000e620000000800 */
[----:B--2---:R-:W-:Y:S01]  /*f4d0*/  @!P4 FMUL R103, R103, R103 ;  /* 0x000000676767c220 */ /* 0x004fe20000400000 */
[----:B------:R-:W-:-:S06]  /*f4e0*/  FSETP.GEU.AND P4, PT, R108, -126, PT ;  /* 0xc2fc00006c00780b */ /* 0x000fcc0003f8e000 */
[----:B------:R-:W2:Y:S01]  /*f4f0*/  MUFU.EX2 R102, R102 ;  /* 0x0000006600667308 */ /* 0x000ea20000000800 */
[----:B------:R-:W-:-:S07]  /*f500*/  @!P3 FMUL R107, R107, 0.5 ;  /* 0x3f0000006b6bb820 */ /* 0x000fce0000400000 */
[----:B------:R-:W3:Y:S01]  /*f510*/  MUFU.EX2 R105, R105 ;  /* 0x0000006900697308 */ /* 0x000ee20000000800 */
[----:B-1----:R-:W-:Y:S01]  /*f520*/  @!P5 FMUL R106, R106, R106 ;  /* 0x0000006a6a6ad220 */ /* 0x002fe20000400000 */
[----:B------:R-:W-:Y:S01]  /*f530*/  @!P4 FMUL R108, R108, 0.5 ;  /* 0x3f0000006c6cc820 */ /* 0x000fe20000400000 */
[----:B------:R-:W-:-:S05]  /*f540*/  FSETP.GEU.AND P5, PT, R112, -126, PT ;  /* 0xc2fc00007000780b */ /* 0x000fca0003fae000 */
[----:B------:R-:W1:Y:S01]  /*f550*/  MUFU.EX2 R107, R107 ;  /* 0x0000006b006b7308 */ /* 0x000e620000000800 */
[----:B--2---:R-:W-:Y:S01]  /*f560*/  @!P6 FMUL R102, R102, R102 ;  /* 0x000000666666e220 */ /* 0x004fe20000400000 */
[----:B------:R-:W-:-:S06]  /*f570*/  FSETP.GEU.AND P6, PT, R113, -126, PT ;  /* 0xc2fc00007100780b */ /* 0x000fcc0003fce000 */
[----:B------:R-:W2:Y:S01]  /*f580*/  MUFU.EX2 R108, R108 ;  /* 0x0000006c006c7308 */ /* 0x000ea20000000800 */
[----:B---3--:R-:W-:Y:S01]  /*f590*/  @!P2 FMUL R105, R105, R105 ;  /* 0x000000696969a220 */ /* 0x008fe20000400000 */
[----:B------:R-:W-:Y:S01]  /*f5a0*/  FSETP.GEU.AND P2, PT, R114, -126, PT ;  /* 0xc2fc00007200780b */ /* 0x000fe20003f4e000 */
[----:B------:R-:W-:Y:S01]  /*f5b0*/  @!P5 FMUL R112, R112, 0.5 ;  /* 0x3f0000007070d820 */ /* 0x000fe20000400000 */
[----:B------:R-:W-:Y:S02]  /*f5c0*/  WARPGROUP.DEPBAR.LE gsb0, 0x0 ;  /* 0x00008000000079c5 */ /* 0x000fe40000010000 */
[----:B------:R-:W-:Y:S01]  /*f5d0*/  VIADD R24, R20, 0x200 ;  /* 0x0000020014187836 */ /* 0x000fe20000000000 */
[----:B------:R-:W-:Y:S01]  /*f5e0*/  MOV R25, 0x80000020 ;  /* 0x8000002000197802 */ /* 0x000fe20000000f00 */
[----:B-1----:R-:W-:Y:S01]  /*f5f0*/  @!P3 FMUL R107, R107, R107 ;  /* 0x0000006b6b6bb220 */ /* 0x002fe20000400000 */
[----:B------:R-:W-:Y:S01]  /*f600*/  F2FP.BF16.F32.PACK_AB R26, R90, R89 ;  /* 0x000000595a1a723e */ /* 0x000fe200000010ff */
[----:B------:R-:W1:Y:S01]  /*f610*/  MUFU.EX2 R23, R112 ;  /* 0x0000007000177308 */ /* 0x000e620000000800 */
[----:B------:R-:W-:Y:S01]  /*f620*/  R2UR UR6, R24 ;  /* 0x00000000180672ca */ /* 0x000fe200000e0000 */
[----:B------:R-:W-:Y:S01]  /*f630*/  @!P6 FMUL R113, R113, 0.5 ;  /* 0x3f0000007171e820 */ /* 0x000fe20000400000 */
[----:B------:R-:W-:-:S02]  /*f640*/  R2UR UR7, R25 ;  /* 0x00000000190772ca */ /* 0x000fc400000e0000 */
[----:B------:R-:W-:Y:S01]  /*f650*/  @!P2 FMUL R114, R114, 0.5 ;  /* 0x3f0000007272a820 */ /* 0x000fe20000400000 */
[----:B------:R-:W-:Y:S01]  /*f660*/  F2FP.BF16.F32.PACK_AB R24, R88, R83 ;  /* 0x000000535818723e */ /* 0x000fe200000010ff */
[----:B--2---:R-:W-:Y:S01]  /*f670*/  @!P4 FMUL R108, R108, R108 ;  /* 0x0000006c6c6cc220 */ /* 0x004fe20000400000 */
[----:B------:R-:W-:Y:S02]  /*f680*/  F2FP.BF16.F32.PACK_AB R25, R87, R86 ;  /* 0x000000565719723e */ /* 0x000fe400000010ff */
[----:B------:R-:W-:Y:S02]  /*f690*/  F2FP.BF16.F32.PACK_AB R27, R92, R91 ;  /* 0x0000005b5c1b723e */ /* 0x000fe400000010ff */
[----:B------:R-:W-:Y:S02]  /*f6a0*/  FSETP.GEU.AND P3, PT, R115, -126, PT ;  /* 0xc2fc00007300780b */ /* 0x000fe40003f6e000 */
[----:B------:R-:W-:Y:S01]  /*f6b0*/  WARPGROUP.ARRIVE ;  /* 0x00000000000079c5 */ /* 0x000fe20000000000 */
[----:B-1----:R-:W-:Y:S01]  /*f6c0*/  @!P5 FMUL R23, R23, R23 ;  /* 0x000000171717d220 */ /* 0x002fe20000400000 */
[----:B------:R-:W-:-:S04]  /*f6d0*/  FSETP.GEU.AND P5, PT, R110, -126, PT ;  /* 0xc2fc00006e00780b */ /* 0x000fc80003fae000 */
[----:B------:R-:W-:Y:S05]  /*f6e0*/  HGMMA.64x32x16.F32.BF16 R152, R24, gdesc[UR4].tnspB, R152, gsb0 ;  /* 0x4060000418987df0 */ /* 0x000fea0008001898 */
[----:B------:R-:W-:-:S04]  /*f6f0*/  @!P3 FMUL R115, R115, 0.5 ;  /* 0x3f0000007373b820 */ /* 0x000fc80000400000 */
[----:B------:R-:W-:-:S06]  /*f700*/  @!P5 FMUL R110, R110, 0.5 ;  /* 0x3f0000006e6ed820 */ /* 0x000fcc0000400000 */
[----:B------:R-:W1:Y:S02]  /*f710*/  MUFU.EX2 R110, R110 ;  /* 0x0000006e006e7308 */ /* 0x000e640000000800 */
[----:B-1----:R-:W-:Y:S01]  /*f720*/  @!P5 FMUL R110, R110, R110 ;  /* 0x0000006e6e6ed220 */ /* 0x002fe20000400000 */
[----:B------:R-:W-:-:S13]  /*f730*/  FSETP.GEU.AND P5, PT, R122, -126, PT ;  /* 0xc2fc00007a00780b */ /* 0x000fda0003fae000 */
[----:B------:R-:W-:Y:S01]  /*f740*/  @!P5 FMUL R122, R122, 0.5 ;  /* 0x3f0000007a7ad820 */ /* 0x000fe20000400000 */
[----:B------:R-:W-:Y:S02]  /*f750*/  WARPGROUP.DEPBAR.LE gsb0, 0x0 ;  /* 0x00008000000079c5 */ /* 0x000fe40000010000 */
[----:B------:R-:W-:Y:S01]  /*f760*/  VIADD R24, R20, 0x240 ;  /* 0x0000024014187836 */ /* 0x000fe20000000000 */
[----:B------:R-:W-:Y:S02]  /*f770*/  MOV R25, 0x80000020 ;  /* 0x8000002000197802 */ /* 0x000fe40000000f00 */
[----:B------:R-:W-:Y:S02]  /*f780*/  F2FP.BF16.F32.PACK_AB R26, R98, R97 ;  /* 0x00000061621a723e */ /* 0x000fe400000010ff */
[----:B------:R-:W-:Y:S02]  /*f790*/  R2UR UR6, R24 ;  /* 0x00000000180672ca */ /* 0x000fe400000e0000 */
[----:B------:R-:W-:-:S02]  /*f7a0*/  R2UR UR7, R25 ;  /* 0x00000000190772ca */ /* 0x000fc400000e0000 */
[----:B------:R-:W-:Y:S02]  /*f7b0*/  F2FP.BF16.F32.PACK_AB R24, R94, R93 ;  /* 0x0000005d5e18723e */ /* 0x000fe400000010ff */
[----:B------:R-:W-:Y:S02]  /*f7c0*/  F2FP.BF16.F32.PACK_AB R25, R96, R95 ;  /* 0x0000005f6019723e */ /* 0x000fe400000010ff */
[----:B------:R-:W-:-:S04]  /*f7d0*/  F2FP.BF16.F32.PACK_AB R27, R100, R99 ;  /* 0x00000063641b723e */ /* 0x000fc800000010ff */
[----:B------:R-:W-:-:S06]  /*f7e0*/  WARPGROUP.ARRIVE ;  /* 0x00000000000079c5 */ /* 0x000fcc0000000000 */
[----:B------:R-:W-:Y:S03]  /*f7f0*/  HGMMA.64x32x16.F32.BF16 R152, R24, gdesc[UR4].tnspB, R152, gsb0 ;  /* 0x4060000418987df0 */ /* 0x000fe60008001898 */
[----:B------:R-:W-:Y:S02]  /*f800*/  WARPGROUP.DEPBAR.LE gsb0, 0x0 ;  /* 0x00008000000079c5 */ /* 0x000fe40000010000 */
[----:B------:R-:W-:Y:S01]  /*f810*/  FADD R24, R12, R31 ;  /* 0x0000001f0c187221 */ /* 0x000fe20000000000 */
[----:B------:R-:W-:Y:S01]  /*f820*/  FADD R12, R13, R28 ;  /* 0x0000001c0d0c7221 */ /* 0x000fe20000000000 */
[----:B------:R-:W-:Y:S01]  /*f830*/  MOV R13, 0x80000020 ;  /* 0x80000020000d7802 */ /* 0x000fe20000000f00 */
[----:B------:R-:W1:Y:S01]  /*f840*/  MUFU.EX2 R28, R113 ;  /* 0x00000071001c7308 */ /* 0x000e620000000800 */
[----:B------:R-:W-:Y:S01]  /*f850*/  FADD R169, R24, R169 ;  /* 0x000000a918a97221 */ /* 0x000fe20000000000 */
[----:B------:R-:W-:Y:S01]  /*f860*/  FADD R29, R12, R29 ;  /* 0x0000001d0c1d7221 */ /* 0x000fe20000000000 */
[----:B------:R-:W-:Y:S01]  /*f870*/  VIADD R12, R20, 0x280 ;  /* 0x00000280140c7836 */ /* 0x000fe20000000000 */
[----:B------:R-:W-:Y:S01]  /*f880*/  R2UR UR7, R13 ;  /* 0x000000000d0772ca */ /* 0x000fe200000e0000 */
[----:B------:R-:W-:Y:S01]  /*f890*/  FFMA R31, R116, UR15, -R30 ;  /* 0x0000000f741f7c23 */ /* 0x000fe2000800081e */
[----:B------:R-:W-:Y:S01]  /*f8a0*/  F2FP.BF16.F32.PACK_AB R24, R104, R101 ;  /* 0x000000656818723e */ /* 0x000fe200000010ff */
[----:B------:R-:W-:Y:S01]  /*f8b0*/  FADD R32, R29, R32 ;  /* 0x000000201d207221 */ /* 0x000fe20000000000 */
[----:B------:R-:W-:Y:S01]  /*f8c0*/  R2UR UR6, R12 ;  /* 0x000000000c0672ca */ /* 0x000fe200000e0000 */
[----:B------:R-:W2:Y:S01]  /*f8d0*/  MUFU.EX2 R29, R114 ;  /* 0x00000072001d7308 */ /* 0x000ea20000000800 */
[----:B------:R-:W-:Y:S01]  /*f8e0*/  F2FP.BF16.F32.PACK_AB R25, R106, R103 ;  /* 0x000000676a19723e */ /* 0x000fe200000010ff */
[----:B------:R-:W-:Y:S01]  /*f8f0*/  FADD R169, R169, R172 ;  /* 0x000000aca9a97221 */ /* 0x000fe20000000000 */
[----:B------:R-:W-:Y:S01]  /*f900*/  F2FP.BF16.F32.PACK_AB R26, R105, R102 ;  /* 0x00000066691a723e */ /* 0x000fe200000010ff */
[----:B------:R-:W-:Y:S01]  /*f910*/  FADD R173, R32, R173 ;  /* 0x000000ad20ad7221 */ /* 0x000fe20000000000 */
[----:B------:R-:W-:Y:S01]  /*f920*/  F2FP.BF16.F32.PACK_AB R27, R108, R107 ;  /* 0x0000006b6c1b723e */ /* 0x000fe200000010ff */
[----:B------:R-:W-:Y:S01]  /*f930*/  FADD R176, R169, R176 ;  /* 0x000000b0a9b07221 */ /* 0x000fe20000000000 */
[----:B------:R-:W-:Y:S01]  /*f940*/  FSETP.GEU.AND P4, PT, R31, -126, PT ;  /* 0xc2fc00001f00780b */ /* 0x000fe20003f8e000 */
[----:B-1----:R-:W-:Y:S01]  /*f950*/  @!P6 FMUL R28, R28, R28 ;  /* 0x0000001c1c1ce220 */ /* 0x002fe20000400000 */
[----:B------:R-:W-:Y:S01]  /*f960*/  WARPGROUP.ARRIVE ;  /* 0x00000000000079c5 */ /* 0x000fe20000000000 */
[----:B------:R-:W-:Y:S01]  /*f970*/  FSETP.GEU.AND P6, PT, R118, -126, PT ;  /* 0xc2fc00007600780b */ /* 0x000fe20003fce000 */
[----:B------:R-:W-:Y:S01]  /*f980*/  FADD R173, R173, R174 ;  /* 0x000000aeadad7221 */ /* 0x000fe20000000000 */
[----:B------:R-:W1:Y:S01]  /*f990*/  MUFU.EX2 R32, R115 ;  /* 0x0000007300207308 */ /* 0x000e620000000800 */
[----:B------:R-:W-:Y:S01]  /*f9a0*/  FADD R33, R176, R33 ;  /* 0x00000021b0217221 */ /* 0x000fe20000000000 */
[----:B------:R-:W-:Y:S01]  /*f9b0*/  VIADD R12, R20, 0x2c0 ;  /* 0x000002c0140c7836 */ /* 0x000fe20000000000 */
[----:B------:R-:W-:Y:S01]  /*f9c0*/  HGMMA.64x32x16.F32.BF16 R152, R24, gdesc[UR4].tnspB, R152, gsb0 ;  /* 0x4060000418987df0 */ /* 0x000fe20008001898 */
[----:B------:R-:W-:Y:S01]  /*f9d0*/  FADD R34, R173, R34 ;  /* 0x00000022ad227221 */ /* 0x000fe20000000000 */
[----:B--2---:R-:W-:Y:S01]  /*f9e0*/  @!P2 FMUL R29, R29, R29 ;  /* 0x0000001d1d1da220 */ /* 0x004fe20000400000 */
[----:B------:R-:W-:Y:S01]  /*f9f0*/  FSETP.GEU.AND P2, PT, R119, -126, PT ;  /* 0xc2fc00007700780b */ /* 0x000fe20003f4e000 */
[----:B------:R-:W-:Y:S01]  /*fa00*/  FADD R36, R33, R36 ;  /* 0x0000002421247221 */ /* 0x000fe20000000000 */
[----:B------:R-:W-:Y:S01]  /*fa10*/  @!P4 FMUL R31, R31, 0.5 ;  /* 0x3f0000001f1fc820 */ /* 0x000fe20000400000 */
[----:B------:R-:W-:Y:S01]  /*fa20*/  FADD R35, R34, R35 ;  /* 0x0000002322237221 */ /* 0x000fe20000000000 */
[----:B------:R-:W-:Y:S01]  /*fa30*/  MOV R13, 0x80000020 ;  /* 0x80000020000d7802 */ /* 0x000fe20000000f00 */
[----:B------:R-:W-:Y:S01]  /*fa40*/  @!P6 FMUL R118, R118, 0.5 ;  /* 0x3f0000007676e820 */ /* 0x000fe20000400000 */
[----:B------:R-:W-:Y:S01]  /*fa50*/  R2UR UR6, R12 ;  /* 0x000000000c0672ca */ /* 0x000fe200000e0000 */
[----:B------:R-:W-:Y:S01]  /*fa60*/  FADD R38, R35, R38 ;  /* 0x0000002623267221 */ /* 0x000fe20000000000 */
[----:B------:R-:W2:Y:S01]  /*fa70*/  MUFU.EX2 R31, R31 ;  /* 0x0000001f001f7308 */ /* 0x000ea20000000800 */
[----:B------:R-:W-:Y:S01]  /*fa80*/  R2UR UR7, R13 ;  /* 0x000000000d0772ca */ /* 0x000fe200000e0000 */
[----:B------:R-:W-:Y:S01]  /*fa90*/  FADD R37, R36, R37 ;  /* 0x0000002524257221 */ /* 0x000fe20000000000 */
[----:B-1----:R-:W-:Y:S01]  /*faa0*/  @!P3 FMUL R32, R32, R32 ;  /* 0x000000202020b220 */ /* 0x002fe20000400000 */
[----:B------:R-:W-:Y:S01]  /*fab0*/  FSETP.GEU.AND P3, PT, R120, -126, PT ;  /* 0xc2fc00007800780b */ /* 0x000fe20003f6e000 */
[----:B------:R-:W-:Y:S01]  /*fac0*/  @!P2 FMUL R119, R119, 0.5 ;  /* 0x3f0000007777a820 */ /* 0x000fe20000400000 */
[----:B------:R-:W-:Y:S01]  /*fad0*/  FADD R40, R37, R40 ;  /* 0x0000002825287221 */ /* 0x000fe20000000000 */
[----:B------:R-:W-:Y:S01]  /*fae0*/  FFMA R36, R123, UR15, -R19 ;  /* 0x0000000f7b247c23 */ /* 0x000fe20008000813 */
[----:B------:R-:W1:Y:S01]  /*faf0*/  MUFU.EX2 R33, R118 ;  /* 0x0000007600217308 */ /* 0x000e620000000800 */
[----:B------:R-:W-:Y:S01]  /*fb00*/  FADD R39, R38, R39 ;  /* 0x0000002726277221 */ /* 0x000fe20000000000 */
[----:B------:R-:W-:Y:S01]  /*fb10*/  FADD R40, R40, R41 ;  /* 0x0000002928287221 */ /* 0x000fe20000000000 */
[--C-:B------:R-:W-:Y:S01]  /*fb20*/  FFMA R37, R124, UR15, -R30.reuse ;  /* 0x0000000f7c257c23 */ /* 0x100fe2000800081e */
[----:B------:R-:W-:Y:S01]  /*fb30*/  FFMA R38, R125, UR15, -R30 ;  /* 0x0000000f7d267c23 */ /* 0x000fe2000800081e */
[----:B------:R-:W-:Y:S01]  /*fb40*/  FADD R42, R39, R42 ;  /* 0x0000002a272a7221 */ /* 0x000fe20000000000 */
[----:B------:R-:W-:Y:S01]  /*fb50*/  FADD R47, R40, R47 ;  /* 0x0000002f282f7221 */ /* 0x000fe20000000000 */
[----:B------:R-:W-:Y:S01]  /*fb60*/  FFMA R40, R127, UR15, -R19 ;  /* 0x0000000f7f287c23 */ /* 0x000fe20008000813 */
[----:B------:R-:W3:Y:S01]  /*fb70*/  MUFU.EX2 R34, R119 ;  /* 0x0000007700227308 */ /* 0x000ee20000000800 */
[----:B--2---:R-:W-:Y:S01]  /*fb80*/  @!P4 FMUL R31, R31, R31 ;  /* 0x0000001f1f1fc220 */ /* 0x004fe20000400000 */
[----:B------:R-:W-:Y:S01]  /*fb90*/  FSETP.GEU.AND P4, PT, R121, -126, PT ;  /* 0xc2fc00007900780b */ /* 0x000fe20003f8e000 */
[----:B------:R-:W-:Y:S01]  /*fba0*/  @!P3 FMUL R120, R120, 0.5 ;  /* 0x3f0000007878b820 */ /* 0x000fe20000400000 */
[----:B------:R-:W-:Y:S01]  /*fbb0*/  FADD R47, R47, R48 ;  /* 0x000000302f2f7221 */ /* 0x000fe20000000000 */
[--C-:B------:R-:W-:Y:S01]  /*fbc0*/  FFMA R39, R129, UR15, -R30.reuse ;  /* 0x0000000f81277c23 */ /* 0x100fe2000800081e */
[----:B------:R-:W-:Y:S01]  /*fbd0*/  FADD R42, R42, R45 ;  /* 0x0000002d2a2a7221 */ /* 0x000fe20000000000 */
[----:B------:R-:W-:Y:S01]  /*fbe0*/  FFMA R30, R149, UR15, -R30 ;  /* 0x0000000f951e7c23 */ /* 0x000fe2000800081e */
[----:B------:R-:W2:Y:S01]  /*fbf0*/  MUFU.EX2 R35, R120 ;  /* 0x0000007800237308 */ /* 0x000ea20000000800 */
[----:B-1----:R-:W-:Y:S01]  /*fc00*/  @!P6 FMUL R33, R33, R33 ;  /* 0x000000212121e220 */ /* 0x002fe20000400000 */
[----:B------:R-:W-:Y:S01]  /*fc10*/  FSETP.GEU.AND P6, PT, R36, -126, PT ;  /* 0xc2fc00002400780b */ /* 0x000fe20003fce000 */
[----:B------:R-:W-:Y:S01]  /*fc20*/  FADD R44, R47, R44 ;  /* 0x0000002c2f2c7221 */ /* 0x000fe20000000000 */
[----:B------:R-:W-:Y:S01]  /*fc30*/  FADD R43, R42, R43 ;  /* 0x0000002b2a2b7221 */ /* 0x000fe20000000000 */
[----:B------:R-:W-:-:S02]  /*fc40*/  FFMA R19, R151, UR15, -R19 ;  /* 0x0000000f97137c23 */ /* 0x000fc40008000813 */
[----:B------:R-:W-:Y:S01]  /*fc50*/  @!P4 FMUL R121, R121, 0.5 ;  /* 0x3f0000007979c820 */ /* 0x000fe20000400000 */
[----:B------:R-:W1:Y:S01]  /*fc60*/  MUFU.EX2 R13, R122 ;  /* 0x0000007a000d7308 */ /* 0x000e620000000800 */
[----:B---3--:R-:W-:Y:S01]  /*fc70*/  @!P2 FMUL R34, R34, R34 ;  /* 0x000000222222a220 */ /* 0x008fe20000400000 */
[----:B------:R-:W-:Y:S01]  /*fc80*/  FSETP.GEU.AND P2, PT, R37, -126, PT ;  /* 0xc2fc00002500780b */ /* 0x000fe20003f4e000 */
[----:B------:R-:W-:Y:S01]  /*fc90*/  FADD R49, R44, R49 ;  /* 0x000000312c317221 */ /* 0x000fe20000000000 */
[----:B------:R-:W-:Y:S01]  /*fca0*/  FADD R43, R43, R46 ;  /* 0x0000002e2b2b7221 */ /* 0x000fe20000000000 */
[----:B------:R-:W-:Y:S02]  /*fcb0*/  WARPGROUP.DEPBAR.LE gsb0, 0x0 ;  /* 0x00008000000079c5 */ /* 0x000fe40000010000 */
[----:B------:R-:W-:Y:S01]  /*fcc0*/  F2FP.BF16.F32.PACK_AB R24, R28, R23 ;  /* 0x000000171c18723e */ /* 0x000fe200000010ff */
[----:B------:R-:W3:Y:S01]  /*fcd0*/  MUFU.EX2 R12, R121 ;  /* 0x00000079000c7308 */ /* 0x000ee20000000800 */
[----:B------:R-:W-:Y:S01]  /*fce0*/  F2FP.BF16.F32.PACK_AB R25, R32, R29 ;  /* 0x0000001d2019723e */ /* 0x000fe200000010ff */
[----:B--2---:R-:W-:Y:S01]  /*fcf0*/  @!P3 FMUL R35, R35, R35 ;  /* 0x000000232323b220 */ /* 0x004fe20000400000 */
[----:B------:R-:W-:Y:S01]  /*fd00*/  F2FP.BF16.F32.PACK_AB R26, R110, R31 ;  /* 0x0000001f6e1a723e */ /* 0x000fe200000010ff */
[----:B------:R-:W-:Y:S01]  /*fd10*/  @!P6 FMUL R36, R36, 0.5 ;  /* 0x3f0000002424e820 */ /* 0x000fe20000400000 */
[----:B------:R-:W-:-:S02]  /*fd20*/  F2FP.BF16.F32.PACK_AB R27, R34, R33 ;  /* 0x00000021221b723e */ /* 0x000fc400000010ff */
[----:B------:R-:W-:Y:S01]  /*fd30*/  @!P2 FMUL R37, R37, 0.5 ;  /* 0x3f0000002525a820 */ /* 0x000fe20000400000 */
[----:B------:R-:W-:Y:S01]  /*fd40*/  FSETP.GEU.AND P3, PT, R38, -126, PT ;  /* 0xc2fc00002600780b */ /* 0x000fe20003f6e000 */
[----:B-1----:R-:W-:Y:S01]  /*fd50*/  @!P5 FMUL R13, R13, R13 ;  /* 0x0000000d0d0dd220 */ /* 0x002fe20000400000 */
[----:B------:R-:W-:Y:S01]  /*fd60*/  WARPGROUP.ARRIVE ;  /* 0x00000000000079c5 */ /* 0x000fe20000000000 */
[----:B------:R-:W-:Y:S01]  /*fd70*/  FSETP.GEU.AND P5, PT, R40, -126, PT ;  /* 0xc2fc00002800780b */ /* 0x000fe20003fae000 */
[----:B------:R-:W1:Y:S01]  /*fd80*/  MUFU.EX2 R36, R36 ;  /* 0x0000002400247308 */ /* 0x000e620000000800 */
[----:B------:R-:W-:Y:S01]  /*fd90*/  FADD R52, R49, R52 ;  /* 0x0000003431347221 */ /* 0x000fe20000000000 */
[----:B------:R-:W-:Y:S02]  /*fda0*/  FADD R50, R43, R50 ;  /* 0x000000322b327221 */ /* 0x000fe40000000000 */
[----:B------:R-:W-:Y:S01]  /*fdb0*/  HGMMA.64x32x16.F32.BF16 R152, R24, gdesc[UR4].tnspB, R152, gsb0 ;  /* 0x4060000418987df0 */ /* 0x000fe20008001898 */
[----:B------:R-:W-:Y:S01]  /*fdc0*/  FADD R21, R52, R21 ;  /* 0x0000001534157221 */ /* 0x000fe20000000000 */
[----:B---3--:R-:W-:Y:S01]  /*fdd0*/  @!P4 FMUL R12, R12, R12 ;  /* 0x0000000c0c0cc220 */ /* 0x008fe20000400000 */
[----:B------:R-:W-:Y:S01]  /*fde0*/  FSETP.GEU.AND P4, PT, R126, -126, PT ;  /* 0xc2fc00007e00780b */ /* 0x000fe20003f8e000 */
[----:B------:R-:W2:Y:S01]  /*fdf0*/  MUFU.EX2 R37, R37 ;  /* 0x0000002500257308 */ /* 0x000ea20000000800 */
[----:B------:R-:W-:Y:S01]  /*fe00*/  @!P3 FMUL R38, R38, 0.5 ;  /* 0x3f0000002626b820 */ /* 0x000fe20000400000 */
[----:B------:R-:W-:Y:S01]  /*fe10*/  FADD R54, R21, R54 ;  /* 0x0000003615367221 */ /* 0x000fe20000000000 */
[----:B------:R-:W-:Y:S01]  /*fe20*/  FADD R50, R50, R51 ;  /* 0x0000003332327221 */ /* 0x000fe20000000000 */
[----:B------:R-:W-:-:S02]  /*fe30*/  @!P5 FMUL R40, R40, 0.5 ;  /* 0x3f0000002828d820 */ /* 0x000fc40000400000 */
[----:B------:R-:W-:Y:S01]  /*fe40*/  FADD R54, R54, R55 ;  /* 0x0000003736367221 */ /* 0x000fe20000000000 */
[----:B------:R-:W-:Y:S01]  /*fe50*/  FADD R53, R50, R53 ;  /* 0x0000003532357221 */ /* 0x000fe20000000000 */
[----:B------:R-:W3:Y:S01]  /*fe60*/  MUFU.EX2 R38, R38 ;  /* 0x0000002600267308 */ /* 0x000ee20000000800 */
[----:B-1----:R-:W-:Y:S01]  /*fe70*/  @!P6 FMUL R36, R36, R36 ;  /* 0x000000242424e220 */ /* 0x002fe20000400000 */
[----:B------:R-:W-:Y:S01]  /*fe80*/  FSETP.GEU.AND P6, PT, R128, -126, PT ;  /* 0xc2fc00008000780b */ /* 0x000fe20003fce000 */
[----:B------:R-:W-:Y:S01]  /*fe90*/  FADD R59, R54, R59 ;  /* 0x0000003b363b7221 */ /* 0x000fe20000000000 */
[----:B------:R-:W-:Y:S01]  /*fea0*/  @!P4 FMUL R126, R126, 0.5 ;  /* 0x3f0000007e7ec820 */ /* 0x000fe20000400000 */
[----:B------:R-:W-:Y:S02]  /*feb0*/  FADD R56, R53, R56 ;  /* 0x0000003835387221 */ /* 0x000fe40000000000 */
[----:B------:R-:W-:Y:S01]  /*fec0*/  FADD R62, R59, R62 ;  /* 0x0000003e3b3e7221 */ /* 0x000fe20000000000 */
[----:B------:R-:W1:Y:S01]  /*fed0*/  MUFU.EX2 R21, R126 ;  /* 0x0000007e00157308 */ /* 0x000e620000000800 */
[----:B--2---:R-:W-:Y:S01]  /*fee0*/  @!P2 FMUL R37, R37, R37 ;  /* 0x000000252525a220 */ /* 0x004fe20000400000 */
[----:B------:R-:W-:Y:S01]  /*fef0*/  FSETP.GEU.AND P2, PT, R39, -126, PT ;  /* 0xc2fc00002700780b */ /* 0x000fe20003f4e000 */
[----:B------:R-:W-:Y:S01]  /*ff00*/  FADD R61, R62, R61 ;  /* 0x0000003d3e3d7221 */ /* 0x000fe20000000000 */
[----:B------:R-:W-:-:S03]  /*ff10*/  FADD R57, R56, R57 ;  /* 0x0000003938397221 */ /* 0x000fc60000000000 */
[----:B------:R-:W-:Y:S01]  /*ff20*/  @!P6 FMUL R128, R128, 0.5 ;  /* 0x3f0000008080e820 */ /* 0x000fe20000400000 */
[----:B------:R-:W2:Y:S01]  /*ff30*/  MUFU.EX2 R40, R40 ;  /* 0x0000002800287308 */ /* 0x000ea20000000800 */
[----:B---3--:R-:W-:Y:S01]  /*ff40*/  @!P3 FMUL R38, R38, R38 ;  /* 0x000000262626b220 */ /* 0x008fe20000400000 */
[----:B------:R-:W-:Y:S01]  /*ff50*/  FSETP.GEU.AND P3, PT, R130, -126, PT ;  /* 0xc2fc00008200780b */ /* 0x000fe20003f6e000 */
[----:B------:R-:W-:Y:S01]  /*ff60*/  FADD R64, R61, R64 ;  /* 0x000000403d407221 */ /* 0x000fe20000000000 */
[----:B------:R-:W-:-:S03]  /*ff70*/  FADD R58, R57, R58 ;  /* 0x0000003a393a7221 */ /* 0x000fc60000000000 */
[----:B------:R-:W-:Y:S01]  /*ff80*/  @!P2 FMUL R39, R39, 0.5 ;  /* 0x3f0000002727a820 */ /* 0x000fe20000400000 */
[----:B------:R-:W3:Y:S01]  /*ff90*/  MUFU.EX2 R128, R128 ;  /* 0x0000008000807308 */ /* 0x000ee20000000800 */
[----:B-1----:R-:W-:Y:S01]  /*ffa0*/  @!P4 FMUL R21, R21, R21 ;  /* 0x000000151515c220 */ /* 0x002fe20000400000 */
[----:B------:R-:W-:Y:S01]  /*ffb0*/  FSETP.GEU.AND P4, PT, R131, -126, PT ;  /* 0xc2fc00008300780b */ /* 0x000fe20003f8e000 */
[----:B------:R-:W-:Y:S01]  /*ffc0*/  FADD R67, R64, R67 ;  /* 0x0000004340437221 */ /* 0x000fe20000000000 */
[----:B------:R-:W-:-:S03]  /*ffd0*/  FADD R63, R58, R63 ;  /* 0x0000003f3a3f7221 */ /* 0x000fc60000000000 */
[----:B------:R-:W-:Y:S01]  /*ffe0*/  @!P3 FMUL R130, R130, 0.5 ;  /* 0x3f0000008282b820 */ /* 0x000fe20000400000 */
[----:B------:R-:W1:Y:S01]  /*fff0*/  MUFU.EX2 R39, R39 ;  /* 0x0000002700277308 */ /* 0x000e620000000800 */
[----:B--2---:R-:W-:Y:S01]  /*10000*/  @!P5 FMUL R40, R40, R40 ;  /* 0x000000282828d220 */ /* 0x004fe20000400000 */
[----:B------:R-:W-:Y:S01]  /*10010*/  FSETP.GEU.AND P5, PT, R132, -126, PT ;  /* 0xc2fc00008400780b */ /* 0x000fe20003fae000 */
[----:B------:R-:W-:Y:S01]  /*10020*/  FADD R68, R67, R68 ;  /* 0x0000004443447221 */ /* 0x000fe20000000000 */
[----:B------:R-:W-:Y:S01]  /*10030*/  FADD R60, R63, R60 ;  /* 0x0000003c3f3c7221 */ /* 0x000fe20000000000 */
[----:B------:R-:W-:Y:S02]  /*10040*/  WARPGROUP.DEPBAR.LE gsb0, 0x0 ;  /* 0x00008000000079c5 */ /* 0x000fe40000010000 */
[----:B------:R-:W-:Y:S01]  /*10050*/  VIADD R24, R20, 0x300 ;  /* 0x0000030014187836 */ /* 0x000fe20000000000 */
[----:B------:R-:W-:Y:S01]  /*10060*/  MOV R25, 0x80000020 ;  /* 0x8000002000197802 */ /* 0x000fe20000000f00 */
[----:B------:R-:W2:Y:S01]  /*10070*/  MUFU.EX2 R130, R130 ;  /* 0x0000008200827308 */ /* 0x000ea20000000800 */
[----:B------:R-:W-:Y:S01]  /*10080*/  F2FP.BF16.F32.PACK_AB R26, R38, R37 ;  /* 0x00000025261a723e */ /* 0x000fe200000010ff */
[----:B---3--:R-:W-:Y:S01]  /*10090*/  @!P6 FMUL R128, R128, R128 ;  /* 0x000000808080e220 */ /* 0x008fe20000400000 */
[----:B------:R-:W-:Y:S01]  /*100a0*/  R2UR UR6, R24 ;  /* 0x00000000180672ca */ /* 0x000fe200000e0000 */
[----:B------:R-:W-:Y:S01]  /*100b0*/  @!P4 FMUL R131, R131, 0.5 ;  /* 0x3f0000008383c820 */ /* 0x000fe20000400000 */
[----:B------:R-:W-:Y:S01]  /*100c0*/  R2UR UR7, R25 ;  /* 0x00000000190772ca */ /* 0x000fe200000e0000 */
[----:B------:R-:W-:Y:S01]  /*100d0*/  @!P5 FMUL R132, R132, 0.5 ;  /* 0x3f0000008484d820 */ /* 0x000fe20000400000 */
[----:B------:R-:W-:Y:S01]  /*100e0*/  F2FP.BF16.F32.PACK_AB R24, R12, R35 ;  /* 0x000000230c18723e */ /* 0x000fe200000010ff */
[----:B-1----:R-:W-:Y:S01]  /*100f0*/  @!P2 FMUL R39, R39, R39 ;  /* 0x000000272727a220 */ /* 0x002fe20000400000 */
[----:B------:R-:W-:Y:S01]  /*10100*/  F2FP.BF16.F32.PACK_AB R25, R36, R13 ;  /* 0x0000000d2419723e */ /* 0x000fe200000010ff */
[----:B------:R-:W1:Y:S01]  /*10110*/  MUFU.EX2 R131, R131 ;  /* 0x0000008300837308 */ /* 0x000e620000000800 */
[----:B------:R-:W-:Y:S01]  /*10120*/  F2FP.BF16.F32.PACK_AB R27, R40, R21 ;  /* 0x00000015281b723e */ /* 0x000fe200000010ff */
[----:B------:R-:W-:Y:S01]  /*10130*/  FADD R71, R68, R71 ;  /* 0x0000004744477221 */ /* 0x000fe20000000000 */
[----:B------:R-:W-:Y:S01]  /*10140*/  FSETP.GEU.AND P6, PT, R133, -126, PT ;  /* 0xc2fc00008500780b */ /* 0x000fe20003fce000 */
[----:B------:R-:W-:Y:S01]  /*10150*/  FADD R65, R60, R65 ;  /* 0x000000413c417221 */ /* 0x000fe20000000000 */
[----:B------:R-:W-:Y:S01]  /*10160*/  WARPGROUP.ARRIVE ;  /* 0x00000000000079c5 */ /* 0x000fe20000000000 */
[----:B------:R-:W-:Y:S01]  /*10170*/  FSETP.GEU.AND P2, PT, R134, -126, PT ;  /* 0xc2fc00008600780b */ /* 0x000fe20003f4e000 */
[----:B--2---:R-:W-:Y:S01]  /*10180*/  @!P3 FMUL R130, R130, R130 ;  /* 0x000000828282b220 */ /* 0x004fe20000400000 */
[----:B------:R-:W-:Y:S01]  /*10190*/  FSETP.GEU.AND P3, PT, R135, -126, PT ;  /* 0xc2fc00008700780b */ /* 0x000fe20003f6e000 */
[----:B------:R-:W2:Y:S01]  /*101a0*/  MUFU.EX2 R41, R132 ;  /* 0x0000008400297308 */ /* 0x000ea20000000800 */
[----:B------:R-:W-:Y:S01]  /*101b0*/  FADD R72, R71, R72 ;  /* 0x0000004847487221 */ /* 0x000fe20000000000 */
[----:B------:R-:W-:Y:S01]  /*101c0*/  HGMMA.64x32x16.F32.BF16 R152, R24, gdesc[UR4].tnspB, R152, gsb0 ;  /* 0x4060000418987df0 */ /* 0x000fe20008001898 */
[----:B------:R-:W-:-:S02]  /*101d0*/  FADD R66, R65, R66 ;  /* 0x0000004241427221 */ /* 0x000fc40000000000 */
[----:B------:R-:W-:Y:S02]  /*101e0*/  FADD R75, R72, R75 ;  /* 0x0000004b484b7221 */ /* 0x000fe40000000000 */
[----:B------:R-:W-:Y:S01]  /*101f0*/  @!P6 FMUL R133, R133, 0.5 ;  /* 0x3f0000008585e820 */ /* 0x000fe20000400000 */
[----:B-1----:R-:W-:Y:S01]  /*10200*/  @!P4 FMUL R131, R131, R131 ;  /* 0x000000838383c220 */ /* 0x002fe20000400000 */
[----:B------:R-:W-:Y:S01]  /*10210*/  FSETP.GEU.AND P4, PT, R136, -126, PT ;  /* 0xc2fc00008800780b */ /* 0x000fe20003f8e000 */
[----:B------:R-:W-:Y:S01]  /*10220*/  @!P2 FMUL R134, R134, 0.5 ;  /* 0x3f0000008686a820 */ /* 0x000fe20000400000 */
[----:B------:R-:W-:Y:S01]  /*10230*/  FADD R76, R75, R76 ;  /* 0x0000004c4b4c7221 */ /* 0x000fe20000000000 */
[----:B------:R-:W-:Y:S01]  /*10240*/  @!P3 FMUL R135, R135, 0.5 ;  /* 0x3f0000008787b820 */ /* 0x000fe20000400000 */
[----:B------:R-:W1:Y:S01]  /*10250*/  MUFU.EX2 R133, R133 ;  /* 0x0000008500857308 */ /* 0x000e620000000800 */
[----:B------:R-:W-:Y:S01]  /*10260*/  FADD R69, R66, R69 ;  /* 0x0000004542457221 */ /* 0x000fe20000000000 */
[----:B------:R-:W-:Y:S01]  /*10270*/  FADD R79, R76, R79 ;  /* 0x0000004f4c4f7221 */ /* 0x000fe20000000000 */
[----:B--2---:R-:W-:Y:S01]  /*10280*/  @!P5 FMUL R41, R41, R41 ;  /* 0x000000292929d220 */ /* 0x004fe20000400000 */
[----:B------:R-:W-:-:S02]  /*10290*/  FSETP.GEU.AND P5, PT, R137, -126, PT ;  /* 0xc2fc00008900780b */ /* 0x000fc40003fae000 */
[----:B------:R-:W-:Y:S01]  /*102a0*/  FADD R79, R79, R80 ;  /* 0x000000504f4f7221 */ /* 0x000fe20000000000 */
[----:B------:R-:W-:Y:S01]  /*102b0*/  FADD R70, R69, R70 ;  /* 0x0000004645467221 */ /* 0x000fe20000000000 */
[----:B------:R-:W2:Y:S01]  /*102c0*/  MUFU.EX2 R134, R134 ;  /* 0x0000008600867308 */ /* 0x000ea20000000800 */
[----:B------:R-:W-:Y:S01]  /*102d0*/  @!P4 FMUL R136, R136, 0.5 ;  /* 0x3f0000008888c820 */ /* 0x000fe20000400000 */
[----:B------:R-:W-:Y:S01]  /*102e0*/  FADD R84, R79, R84 ;  /* 0x000000544f547221 */ /* 0x000fe20000000000 */
[----:B------:R-:W-:-:S03]  /*102f0*/  FADD R73, R70, R73 ;  /* 0x0000004946497221 */ /* 0x000fc60000000000 */
[----:B------:R-:W-:Y:S01]  /*10300*/  FADD R85, R84, R85 ;  /* 0x0000005554557221 */ /* 0x000fe20000000000 */
[----:B------:R-:W-:Y:S01]  /*10310*/  FADD R74, R73, R74 ;  /* 0x0000004a494a7221 */ /* 0x000fe20000000000 */
[----:B------:R-:W3:Y:S01]  /*10320*/  MUFU.EX2 R135, R135 ;  /* 0x0000008700877308 */ /* 0x000ee20000000800 */
[----:B-1----:R-:W-:Y:S01]  /*10330*/  @!P6 FMUL R133, R133, R133 ;  /* 0x000000858585e220 */ /* 0x002fe20000400000 */
[----:B------:R-:W-:Y:S01]  /*10340*/  FSETP.GEU.AND P6, PT, R138, -126, PT ;  /* 0xc2fc00008a00780b */ /* 0x000fe20003fce000 */
[----:B------:R-:W-:Y:S01]  /*10350*/  @!P5 FMUL R137, R137, 0.5 ;  /* 0x3f0000008989d820 */ /* 0x000fe20000400000 */
[----:B------:R-:W-:Y:S01]  /*10360*/  FADD R86, R85, R86 ;  /* 0x0000005655567221 */ /* 0x000fe20000000000 */
[----:B------:R-:W-:-:S03]  /*10370*/  FADD R77, R74, R77 ;  /* 0x0000004d4a4d7221 */ /* 0x000fc60000000000 */
        /* <DEDUP_REMOVED lines=10> */
[----:B------:R-:W-:Y:S01]  /*10420*/  FADD R82, R77, R82 ;  /* 0x000000524d527221 */ /* 0x000fe20000000000 */
[----:B------:R-:W-:Y:S02]  /*10430*/  WARPGROUP.DEPBAR.LE gsb0, 0x0 ;  /* 0x00008000000079c5 */ /* 0x000fe40000010000 */
[----:B------:R-:W-:Y:S01]  /*10440*/  VIADD R24, R20, 0x340 ;  /* 0x0000034014187836 */ /* 0x000fe20000000000 */
[----:B------:R-:W-:Y:S01]  /*10450*/  MOV R25, 0x80000020 ;  /* 0x8000002000197802 */ /* 0x000fe20000000f00 */
[----:B------:R-:W3:Y:S01]  /*10460*/  MUFU.EX2 R138, R138 ;  /* 0x0000008a008a7308 */ /* 0x000ee20000000800 */
[----:B------:R-:W-:Y:S01]  /*10470*/  F2FP.BF16.F32.PACK_AB R26, R133, R41 ;  /* 0x00000029851a723e */ /* 0x000fe200000010ff */
[----:B-1----:R-:W-:Y:S01]  /*10480*/  @!P4 FMUL R43, R43, R43 ;  /* 0x0000002b2b2bc220 */ /* 0x002fe20000400000 */
[----:B------:R-:W-:Y:S01]  /*10490*/  R2UR UR6, R24 ;  /* 0x00000000180672ca */ /* 0x000fe200000e0000 */
[----:B------:R-:W-:Y:S01]  /*104a0*/  @!P2 FMUL R139, R139, 0.5 ;  /* 0x3f0000008b8ba820 */ /* 0x000fe20000400000 */
[----:B------:R-:W-:Y:S01]  /*104b0*/  R2UR UR7, R25 ;  /* 0x00000000190772ca */ /* 0x000fe200000e0000 */
[----:B--2---:R-:W-:Y:S01]  /*104c0*/  @!P5 FMUL R137, R137, R137 ;  /* 0x000000898989d220 */ /* 0x004fe20000400000 */
[----:B------:R-:W-:Y:S01]  /*104d0*/  F2FP.BF16.F32.PACK_AB R24, R39, R128 ;  /* 0x000000802718723e */ /* 0x000fe200000010ff */
[----:B------:R-:W-:Y:S01]  /*104e0*/  @!P3 FMUL R140, R140, 0.5 ;  /* 0x3f0000008c8cb820 */ /* 0x000fe20000400000 */
        /* <DEDUP_REMOVED lines=8> */
[----:B---3--:R-:W-:Y:S01]  /*10570*/  @!P6 FMUL R138, R138, R138 ;  /* 0x0000008a8a8ae220 */ /* 0x008fe20000400000 */
        /* <DEDUP_REMOVED lines=55> */
[----:B------:R-:W-:Y:S01]  /*108f0*/  FADD R33, R32, R33 ;  /* 0x0000002120217221 */ /* 0x000fe20000000000 */
[----:B------:R-:W-:Y:S01]  /*10900*/  F2FP.BF16.F32.PACK_AB R27, R143, R142 ;  /* 0x0000008e8f1b723e */ /* 0x000fe200000010ff */
[----:B------:R-:W1:Y:S01]  /*10910*/  MUFU.EX2 R147, R147 ;  /* 0x0000009300937308 */ /* 0x000e620000000800 */
[----:B------:R-:W-:Y:S01]  /*10920*/  FSETP.GEU.AND P2, PT, R30, -126, PT ;  /* 0xc2fc00001e00780b */ /* 0x000fe20003f4e000 */
[----:B------:R-:W-:Y:S01]  /*10930*/  FADD R34, R33, R34 ;  /* 0x0000002221227221 */ /* 0x000fe20000000000 */
[----:B------:R-:W-:Y:S01]  /*10940*/  WARPGROUP.ARRIVE ;  /* 0x00000000000079c5 */ /* 0x000fe20000000000 */
[----:B------:R-:W-:Y:S01]  /*10950*/  FSETP.GEU.AND P3, PT, R150, -126, PT ;  /* 0xc2fc00009600780b */ /* 0x000fe20003f6e000 */
[----:B---3--:R-:W-:Y:S01]  /*10960*/  @!P4 FMUL R146, R146, R146 ;  /* 0x000000929292c220 */ /* 0x008fe20000400000 */
[----:B------:R-:W-:Y:S01]  /*10970*/  FSETP.GEU.AND P4, PT, R19, -126, PT ;  /* 0xc2fc00001300780b */ /* 0x000fe20003f8e000 */
[----:B------:R-:W-:Y:S01]  /*10980*/  FADD R101, R98, R101 ;  /* 0x0000006562657221 */ /* 0x000fe20000000000 */
[----:B------:R-:W2:Y:S01]  /*10990*/  MUFU.EX2 R49, R148 ;  /* 0x0000009400317308 */ /* 0x000ea20000000800 */
[----:B------:R-:W-:Y:S01]  /*109a0*/  HGMMA.64x32x16.F32.BF16 R152, R24, gdesc[UR4].tnspB, R152, gsb0 ;  /* 0x4060000418987df0 */ /* 0x000fe20008001898 */
[----:B------:R-:W-:Y:S01]  /*109b0*/  FADD R13, R34, R13 ;  /* 0x0000000d220d7221 */ /* 0x000fe20000000000 */
[----:B------:R-:W-:Y:S01]  /*109c0*/  FADD R101, R101, R104 ;  /* 0x0000006865657221 */ /* 0x000fe20000000000 */
[----:B------:R-:W-:-:S02]  /*109d0*/  VIADD R20, R20, 0x3c0 ;  /* 0x000003c014147836 */ /* 0x000fc40000000000 */
[----:B------:R-:W-:Y:S01]  /*109e0*/  @!P2 FMUL R30, R30, 0.5 ;  /* 0x3f0000001e1ea820 */ /* 0x000fe20000400000 */
[----:B------:R-:W-:Y:S01]  /*109f0*/  FADD R36, R13, R36 ;  /* 0x000000240d247221 */ /* 0x000fe20000000000 */
[----:B------:R-:W-:Y:S01]  /*10a00*/  FADD R102, R101, R102 ;  /* 0x0000006665667221 */ /* 0x000fe20000000000 */
[----:B------:R-:W-:Y:S01]  /*10a10*/  @!P3 FMUL R150, R150, 0.5 ;  /* 0x3f0000009696b820 */ /* 0x000fe20000400000 */
[----:B-1----:R-:W-:Y:S01]  /*10a20*/  @!P5 FMUL R147, R147, R147 ;  /* 0x000000939393d220 */ /* 0x002fe20000400000 */
[----:B------:R-:W-:Y:S01]  /*10a30*/  @!P4 FMUL R19, R19, 0.5 ;  /* 0x3f0000001313c820 */ /* 0x000fe20000400000 */
[----:B------:R-:W1:Y:S01]  /*10a40*/  MUFU.EX2 R30, R30 ;  /* 0x0000001e001e7308 */ /* 0x000e620000000800 */
[----:B------:R-:W-:Y:S01]  /*10a50*/  FADD R13, R36, R21 ;  /* 0x00000015240d7221 */ /* 0x000fe20000000000 */
[----:B------:R-:W-:Y:S01]  /*10a60*/  MOV R21, 0x80000020 ;  /* 0x8000002000157802 */ /* 0x000fe20000000f00 */
[----:B------:R-:W-:Y:S01]  /*10a70*/  FADD R102, R102, R105 ;  /* 0x0000006966667221 */ /* 0x000fe20000000000 */
[----:B------:R-:W-:Y:S01]  /*10a80*/  R2UR UR6, R20 ;  /* 0x00000000140672ca */ /* 0x000fe200000e0000 */
[----:B--2---:R-:W-:Y:S01]  /*10a90*/  @!P6 FMUL R49, R49, R49 ;  /* 0x000000313131e220 */ /* 0x004fe20000400000 */
[----:B------:R-:W-:Y:S01]  /*10aa0*/  R2UR UR7, R21 ;  /* 0x00000000150772ca */ /* 0x000fe200000e0000 */
[----:B------:R-:W-:Y:S01]  /*10ab0*/  FADD R23, R102, R23 ;  /* 0x0000001766177221 */ /* 0x000fe20000000000 */
[----:B------:R-:W2:Y:S01]  /*10ac0*/  MUFU.EX2 R150, R150 ;  /* 0x0000009600967308 */ /* 0x000ea20000000800 */
[----:B------:R-:W-:-:S02]  /*10ad0*/  FADD R13, R13, R40 ;  /* 0x000000280d0d7221 */ /* 0x000fc40000000000 */
[----:B------:R-:W-:Y:S02]  /*10ae0*/  FADD R28, R23, R28 ;  /* 0x0000001c171c7221 */ /* 0x000fe40000000000 */
[----:B------:R-:W-:Y:S02]  /*10af0*/  FADD R13, R13, R130 ;  /* 0x000000820d0d7221 */ /* 0x000fe40000000000 */
[----:B------:R-:W-:Y:S01]  /*10b00*/  FADD R31, R28, R31 ;  /* 0x0000001f1c1f7221 */ /* 0x000fe20000000000 */
[----:B------:R-:W3:Y:S01]  /*10b10*/  MUFU.EX2 R19, R19 ;  /* 0x0000001300137308 */ /* 0x000ee20000000800 */
[----:B-1----:R-:W-:Y:S01]  /*10b20*/  @!P2 FMUL R30, R30, R30 ;  /* 0x0000001e1e1ea220 */ /* 0x002fe20000400000 */
[----:B------:R-:W-:Y:S01]  /*10b30*/  FADD R13, R13, R131 ;  /* 0x000000830d0d7221 */ /* 0x000fe20000000000 */
[----:B------:R-:W-:Y:S01]  /*10b40*/  FADD R110, R31, R110 ;  /* 0x0000006e1f6e7221 */ /* 0x000fe20000000000 */
[----:B------:R-:W-:Y:S02]  /*10b50*/  ISETP.NE.AND P2, PT, R6, 0x4, PT ;  /* 0x000000040600780c */ /* 0x000fe40003f45270 */
[----:B------:R-:W-:Y:S01]  /*10b60*/  FADD R13, R13, R134 ;  /* 0x000000860d0d7221 */ /* 0x000fe20000000000 */
[----:B------:R-:W-:Y:S01]  /*10b70*/  FADD R35, R110, R35 ;  /* 0x000000236e237221 */ /* 0x000fe20000000000 */
[----:B--2---:R-:W-:-:S02]  /*10b80*/  @!P3 FMUL R150, R150, R150 ;  /* 0x000000969696b220 */ /* 0x004fc40000400000 */
[----:B------:R-:W-:Y:S01]  /*10b90*/  FADD R13, R13, R135 ;  /* 0x000000870d0d7221 */ /* 0x000fe20000000000 */
[----:B------:R-:W-:-:S03]  /*10ba0*/  FADD R12, R35, R12 ;  /* 0x0000000c230c7221 */ /* 0x000fc60000000000 */
[----:B------:R-:W-:Y:S01]  /*10bb0*/  FADD R13, R13, R138 ;  /* 0x0000008a0d0d7221 */ /* 0x000fe20000000000 */
[----:B------:R-:W-:Y:S01]  /*10bc0*/  FADD R37, R12, R37 ;  /* 0x000000250c257221 */ /* 0x000fe20000000000 */
[----:B---3--:R-:W-:Y:S02]  /*10bd0*/  @!P4 FMUL R19, R19, R19 ;  /* 0x000000131313c220 */ /* 0x008fe40000400000 */
[----:B------:R-:W-:Y:S01]  /*10be0*/  FADD R13, R13, R139 ;  /* 0x0000008b0d0d7221 */ /* 0x000fe20000000000 */
[----:B------:R-:W-:-:S03]  /*10bf0*/  FADD R37, R37, R38 ;  /* 0x0000002625257221 */ /* 0x000fc60000000000 */
        /* <DEDUP_REMOVED lines=9> */
[----:B------:R-:W-:-:S02]  /*10c90*/  FADD R13, R13, R146 ;  /* 0x000000920d0d7221 */ /* 0x000fc40000000000 */
[----:B------:R-:W-:Y:S01]  /*10ca0*/  FADD R128, R128, R41 ;  /* 0x0000002980807221 */ /* 0x000fe20000000000 */
[----:B------:R-:W-:Y:S01]  /*10cb0*/  WARPGROUP.ARRIVE ;  /* 0x00000000000079c5 */ /* 0x000fe20000000000 */
[----:B------:R-:W-:Y:S02]  /*10cc0*/  FADD R13, R13, R147 ;  /* 0x000000930d0d7221 */ /* 0x000fe40000000000 */
[----:B------:R-:W-:Y:S02]  /*10cd0*/  FADD R128, R128, R133 ;  /* 0x0000008580807221 */ /* 0x000fe40000000000 */
[----:B------:R-:W-:Y:S01]  /*10ce0*/  FADD R12, R13, R150 ;  /* 0x000000960d0c7221 */ /* 0x000fe20000000000 */
[----:B------:R-:W-:Y:S01]  /*10cf0*/  HGMMA.64x32x16.F32.BF16 R152, R24, gdesc[UR4].tnspB, R152, gsb0 ;  /* 0x4060000418987df0 */ /* 0x000fe20008001898 */
[----:B------:R-:W-:Y:S02]  /*10d00*/  FADD R128, R128, R43 ;  /* 0x0000002b80807221 */ /* 0x000fe40000000000 */
[----:B------:R-:W-:-:S02]  /*10d10*/  FADD R12, R12, R19 ;  /* 0x000000130c0c7221 */ /* 0x000fc40000000000 */
[----:B------:R-:W-:-:S04]  /*10d20*/  FADD R128, R128, R137 ;  /* 0x0000008980807221 */ /* 0x000fc80000000000 */
[----:B------:R-:W-:-:S04]  /*10d30*/  FADD R128, R128, R45 ;  /* 0x0000002d80807221 */ /* 0x000fc80000000000 */
[----:B------:R-:W-:-:S04]  /*10d40*/  FADD R128, R128, R141 ;  /* 0x0000008d80807221 */ /* 0x000fc80000000000 */
[----:B------:R-:W-:-:S04]  /*10d50*/  FADD R128, R128, R47 ;  /* 0x0000002f80807221 */ /* 0x000fc80000000000 */
[----:B------:R-:W-:-:S04]  /*10d60*/  FADD R128, R128, R145 ;  /* 0x0000009180807221 */ /* 0x000fc80000000000 */
[----:B------:R-:W-:-:S04]  /*10d70*/  FADD R128, R128, R49 ;  /* 0x0000003180807221 */ /* 0x000fc80000000000 */
[----:B------:R-:W-:Y:S01]  /*10d80*/  FADD R13, R128, R30 ;  /* 0x0000001e800d7221 */ /* 0x000fe20000000000 */
[----:B------:R-:W-:Y:S02]  /*10d90*/  WARPGROUP.DEPBAR.LE gsb0, 0x0 ;  /* 0x00008000000079c5 */ /* 0x000fe40000010000 */
[----:B------:R-:W-:-:S04]  /*10da0*/  SEL R24, R6, RZ, P2 ;  /* 0x000000ff06187207 */ /* 0x000fc80001000000 */
[----:B------:R-:W-:-:S04]  /*10db0*/  LEA R6, R24, R11, 0x3 ;  /* 0x0000000b18067211 */ /* 0x000fc800078e18ff */
[----:B------:R-:W-:-:S04]  /*10dc0*/  PRMT R6, RZ, 0x654, R6 ;  /* 0x00000654ff067816 */ /* 0x000fc80000000006 */
[----:B------:R1:W-:Y:S01]  /*10dd0*/  SYNCS.ARRIVE.TRANS64.RED.A1T0 RZ, [R6+URZ], RZ ;  /* 0x000000ff06ff79a7 */ /* 0x0003e2000810043f */
[----:B------:R-:W-:Y:S05]  /*10de0*/  @P1 BRA `(.L_x_45) ;  /* 0x00000000009c1947 */ /* 0x000fea0003800000 */
[----:B------:R-:W-:Y:S01]  /*10df0*/  ISETP.LT.OR P1, PT, R7, 0x1, !P0 ;  /* 0x000000010700780c */ /* 0x000fe20004721670 */
[----:B------:R-:W-:-:S12]  /*10e00*/  BSSY B0, `(.L_x_46) ;  /* 0x0000024000007945 */ /* 0x000fd80003800000 */
[----:B------:R-:W-:Y:S05]  /*10e10*/  @P1 BRA `(.L_x_47) ;  /* 0x0000000000881947 */ /* 0x000fea0003800000 */
[----:B-1----:R-:W-:Y:S01]  /*10e20*/  IMAD R6, R5, 0x8, R2 ;  /* 0x0000000805067824 */ /* 0x002fe200078e0202 */
[----:B------:R-:W-:Y:S02]  /*10e30*/  SHF.L.U32 R19, R4, 0x1f, RZ ;  /* 0x0000001f04137819 */ /* 0x000fe400000006ff */
[----:B------:R-:W-:Y:S02]  /*10e40*/  ISETP.NE.AND P2, PT, R0, RZ, PT ;  /* 0x000000ff0000720c */ /* 0x000fe40003f45270 */
[----:B------:R-:W1:Y:S02]  /*10e50*/  SYNCS.PHASECHK.TRANS64.TRYWAIT P1, [R6+URZ+0x11020], R19 ;  /* 0x01102013060075a7 */ /* 0x000e64000802017f */
[----:B-1----:R-:W-:Y:S09]  /*10e60*/  @!P1 BRA `(.L_x_48) ;  /* 0x00000014008c9947 */ /* 0x002ff20003800000 */
.L_x_85:
[----:B------:R-:W-:Y:S05]  /*10e70*/  @P2 BRA `(.L_x_49) ;  /* 0x0000000000142947 */ /* 0x000fea0003800000 */
[----:B------:R-:W-:Y:S02]  /*10e80*/  ISETP.NE.AND P1, PT, R22, RZ, PT ;  /* 0x000000ff1600720c */ /* 0x000fe40003f25270 */
[----:B-1----:R-:W-:-:S04]  /*10e90*/  MOV R19, 0x4000 ;  /* 0x0000400000137802 */ /* 0x002fc80000000f00 */
[----:B------:R2:W-:Y:S07]  /*10ea0*/  SYNCS.ARRIVE.TRANS64 RZ, [R6+URZ+0x11000], R19 ;  /* 0x0110001306ff79a7 */ /* 0x0005ee000800003f */
[----:B------:R-:W-:Y:S05]  /*10eb0*/  @!P1 BRA `(.L_x_49) ;  /* 0x0000000000049947 */ /* 0x000fea0003800000 */
[----:B------:R-:W-:Y:S01]  /*10ec0*/  BPT.TRAP 0x1 ;  /* 0x000000040000795c */ /* 0x000fe20000300000 */
.L_x_49:
        /* <DEDUP_REMOVED lines=13> */
[C---:B------:R-:W-:Y:S01]  /*10fa0*/  ISETP.NE.AND P1, PT, R5.reuse, 0x4, PT ;  /* 0x000000040500780c */ /* 0x040fe20003f25270 */
[----:B------:R-:W-:Y:S01]  /*10fb0*/  USHF.L.U32 UR11, UR11, 0x8, URZ ;  /* 0x000000080b0b7899 */ /* 0x000fe2000800063f */
[----:B------:R-:W-:Y:S01]  /*10fc0*/  VIADD R8, R8, 0x1 ;  /* 0x0000000108087836 */ /* 0x000fe20000000000 */
[----:B------:R-:W-:Y:S01]  /*10fd0*/  UIADD3 UR9, UR9, 0x11000, URZ ;  /* 0x0001100009097890 */ /* 0x000fe2000fffe03f */
[----:B------:R-:W-:Y:S01]  /*10fe0*/  SEL R19, RZ, 0x1, P1 ;  /* 0x00000001ff137807 */ /* 0x000fe20000800000 */
[----:B------:R-:W-:Y:S01]  /*10ff0*/  UIADD3 UR8, UR8, 0x1000, URZ ;  /* 0x0000100008087890 */ /* 0x000fe2000fffe03f */
[----:B------:R-:W-:-:S02]  /*11000*/  SEL R5, R5, RZ, P1 ;  /* 0x000000ff05057207 */ /* 0x000fc40000800000 */
[----:B------:R-:W-:-:S06]  /*11010*/  LOP3.LUT R4, R4, R19, RZ, 0x3c, !PT ;  /* 0x0000001304047212 */ /* 0x000fcc00078e3cff */
[----:B------:R2:W-:Y:S02]  /*11020*/  UTMALDG.4D [UR8], [UR6], desc[UR18] ;  /* 0x00001208060075b4 */ /* 0x0005e40008019000 */
[----:B--2---:R-:W-:Y:S01]  /*11030*/  NOP ;  /* 0x0000000000007918 */ /* 0x004fe20000000000 */
.L_x_47:
[----:B------:R-:W-:Y:S05]  /*11040*/  BSYNC B0 ;  /* 0x0000000000007941 */ /* 0x000fea0003800000 */
.L_x_46:
[----:B------:R-:W-:-:S07]  /*11050*/  IADD3 R7, R7, -0x1, RZ ;  /* 0xffffffff07077810 */ /* 0x000fce0007ffe0ff */
.L_x_45:
[----:B------:R-:W-:Y:S01]  /*11060*/  ISETP.GT.AND P3, PT, R18, 0x1, PT ;  /* 0x000000011200780c */ /* 0x000fe20003f64270 */
[----:B------:R-:W-:Y:S01]  /*11070*/  VIADD R15, R15, 0x1 ;  /* 0x000000010f0f7836 */ /* 0x000fe20000000000 */
[----:B-1----:R-:W-:Y:S01]  /*11080*/  IADD3 R6, R24, 0x1, RZ ;  /* 0x0000000118067810 */ /* 0x002fe20007ffe0ff */
[----:B------:R-:W-:Y:S01]  /*11090*/  VIADD R18, R18, 0xffffffff ;  /* 0xffffffff12127836 */ /* 0x000fe20000000000 */
[----:B------:R-:W-:Y:S02]  /*110a0*/  IADD3 R10, R10, 0x100, RZ ;  /* 0x000001000a0a7810 */ /* 0x000fe40007ffe0ff */
[----:B------:R-:W-:Y:S02]  /*110b0*/  ISETP.NE.AND P1, PT, R15, 0x4, PT ;  /* 0x000000040f00780c */ /* 0x000fe40003f25270 */
[----:B------:R-:W-:Y:S02]  /*110c0*/  ISETP.NE.AND P2, PT, R6, 0x4, PT ;  /* 0x000000040600780c */ /* 0x000fe40003f45270 */
[----:B------:R-:W-:-:S02]  /*110d0*/  SEL R20, RZ, 0x1, P1 ;  /* 0x00000001ff147807 */ /* 0x000fc40000800000 */
[----:B------:R-:W-:Y:S02]  /*110e0*/  MOV R19, R14 ;  /* 0x0000000e00137202 */ /* 0x000fe40000000f00 */
[----:B------:R-:W-:Y:S01]  /*110f0*/  LOP3.LUT R3, R3, R20, RZ, 0x3c, !PT ;  /* 0x0000001403037212 */ /* 0x000fe200078e3cff */
[----:B------:R-:W-:Y:S01]  /*11100*/  IMAD.MOV.U32 R20, RZ, RZ, R17 ;  /* 0x000000ffff147224 */ /* 0x000fe200078e0011 */
[----:B------:R-:W-:Y:S02]  /*11110*/  SEL R15, R15, RZ, P1 ;  /* 0x000000ff0f0f7207 */ /* 0x000fe40000800000 */
[----:B------:R-:W-:Y:S01]  /*11120*/  SEL R6, R6, RZ, P2 ;  /* 0x000000ff06067207 */ /* 0x000fe20001000000 */
[----:B------:R-:W-:Y:S06]  /*11130*/  @P3 BRA `(.L_x_50) ;  /* 0xffffffa000803947 */ /* 0x000fec000383ffff */
.L_x_37:
[----:B------:R-:W-:Y:S05]  /*11140*/  WARPSYNC.ALL ;  /* 0x0000000000007948 */ /* 0x000fea0003800000 */
[----:B------:R-:W2:Y:S01]  /*11150*/  SHFL.BFLY PT, R0, R13, 0x1, 0x1f ;  /* 0x0c201f000d007f89 */ /* 0x000ea200000e0000 */
[----:B------:R-:W-:Y:S01]  /*11160*/  BSSY B0, `(.L_x_51) ;  /* 0x0000023000007945 */ /* 0x000fe20003800000 */
[----:B------:R-:W-:Y:S01]  /*11170*/  IMAD.MOV.U32 R7, RZ, RZ, 0x7f800000 ;  /* 0x7f800000ff077424 */ /* 0x000fe200078e00ff */
[----:B------:R-:W-:Y:S01]  /*11180*/  MOV R8, 0x3f800000 ;  /* 0x3f80000000087802 */ /* 0x000fe20000000f00 */
[----:B------:R-:W3:Y:S01]  /*11190*/  SHFL.BFLY PT, R3, R12, 0x1, 0x1f ;  /* 0x0c201f000c037f89 */ /* 0x000ee200000e0000 */
[----:B------:R-:W-:Y:S01]  /*111a0*/  IMAD.MOV.U32 R4, RZ, RZ, 0x3f800000 ;  /* 0x3f800000ff047424 */ /* 0x000fe200078e00ff */
[----:B------:R-:W-:Y:S01]  /*111b0*/  MOV R9, 0x7f800000 ;  /* 0x7f80000000097802 */ /* 0x000fe20000000f00 */
[----:B--2---:R-:W-:Y:S01]  /*111c0*/  FADD R0, R0, R13 ;  /* 0x0000000d00007221 */ /* 0x004fe20000000000 */
[----:B---3--:R-:W-:-:S04]  /*111d0*/  FADD R15, R3, R12 ;  /* 0x0000000c030f7221 */ /* 0x008fc80000000000 */
[----:B------:R-:W2:Y:S04]  /*111e0*/  SHFL.BFLY PT, R5, R0, 0x2, 0x1f ;  /* 0x0c401f0000057f89 */ /* 0x000ea800000e0000 */
[----:B------:R-:W3:Y:S01]  /*111f0*/  SHFL.BFLY PT, R18, R15, 0x2, 0x1f ;  /* 0x0c401f000f127f89 */ /* 0x000ee200000e0000 */
[C---:B--2---:R-:W-:Y:S01]  /*11200*/  FSETP.NE.AND P0, PT, R0.reuse, -R5, PT ;  /* 0x800000050000720b */ /* 0x044fe20003f05000 */
[----:B------:R-:W-:Y:S01]  /*11210*/  FADD R3, R0, R5 ;  /* 0x0000000500037221 */ /* 0x000fe20000000000 */
[----:B---3--:R-:W-:-:S11]  /*11220*/  FADD R6, R15, R18 ;  /* 0x000000120f067221 */ /* 0x008fd60000000000 */
[----:B------:R-:W-:Y:S05]  /*11230*/  @!P0 BRA `(.L_x_52) ;  /* 0x0000000000548947 */ /* 0x000fea0003800000 */
[----:B------:R-:W-:Y:S01]  /*11240*/  VIADD R0, R3, 0x1800000 ;  /* 0x0180000003007836 */ /* 0x000fe20000000000 */
[----:B------:R-:W-:Y:S04]  /*11250*/  BSSY B1, `(.L_x_53) ;  /* 0x000000c000017945 */ /* 0x000fe80003800000 */
[----:B------:R-:W-:-:S04]  /*11260*/  LOP3.LUT R0, R0, 0x7f800000, RZ, 0xc0, !PT ;  /* 0x7f80000000007812 */ /* 0x000fc800078ec0ff */
[----:B------:R-:W-:-:S13]  /*11270*/  ISETP.GT.U32.AND P0, PT, R0, 0x1ffffff, PT ;  /* 0x01ffffff0000780c */ /* 0x000fda0003f04070 */
[----:B------:R-:W-:Y:S05]  /*11280*/  @P0 BRA `(.L_x_54) ;  /* 0x0000000000100947 */ /* 0x000fea0003800000 */
[----:B------:R-:W-:-:S07]  /*11290*/  MOV R12, 0x112b0 ;  /* 0x000112b0000c7802 */ /* 0x000fce0000000f00 */
[----:B-1----:R-:W-:Y:S05]  /*112a0*/  CALL.REL.NOINC `($__internal_0_$__cuda_sm20_rcp_rn_f32_slowpath) ;  /* 0x0000001000907944 */ /* 0x002fea0003c00000 */
[----:B------:R-:W-:Y:S01]  /*112b0*/  MOV R4, R0 ;  /* 0x0000000000047202 */ /* 0x000fe20000000f00 */
[----:B------:R-:W-:Y:S06]  /*112c0*/  BRA `(.L_x_55) ;  /* 0x0000000000107947 */ /* 0x000fec0003800000 */
.L_x_54:
[----:B------:R-:W2:Y:S02]  /*112d0*/  MUFU.RCP R4, R3 ;  /* 0x0000000300047308 */ /* 0x000ea40000001000 */
[----:B--2---:R-:W-:-:S04]  /*112e0*/  FFMA R0, R3, R4, -1 ;  /* 0xbf80000003007423 */ /* 0x004fc80000000004 */
[----:B------:R-:W-:-:S04]  /*112f0*/  FADD.FTZ R5, -R0, -RZ ;  /* 0x800000ff00057221 */ /* 0x000fc80000010100 */
[----:B------:R-:W-:-:S07]  /*11300*/  FFMA R4, R4, R5, R4 ;  /* 0x0000000504047223 */ /* 0x000fce0000000004 */
.L_x_55:
[----:B------:R-:W-:Y:S05]  /*11310*/  BSYNC B1 ;  /* 0x0000000000017941 */ /* 0x000fea0003800000 */
.L_x_53:
[----:B------:R-:W-:Y:S01]  /*11320*/  FSETP.GEU.AND P0, PT, |R3|, 1.175494350822287508e-38, PT ;  /* 0x008000000300780b */ /* 0x000fe20003f0e200 */
[----:B------:R-:W-:-:S12]  /*11330*/  ULDC UR6, c[0x0][0x600] ;  /* 0x0001800000067ab9 */ /* 0x000fd80000000800 */
[----:B------:R-:W-:-:S04]  /*11340*/  @!P0 FMUL R3, R3, 16777216 ;  /* 0x4b80000003038820 */ /* 0x000fc80000400000 */
[----:B------:R-:W2:Y:S02]  /*11350*/  MUFU.LG2 R0, R3 ;  /* 0x0000000300007308 */ /* 0x000ea40000000c00 */
[----:B--2---:R-:W-:-:S04]  /*11360*/  @!P0 FADD R0, R0, -24 ;  /* 0xc1c0000000008421 */ /* 0x004fc80000000000 */
[----:B------:R-:W-:-:S04]  /*11370*/  FMUL R0, R0, 0.69314718246459960938 ;  /* 0x3f31721800007820 */ /* 0x000fc80000400000 */
[----:B------:R-:W-:-:S07]  /*11380*/  FFMA R9, R17, UR6, R0 ;  /* 0x0000000611097c23 */ /* 0x000fce0008000000 */
.L_x_52:
[----:B------:R-:W-:Y:S05]  /*11390*/  BSYNC B0 ;  /* 0x0000000000007941 */ /* 0x000fea0003800000 */
.L_x_51:
[----:B------:R-:W-:Y:S01]  /*113a0*/  FSETP.NE.AND P0, PT, R15, -R18, PT ;  /* 0x800000120f00720b */ /* 0x000fe20003f05000 */
[----:B------:R-:W-:Y:S01]  /*113b0*/  ULDC UR4, c[0x0][0x608] ;  /* 0x0001820000047ab9 */ /* 0x000fe20000000800 */
[----:B------:R-:W-:Y:S01]  /*113c0*/  BSSY B0, `(.L_x_56) ;  /* 0x0000021000007945 */ /* 0x000fe20003800000 */
[----:B------:R-:W-:-:S04]  /*113d0*/  FMUL R4, R4, UR4 ;  /* 0x0000000404047c20 */ /* 0x000fc80008400000 */
[-C--:B------:R-:W-:Y:S01]  /*113e0*/  FMUL R23, R152, R4.reuse ;  /* 0x0000000498177220 */ /* 0x080fe20000400000 */
[-C--:B------:R-:W-:Y:S01]  /*113f0*/  FMUL R153, R153, R4.reuse ;  /* 0x0000000499997220 */ /* 0x080fe20000400000 */
[-C--:B------:R-:W-:Y:S01]  /*11400*/  FMUL R25, R156, R4.reuse ;  /* 0x000000049c197220 */ /* 0x080fe20000400000 */
[-C--:B------:R-:W-:Y:S01]  /*11410*/  FMUL R157, R157, R4.reuse ;  /* 0x000000049d9d7220 */ /* 0x080fe20000400000 */
[-C--:B------:R-:W-:Y:S01]  /*11420*/  FMUL R27, R160, R4.reuse ;  /* 0x00000004a01b7220 */ /* 0x080fe20000400000 */
[-C--:B------:R-:W-:Y:S01]  /*11430*/  FMUL R161, R161, R4.reuse ;  /* 0x00000004a1a17220 */ /* 0x080fe20000400000 */
[-C--:B------:R-:W-:Y:S01]  /*11440*/  FMUL R29, R164, R4.reuse ;  /* 0x00000004a41d7220 */ /* 0x080fe20000400000 */
[----:B------:R-:W-:Y:S01]  /*11450*/  FMUL R165, R165, R4 ;  /* 0x00000004a5a57220 */ /* 0x000fe20000400000 */
[----:B------:R-:W-:Y:S06]  /*11460*/  @!P0 BRA `(.L_x_57) ;  /* 0x0000000000588947 */ /* 0x000fec0003800000 */
[----:B------:R-:W-:Y:S01]  /*11470*/  VIADD R0, R6, 0x1800000 ;  /* 0x0180000006007836 */ /* 0x000fe20000000000 */
[----:B------:R-:W-:Y:S04]  /*11480*/  BSSY B1, `(.L_x_58) ;  /* 0x000000d000017945 */ /* 0x000fe80003800000 */
[----:B------:R-:W-:-:S04]  /*11490*/  LOP3.LUT R0, R0, 0x7f800000, RZ, 0xc0, !PT ;  /* 0x7f80000000007812 */ /* 0x000fc800078ec0ff */
[----:B------:R-:W-:-:S13]  /*114a0*/  ISETP.GT.U32.AND P0, PT, R0, 0x1ffffff, PT ;  /* 0x01ffffff0000780c */ /* 0x000fda0003f04070 */
[----:B------:R-:W-:Y:S05]  /*114b0*/  @P0 BRA `(.L_x_59) ;  /* 0x0000000000140947 */ /* 0x000fea0003800000 */
[----:B------:R-:W-:Y:S02]  /*114c0*/  MOV R3, R6 ;  /* 0x0000000600037202 */ /* 0x000fe40000000f00 */
[----:B------:R-:W-:-:S07]  /*114d0*/  MOV R12, 0x114f0 ;  /* 0x000114f0000c7802 */ /* 0x000fce0000000f00 */
[----:B-1----:R-:W-:Y:S05]  /*114e0*/  CALL.REL.NOINC `($__internal_0_$__cuda_sm20_rcp_rn_f32_slowpath) ;  /* 0x0000001000007944 */ /* 0x002fea0003c00000 */
[----:B------:R-:W-:Y:S01]  /*114f0*/  IMAD.MOV.U32 R8, RZ, RZ, R0 ;  /* 0x000000ffff087224 */ /* 0x000fe200078e0000 */
[----:B------:R-:W-:Y:S06]  /*11500*/  BRA `(.L_x_60) ;  /* 0x0000000000107947 */ /* 0x000fec0003800000 */
.L_x_59:
[----:B------:R-:W2:Y:S02]  /*11510*/  MUFU.RCP R3, R6 ;  /* 0x0000000600037308 */ /* 0x000ea40000001000 */
[----:B--2---:R-:W-:-:S04]  /*11520*/  FFMA R0, R6, R3, -1 ;  /* 0xbf80000006007423 */ /* 0x004fc80000000003 */
[----:B------:R-:W-:-:S04]  /*11530*/  FADD.FTZ R0, -R0, -RZ ;  /* 0x800000ff00007221 */ /* 0x000fc80000010100 */
[----:B------:R-:W-:-:S07]  /*11540*/  FFMA R8, R3, R0, R3 ;  /* 0x0000000003087223 */ /* 0x000fce0000000003 */
.L_x_60:
[----:B------:R-:W-:Y:S05]  /*11550*/  BSYNC B1 ;  /* 0x0000000000017941 */ /* 0x000fea0003800000 */
.L_x_58:
[----:B------:R-:W-:Y:S01]  /*11560*/  FSETP.GEU.AND P0, PT, |R6|, 1.175494350822287508e-38, PT ;  /* 0x008000000600780b */ /* 0x000fe20003f0e200 */
[----:B------:R-:W-:-:S12]  /*11570*/  ULDC UR4, c[0x0][0x600] ;  /* 0x0001800000047ab9 */ /* 0x000fd80000000800 */
[----:B------:R-:W-:-:S04]  /*11580*/  @!P0 FMUL R6, R6, 16777216 ;  /* 0x4b80000006068820 */ /* 0x000fc80000400000 */
[----:B------:R-:W2:Y:S02]  /*11590*/  MUFU.LG2 R0, R6 ;  /* 0x0000000600007308 */ /* 0x000ea40000000c00 */
[----:B--2---:R-:W-:-:S04]  /*115a0*/  @!P0 FADD R0, R0, -24 ;  /* 0xc1c0000000008421 */ /* 0x004fc80000000000 */
[----:B------:R-:W-:-:S04]  /*115b0*/  FMUL R7, R0, 0.69314718246459960938 ;  /* 0x3f31721800077820 */ /* 0x000fc80000400000 */
[----:B------:R-:W-:-:S07]  /*115c0*/  FFMA R7, R14, UR4, R7 ;  /* 0x000000040e077c23 */ /* 0x000fce0008000007 */
.L_x_57:
[----:B------:R-:W-:Y:S05]  /*115d0*/  BSYNC B0 ;  /* 0x0000000000007941 */ /* 0x000fea0003800000 */
.L_x_56:
[C---:B------:R-:W-:Y:S01]  /*115e0*/  LOP3.LUT P0, RZ, R16.reuse, 0x3, RZ, 0xc0, !PT ;  /* 0x0000000310ff7812 */ /* 0x040fe2000780c0ff */
[----:B------:R-:W-:Y:S01]  /*115f0*/  ULDC UR4, c[0x0][0x608] ;  /* 0x0001820000047ab9 */ /* 0x000fe20000000800 */
[----:B------:R-:W-:Y:S01]  /*11600*/  LOP3.LUT R17, R16, 0x7f, RZ, 0xc0, !PT ;  /* 0x0000007f10117812 */ /* 0x000fe200078ec0ff */
[----:B------:R-:W-:Y:S01]  /*11610*/  ULDC.64 UR8, c[0x0][0x208] ;  /* 0x0000820000087ab9 */ /* 0x000fe20000000a00 */
[----:B------:R-:W-:Y:S01]  /*11620*/  FMUL R8, R8, UR4 ;  /* 0x0000000408087c20 */ /* 0x000fe20008400000 */
[----:B------:R-:W-:Y:S01]  /*11630*/  BSSY B0, `(.L_x_61) ;  /* 0x0000018000007945 */ /* 0x000fe20003800000 */
[----:B------:R-:W-:-:S07]  /*11640*/  SHF.R.U32.HI R18, RZ, 0x5, R17 ;  /* 0x00000005ff127819 */ /* 0x000fce0000011611 */
[----:B------:R-:W-:Y:S05]  /*11650*/  @P0 BRA `(.L_x_62) ;  /* 0x0000000000540947 */ /* 0x000fea0003800000 */
[----:B------:R-:W2:Y:S01]  /*11660*/  S2UR UR4, SR_CTAID.X ;  /* 0x00000000000479c3 */ /* 0x000ea20000002500 */
[----:B------:R-:W-:Y:S02]  /*11670*/  SHF.R.U32.HI R0, RZ, 0x2, R16 ;  /* 0x00000002ff007819 */ /* 0x000fe40000011610 */
[----:B------:R-:W-:Y:S02]  /*11680*/  SHF.L.U32 R3, R18, 0x4, RZ ;  /* 0x0000000412037819 */ /* 0x000fe400000006ff */
[----:B------:R-:W-:-:S04]  /*11690*/  LOP3.LUT R0, R0, 0x7, RZ, 0xc0, !PT ;  /* 0x0000000700007812 */ /* 0x000fc800078ec0ff */
[----:B------:R-:W-:Y:S01]  /*116a0*/  LOP3.LUT R0, R3, 0xfffffff0, R0, 0xe2, !PT ;  /* 0xfffffff003007812 */ /* 0x000fe200078ee200 */
[----:B--2---:R-:W-:-:S03]  /*116b0*/  USHF.L.U32 UR6, UR4, 0x6, URZ ;  /* 0x0000000604067899 */ /* 0x004fc6000800063f */
[----:B------:R-:W-:Y:S02]  /*116c0*/  ULDC.64 UR4, c[0x0][0x688] ;  /* 0x0001a20000047ab9 */ /* 0x000fe40000000a00 */
[----:B------:R-:W-:Y:S02]  /*116d0*/  UIMAD UR4, UR36, UR4, UR6 ;  /* 0x00000004240472a4 */ /* 0x000fe4000f8e0206 */
[----:B------:R-:W-:Y:S02]  /*116e0*/  LOP3.LUT R3, R0, UR6, RZ, 0xfc, !PT ;  /* 0x0000000600037c12 */ /* 0x000fe4000f8efcff */
[----:B------:R-:W-:-:S03]  /*116f0*/  UIMAD UR4, UR37, UR5, UR4 ;  /* 0x00000005250472a4 */ /* 0x000fc6000f8e0204 */
[C---:B------:R-:W-:Y:S01]  /*11700*/  VIADD R4, R3.reuse, 0x8 ;  /* 0x0000000803047836 */ /* 0x040fe20000000000 */
[----:B------:R-:W-:Y:S02]  /*11710*/  ULDC UR5, c[0x0][0x288] ;  /* 0x0000a20000057ab9 */ /* 0x000fe40000000800 */
[----:B------:R-:W-:Y:S02]  /*11720*/  ISETP.GE.U32.AND P0, PT, R3, UR5, PT ;  /* 0x0000000503007c0c */ /* 0x000fe4000bf06070 */
[----:B------:R-:W-:Y:S02]  /*11730*/  IADD3 R0, P2, R0, UR4, RZ ;  /* 0x0000000400007c10 */ /* 0x000fe4000ff5e0ff */
[----:B------:R-:W-:Y:S01]  /*11740*/  ISETP.GE.U32.AND P1, PT, R4, UR5, PT ;  /* 0x0000000504007c0c */ /* 0x000fe2000bf26070 */
[----:B------:R-:W-:Y:S01]  /*11750*/  ULDC.64 UR4, c[0x0][0x680] ;  /* 0x0001a00000047ab9 */ /* 0x000fe20000000a00 */
[----:B------:R-:W-:Y:S02]  /*11760*/  IADD3.X R3, RZ, RZ, RZ, P2, !PT ;  /* 0x000000ffff037210 */ /* 0x000fe400017fe4ff */
[----:B------:R-:W-:-:S04]  /*11770*/  LEA R4, P2, R0, UR4, 0x2 ;  /* 0x0000000400047c11 */ /* 0x000fc8000f8410ff */
[----:B------:R-:W-:-:S05]  /*11780*/  LEA.HI.X R5, R0, UR5, R3, 0x2, P2 ;  /* 0x0000000500057c11 */ /* 0x000fca00090f1403 */
[----:B------:R2:W-:Y:S04]  /*11790*/  @!P0 STG.E desc[UR8][R4.64], R9 ;  /* 0x0000000904008986 */ /* 0x0005e8000c101908 */
[----:B------:R2:W-:Y:S02]  /*117a0*/  @!P1 STG.E desc[UR8][R4.64+0x20], R7 ;  /* 0x0000200704009986 */ /* 0x0005e4000c101908 */
.L_x_62:
[----:B------:R-:W-:Y:S05]  /*117b0*/  BSYNC B0 ;  /* 0x0000000000007941 */ /* 0x000fea0003800000 */
.L_x_61:
[----:B------:R-:W-:Y:S01]  /*117c0*/  ULDC.64 UR4, c[0x0][0x730] ;  /* 0x0001cc0000047ab9 */ /* 0x000fe20000000a00 */
[-C--:B------:R-:W-:Y:S01]  /*117d0*/  FMUL R31, R154, R8.reuse ;  /* 0x000000089a1f7220 */ /* 0x080fe20000400000 */
[----:B------:R-:W-:Y:S01]  /*117e0*/  ISETP.NE.U32.AND P0, PT, RZ, UR4, PT ;  /* 0x00000004ff007c0c */ /* 0x000fe2000bf05070 */
[-C--:B------:R-:W-:Y:S01]  /*117f0*/  FMUL R155, R155, R8.reuse ;  /* 0x000000089b9b7220 */ /* 0x080fe20000400000 */
[-C--:B------:R-:W-:Y:S01]  /*11800*/  FMUL R33, R158, R8.reuse ;  /* 0x000000089e217220 */ /* 0x080fe20000400000 */
[-C--:B------:R-:W-:Y:S01]  /*11810*/  FMUL R159, R159, R8.reuse ;  /* 0x000000089f9f7220 */ /* 0x080fe20000400000 */
[----:B------:R-:W-:Y:S01]  /*11820*/  ISETP.NE.AND.EX P0, PT, RZ, UR5, PT, P0 ;  /* 0x00000005ff007c0c */ /* 0x000fe2000bf05300 */
[-C--:B------:R-:W-:Y:S01]  /*11830*/  FMUL R35, R162, R8.reuse ;  /* 0x00000008a2237220 */ /* 0x080fe20000400000 */
[-C--:B------:R-:W-:Y:S01]  /*11840*/  FMUL R163, R163, R8.reuse ;  /* 0x00000008a3a37220 */ /* 0x080fe20000400000 */
[-C--:B------:R-:W-:Y:S01]  /*11850*/  FMUL R37, R166, R8.reuse ;  /* 0x00000008a6257220 */ /* 0x080fe20000400000 */
[----:B------:R-:W-:-:S09]  /*11860*/  FMUL R167, R167, R8 ;  /* 0x00000008a7a77220 */ /* 0x000fd20000400000 */
[----:B------:R-:W-:Y:S05]  /*11870*/  @P0 BRA `(.L_x_63) ;  /* 0x0000000000200947 */ /* 0x000fea0003800000 */
[----:B------:R-:W-:Y:S02]  /*11880*/  ULDC.64 UR4, c[0x0][0x728] ;  /* 0x0001ca0000047ab9 */ /* 0x000fe40000000a00 */
[----:B------:R-:W-:-:S04]  /*11890*/  ISETP.NE.U32.AND P0, PT, RZ, UR4, PT ;  /* 0x00000004ff007c0c */ /* 0x000fc8000bf05070 */
[----:B------:R-:W-:-:S13]  /*118a0*/  ISETP.NE.AND.EX P0, PT, RZ, UR5, PT, P0 ;  /* 0x00000005ff007c0c */ /* 0x000fda000bf05300 */
[----:B------:R-:W-:Y:S05]  /*118b0*/  @!P0 BRA `(.L_x_64) ;  /* 0x00000000000c8947 */ /* 0x000fea0003800000 */
[----:B--2---:R-:W2:Y:S02]  /*118c0*/  LDC.64 R4, c[0x0][0x728] ;  /* 0x0001ca00ff047b82 */ /* 0x004ea40000000a00 */
[----:B--2---:R4:W5:Y:S01]  /*118d0*/  LDG.E R4, desc[UR8][R4.64] ;  /* 0x0000000804047981 */ /* 0x004962000c1e1900 */
[----:B------:R-:W-:Y:S05]  /*118e0*/  BRA `(.L_x_63) ;  /* 0x0000000000047947 */ /* 0x000fea0003800000 */
.L_x_64:
[----:B--2---:R-:W3:Y:S02]  /*118f0*/  LDC R4, c[0x0][0x720] ;  /* 0x0001c800ff047b82 */ /* 0x004ee40000000800 */
.L_x_63:
[----:B------:R-:W-:Y:S01]  /*11900*/  MOV R0, RZ ;  /* 0x000000ff00007202 */ /* 0x000fe20000000f00 */
[----:B---3-5:R-:W-:-:S03]  /*11910*/  IMAD.MOV.U32 R22, RZ, RZ, R4 ;  /* 0x000000ffff167224 */ /* 0x028fc600078e0004 */
[----:B------:R-:W-:-:S13]  /*11920*/  LOP3.LUT P0, RZ, R0, 0x1bf, RZ, 0xc0, !PT ;  /* 0x000001bf00ff7812 */ /* 0x000fda000780c0ff */
[----:B------:R-:W-:Y:S05]  /*11930*/  @!P0 BRA `(.L_x_65) ;  /* 0x0000000000408947 */ /* 0x000fea0003800000 */
[----:B------:R-:W-:Y:S01]  /*11940*/  MOV R0, 0x0 ;  /* 0x0000000000007802 */ /* 0x000fe20000000f00 */
[----:B------:R-:W-:Y:S01]  /*11950*/  ULDC.64 UR4, c[0x4][0x68] ;  /* 0x01001a0000047ab9 */ /* 0x000fe20000000a00 */
[----:B------:R-:W-:Y:S01]  /*11960*/  ULDC.64 UR6, c[0x4][0x8] ;  /* 0x0100020000067ab9 */ /* 0x000fe20000000a00 */
[----:B--2---:R-:W-:Y:S01]  /*11970*/  MOV R4, UR4 ;  /* 0x0000000400047c02 */ /* 0x004fe20008000f00 */
[----:B------:R2:W3:Y:S01]  /*11980*/  LDC.64 R14, c[0x4][R0] ;  /* 0x01000000000e7b82 */ /* 0x0004e20000000a00 */
[----:B----4-:R-:W-:Y:S01]  /*11990*/  IMAD.U32 R5, RZ, RZ, UR5 ;  /* 0x00000005ff057e24 */ /* 0x010fe2000f8e00ff */
[----:B------:R-:W-:Y:S01]  /*119a0*/  ULDC.64 UR4, c[0x4][0x70] ;  /* 0x01001c0000047ab9 */ /* 0x000fe20000000a00 */
[----:B------:R-:W-:Y:S01]  /*119b0*/  MOV R10, UR6 ;  /* 0x00000006000a7c02 */ /* 0x000fe20008000f00 */
[----:B------:R-:W-:Y:S01]  /*119c0*/  IMAD.U32 R7, RZ, RZ, UR5 ;  /* 0x00000005ff077e24 */ /* 0x000fe2000f8e00ff */
[----:B------:R-:W-:Y:S01]  /*119d0*/  MOV R6, UR4 ;  /* 0x0000000400067c02 */ /* 0x000fe20008000f00 */
[----:B------:R-:W-:Y:S01]  /*119e0*/  IMAD.U32 R11, RZ, RZ, UR7 ;  /* 0x00000007ff0b7e24 */ /* 0x000fe2000f8e00ff */
[----:B------:R-:W-:Y:S01]  /*119f0*/  MOV R8, 0x70 ;  /* 0x0000007000087802 */ /* 0x000fe20000000f00 */
[----:B------:R-:W-:Y:S01]  /*11a00*/  IMAD.MOV.U32 R12, RZ, RZ, 0x1 ;  /* 0x00000001ff0c7424 */ /* 0x000fe200078e00ff */
[----:B--2---:R-:W-:-:S07]  /*11a10*/  MOV R13, RZ ;  /* 0x000000ff000d7202 */ /* 0x004fce0000000f00 */
[----:B-1----:R-:W-:-:S07]  /*11a20*/  LEPC R20, `(.L_x_65) ;  /* 0x000000001014794e */ /* 0x002fce0000000000 */
[----:B---3--:R-:W-:Y:S05]  /*11a30*/  CALL.ABS.NOINC R14 ;  /* 0x000000000e007343 */ /* 0x008fea0003c00000 */
.L_x_65:
[----:B------:R-:W-:-:S13]  /*11a40*/  LOP3.LUT P0, RZ, R2, 0x1bf, RZ, 0xc0, !PT ;  /* 0x000001bf02ff7812 */ /* 0x000fda000780c0ff */
[----:B------:R-:W-:Y:S05]  /*11a50*/  @!P0 BRA `(.L_x_66) ;  /* 0x0000000000408947 */ /* 0x000fea0003800000 */
[----:B------:R-:W-:Y:S01]  /*11a60*/  MOV R0, 0x0 ;  /* 0x0000000000007802 */ /* 0x000fe20000000f00 */
[----:B------:R-:W-:Y:S01]  /*11a70*/  ULDC.64 UR4, c[0x4][0x68] ;  /* 0x01001a0000047ab9 */ /* 0x000fe20000000a00 */
[----:B------:R-:W-:Y:S01]  /*11a80*/  ULDC.64 UR6, c[0x4][0x8] ;  /* 0x0100020000067ab9 */ /* 0x000fe20000000a00 */
[----:B--2---:R-:W-:Y:S01]  /*11a90*/  IMAD.U32 R4, RZ, RZ, UR4 ;  /* 0x00000004ff047e24 */ /* 0x004fe2000f8e00ff */
[----:B------:R2:W3:Y:S01]  /*11aa0*/  LDC.64 R14, c[0x4][R0] ;  /* 0x01000000000e7b82 */ /* 0x0004e20000000a00 */
[----:B----4-:R-:W-:Y:S01]  /*11ab0*/  MOV R5, UR5 ;  /* 0x0000000500057c02 */ /* 0x010fe20008000f00 */
[----:B------:R-:W-:Y:S01]  /*11ac0*/  ULDC.64 UR4, c[0x4][0x70] ;  /* 0x01001c0000047ab9 */ /* 0x000fe20000000a00 */
[----:B------:R-:W-:Y:S01]  /*11ad0*/  IMAD.U32 R10, RZ, RZ, UR6 ;  /* 0x00000006ff0a7e24 */ /* 0x000fe2000f8e00ff */
[----:B------:R-:W-:Y:S01]  /*11ae0*/  MOV R7, UR5 ;  /* 0x0000000500077c02 */ /* 0x000fe20008000f00 */
[----:B------:R-:W-:Y:S01]  /*11af0*/  IMAD.U32 R6, RZ, RZ, UR4 ;  /* 0x00000004ff067e24 */ /* 0x000fe2000f8e00ff */
[----:B------:R-:W-:Y:S01]  /*11b00*/  MOV R11, UR7 ;  /* 0x00000007000b7c02 */ /* 0x000fe20008000f00 */
[----:B------:R-:W-:Y:S01]  /*11b10*/  IMAD.MOV.U32 R8, RZ, RZ, 0x70 ;  /* 0x00000070ff087424 */ /* 0x000fe200078e00ff */
[----:B------:R-:W-:Y:S01]  /*11b20*/  MOV R12, 0x1 ;  /* 0x00000001000c7802 */ /* 0x000fe20000000f00 */
[----:B--2---:R-:W-:-:S07]  /*11b30*/  IMAD.MOV.U32 R13, RZ, RZ, RZ ;  /* 0x000000ffff0d7224 */ /* 0x004fce00078e00ff */
[----:B-1----:R-:W-:-:S07]  /*11b40*/  LEPC R20, `(.L_x_66) ;  /* 0x000000001014794e */ /* 0x002fce0000000000 */
[----:B---3--:R-:W-:Y:S05]  /*11b50*/  CALL.ABS.NOINC R14 ;  /* 0x000000000e007343 */ /* 0x008fea0003c00000 */
.L_x_66:
[----:B------:R-:W-:Y:S01]  /*11b60*/  ULDC.64 UR4, c[0x0][0x730] ;  /* 0x0001cc0000047ab9 */ /* 0x000fe20000000a00 */
[----:B------:R-:W-:Y:S02]  /*11b70*/  SHF.L.U32 R0, R16, 0x5, RZ ;  /* 0x0000000510007819 */ /* 0x000fe400000006ff */
[----:B------:R-:W-:Y:S02]  /*11b80*/  ISETP.NE.U32.AND P0, PT, RZ, UR4, PT ;  /* 0x00000004ff007c0c */ /* 0x000fe4000bf05070 */
[----:B--2---:R-:W-:Y:S02]  /*11b90*/  SHF.R.U32.HI R4, RZ, 0x1, R16 ;  /* 0x00000001ff047819 */ /* 0x004fe40000011610 */
[----:B------:R-:W-:Y:S02]  /*11ba0*/  ISETP.NE.AND.EX P0, PT, RZ, UR5, PT, P0 ;  /* 0x00000005ff007c0c */ /* 0x000fe4000bf05300 */
[----:B----4-:R-:W-:Y:S02]  /*11bb0*/  LOP3.LUT R5, R0, 0xc0, RZ, 0xc0, !PT ;  /* 0x000000c000057812 */ /* 0x010fe400078ec0ff */
[----:B------:R-:W-:-:S02]  /*11bc0*/  IADD3 R17, R17, 0x1f, RZ ;  /* 0x0000001f11117810 */ /* 0x000fc40007ffe0ff */
[----:B------:R-:W-:Y:S01]  /*11bd0*/  LOP3.LUT R5, R5, 0x8, R4, 0xf8, !PT ;  /* 0x0000000805057812 */ /* 0x000fe200078ef804 */
[----:B------:R-:W-:Y:S01]  /*11be0*/  IMAD.SHL.U32 R4, R16, 0x4, RZ ;  /* 0x0000000410047824 */ /* 0x000fe200078e00ff */
[----:B------:R-:W-:Y:S02]  /*11bf0*/  LOP3.LUT R3, R0, 0x20, RZ, 0xc0, !PT ;  /* 0x0000002000037812 */ /* 0x000fe400078ec0ff */
[----:B------:R-:W-:Y:S02]  /*11c00*/  ISETP.GT.U32.AND P1, PT, R17, 0x3e, PT ;  /* 0x0000003e1100780c */ /* 0x000fe40003f24070 */
[----:B------:R-:W-:Y:S01]  /*11c10*/  LEA R3, R18, R3, 0x9 ;  /* 0x0000000312037211 */ /* 0x000fe200078e48ff */
[----:B------:R-:W2:Y:S01]  /*11c20*/  @P0 LDC R22, c[0x0][0x720] ;  /* 0x0001c800ff160b82 */ /* 0x000ea20000000800 */
[----:B------:R-:W-:Y:S02]  /*11c30*/  LOP3.LUT R4, R5, 0x18, R4, 0x78, !PT ;  /* 0x0000001805047812 */ /* 0x000fe400078e7804 */
[----:B------:R-:W-:-:S02]  /*11c40*/  LOP3.LUT R0, R0, 0x100, RZ, 0xc0, !PT ;  /* 0x0000010000007812 */ /* 0x000fc400078ec0ff */
[----:B------:R-:W-:Y:S02]  /*11c50*/  LOP3.LUT P0, RZ, R16, 0x4, RZ, 0xc0, !PT ;  /* 0x0000000410ff7812 */ /* 0x000fe4000780c0ff */
[----:B------:R-:W-:-:S05]  /*11c60*/  IADD3 R19, R4, R3, R0 ;  /* 0x0000000304137210 */ /* 0x000fca0007ffe000 */
[----:B------:R-:W-:Y:S02]  /*11c70*/  IMAD R19, R19, 0x2, R2 ;  /* 0x0000000213137824 */ /* 0x000fe400078e0202 */
[-C--:B--2---:R-:W-:Y:S01]  /*11c80*/  FMUL R0, R23, R22.reuse ;  /* 0x0000001617007220 */ /* 0x084fe20000400000 */
[-C--:B------:R-:W-:Y:S01]  /*11c90*/  FMUL R3, R153, R22.reuse ;  /* 0x0000001699037220 */ /* 0x080fe20000400000 */
        /* <DEDUP_REMOVED lines=14> */
[----:B-1----:R-:W-:-:S02]  /*11d80*/  F2FP.BF16.F32.PACK_AB R20, R3, R0 ;  /* 0x000000000314723e */ /* 0x002fc400000010ff */
[----:B------:R-:W-:Y:S02]  /*11d90*/  F2FP.BF16.F32.PACK_AB R21, R5, R4 ;  /* 0x000000040515723e */ /* 0x000fe400000010ff */
[----:B------:R-:W-:Y:S02]  /*11da0*/  F2FP.BF16.F32.PACK_AB R22, R7, R6 ;  /* 0x000000060716723e */ /* 0x000fe400000010ff */
[----:B------:R-:W-:Y:S02]  /*11db0*/  F2FP.BF16.F32.PACK_AB R23, R9, R8 ;  /* 0x000000080917723e */ /* 0x000fe400000010ff */
[----:B------:R-:W-:Y:S02]  /*11dc0*/  F2FP.BF16.F32.PACK_AB R4, R11, R10 ;  /* 0x0000000a0b04723e */ /* 0x000fe400000010ff */
[----:B------:R-:W-:Y:S02]  /*11dd0*/  F2FP.BF16.F32.PACK_AB R5, R13, R12 ;  /* 0x0000000c0d05723e */ /* 0x000fe400000010ff */
[----:B------:R-:W-:-:S02]  /*11de0*/  F2FP.BF16.F32.PACK_AB R6, R15, R14 ;  /* 0x0000000e0f06723e */ /* 0x000fc400000010ff */
[----:B------:R-:W-:Y:S02]  /*11df0*/  F2FP.BF16.F32.PACK_AB R7, R17, R16 ;  /* 0x000000101107723e */ /* 0x000fe400000010ff */
[----:B------:R-:W-:Y:S01]  /*11e00*/  IADD3 R0, R19, 0x20, RZ ;  /* 0x0000002013007810 */ /* 0x000fe20007ffe0ff */
[----:B------:R-:W-:Y:S06]  /*11e10*/  @P1 BRA `(.L_x_67) ;  /* 0x0000000000041947 */ /* 0x000fec0003800000 */
[----:B------:R-:W-:-:S04]  /*11e20*/  DEPBAR.LE SB0, 0x0 ;  /* 0x000080000000791a */ /* 0x000fc80000000000 */
.L_x_67:
[----:B------:R-:W-:Y:S05]  /*11e30*/  WARPSYNC.ALL ;  /* 0x0000000000007948 */ /* 0x000fea0003800000 */
[----:B------:R-:W-:Y:S01]  /*11e40*/  BAR.SYNC.DEFER_BLOCKING 0x1, 0x80 ;  /* 0x0042000000007b1d */ /* 0x000fe20000010000 */
[----:B------:R-:W-:-:S05]  /*11e50*/  @P0 IADD3 R0, R19, -0x20, RZ ;  /* 0xffffffe013000810 */ /* 0x000fca0007ffe0ff */
[----:B------:R-:W-:Y:S01]  /*11e60*/  BSSY B0, `(.L_x_68) ;  /* 0x0000016000007945 */ /* 0x000fe20003800000 */
[----:B------:R1:W-:Y:S04]  /*11e70*/  STSM.16.M88.4 [R19], R20 ;  /* 0x0000001413007844 */ /* 0x0003e80000000200 */
[----:B------:R1:W-:Y:S01]  /*11e80*/  STSM.16.M88.4 [R0], R4 ;  /* 0x0000000400007844 */ /* 0x0003e20000000200 */
[----:B------:R-:W-:Y:S01]  /*11e90*/  @!PT LDS RZ, [RZ] ;  /* 0x00000000fffff984 */ /* 0x000fe20000000800 */
[----:B------:R-:W-:Y:S01]  /*11ea0*/  @!PT LDS RZ, [RZ] ;  /* 0x00000000fffff984 */ /* 0x000fe20000000800 */
[----:B------:R-:W-:Y:S01]  /*11eb0*/  @!PT LDS RZ, [RZ] ;  /* 0x00000000fffff984 */ /* 0x000fe20000000800 */
[----:B------:R-:W-:Y:S01]  /*11ec0*/  @!PT LDS RZ, [RZ] ;  /* 0x00000000fffff984 */ /* 0x000fe20000000800 */
[----:B------:R2:W-:Y:S06]  /*11ed0*/  MEMBAR.ALL.CTA ;  /* 0x0000000000007992 */ /* 0x0005ec0000008000 */
[----:B--2---:R-:W2:Y:S02]  /*11ee0*/  FENCE.VIEW.ASYNC.S ;  /* 0x00000000000073c6 */ /* 0x004ea40000000000 */
[----:B--2---:R-:W-:Y:S06]  /*11ef0*/  BAR.SYNC.DEFER_BLOCKING 0x1, 0x80 ;  /* 0x0042000000007b1d */ /* 0x004fec0000010000 */
[----:B------:R-:W-:Y:S05]  /*11f00*/  @P1 BRA `(.L_x_69) ;  /* 0x00000000002c1947 */ /* 0x000fea0003800000 */
[----:B------:R-:W2:Y:S01]  /*11f10*/  S2UR UR10, SR_CTAID.X ;  /* 0x00000000000a79c3 */ /* 0x000ea20000002500 */
[----:B------:R-:W-:Y:S01]  /*11f20*/  ULDC.64 UR4, c[0x0][0x198] ;  /* 0x0000660000047ab9 */ /* 0x000fe20000000a00 */
[----:B------:R-:W-:Y:S01]  /*11f30*/  R2UR UR8, R2 ;  /* 0x00000000020872ca */ /* 0x000fe200000e0000 */
[----:B------:R-:W-:Y:S01]  /*11f40*/  UIADD3 UR4, UP0, UR4, 0x670, URZ ;  /* 0x0000067004047890 */ /* 0x000fe2000ff1e03f */
[----:B------:R-:W-:Y:S01]  /*11f50*/  UMOV UR9, URZ ;  /* 0x0000003f00097c82 */ /* 0x000fe20008000000 */
[----:B------:R-:W-:Y:S02]  /*11f60*/  UMOV UR11, UR36 ;  /* 0x00000024000b7c82 */ /* 0x000fe40008000000 */
[----:B------:R-:W-:Y:S01]  /*11f70*/  UIADD3.X UR5, URZ, UR5, URZ, UP0, !UPT ;  /* 0x000000053f057290 */ /* 0x000fe200087fe43f */
[----:B------:R-:W-:Y:S01]  /*11f80*/  UMOV UR12, UR37 ;  /* 0x00000025000c7c82 */ /* 0x000fe20008000000 */
[----:B--2---:R-:W-:-:S09]  /*11f90*/  USHF.L.U32 UR10, UR10, 0x6, URZ ;  /* 0x000000060a0a7899 */ /* 0x004fd2000800063f */
[----:B------:R2:W-:Y:S02]  /*11fa0*/  UTMASTG.4D [UR8], [UR4] ;  /* 0x00000008040073b5 */ /* 0x0005e40008018000 */
[----:B--2---:R0:W-:Y:S02]  /*11fb0*/  UTMACMDFLUSH ;  /* 0x00000000000079b7 */ /* 0x0041e40000000000 */
.L_x_69:
[----:B------:R-:W-:Y:S05]  /*11fc0*/  BSYNC B0 ;  /* 0x0000000000007941 */ /* 0x000fea0003800000 */
.L_x_68:
[----:B------:R-:W-:-:S04]  /*11fd0*/  DEPBAR.LE SB0, 0x0 ;  /* 0x000080000000791a */ /* 0x000fc80000000000 */
[----:B------:R-:W-:Y:S05]  /*11fe0*/  EXIT ;  /* 0x000000000000794d */ /* 0x000fea0003800000 */
.L_x_7:
[----:B-1----:R1:W2:Y:S02]  /*11ff0*/  SYNCS.PHASECHK.TRANS64.TRYWAIT P2, [R3+URZ+0x11048], R2 ;  /* 0x01104802030075a7 */ /* 0x0022a4000804017f */
[----:B--2---:R-:W-:Y:S05]  /*12000*/  @!P2 NANOSLEEP.SYNCS 0x989680 ;  /* 0x009896800000a95d */ /* 0x004fea0003900000 */
[----:B------:R-:W2:Y:S02]  /*12010*/  @!P2 SYNCS.PHASECHK.TRANS64 P2, [R3+URZ+0x11048], R2 ;  /* 0x011048020300a5a7 */ /* 0x000ea4000804007f */
[----:B--2---:R-:W-:Y:S05]  /*12020*/  @!P2 BRA `(.L_x_7) ;  /* 0xfffffffc00f0a947 */ /* 0x004fea000383ffff */
[----:B------:R-:W-:Y:S05]  /*12030*/  BRA `(.L_x_70) ;  /* 0xfffffee4009c7947 */ /* 0x000fea000383ffff */
.L_x_12:
[----:B-1----:R1:W2:Y:S02]  /*12040*/  SYNCS.PHASECHK.TRANS64.TRYWAIT P1, [R3+URZ+0x11020], R2 ;  /* 0x01102002030075a7 */ /* 0x0022a4000802017f */
[----:B--2---:R-:W-:Y:S05]  /*12050*/  @!P1 NANOSLEEP.SYNCS 0x989680 ;  /* 0x009896800000995d */ /* 0x004fea0003900000 */
[----:B------:R-:W2:Y:S02]  /*12060*/  @!P1 SYNCS.PHASECHK.TRANS64 P1, [R3+URZ+0x11020], R2 ;  /* 0x01102002030095a7 */ /* 0x000ea4000802007f */
[----:B--2---:R-:W-:Y:S05]  /*12070*/  @!P1 BRA `(.L_x_12) ;  /* 0xfffffffc00f09947 */ /* 0x004fea000383ffff */
[----:B------:R-:W-:Y:S05]  /*12080*/  BRA `(.L_x_71) ;  /* 0xfffffee8003c7947 */ /* 0x000fea000383ffff */
.L_x_14:
[----:B-1----:R1:W2:Y:S02]  /*12090*/  SYNCS.PHASECHK.TRANS64.TRYWAIT P1, [R2+URZ+0x11020], R3 ;  /* 0x01102003020075a7 */ /* 0x0022a4000802017f */
[----:B--2---:R-:W-:Y:S05]  /*120a0*/  @!P1 NANOSLEEP.SYNCS 0x989680 ;  /* 0x009896800000995d */ /* 0x004fea0003900000 */
[----:B------:R-:W2:Y:S02]  /*120b0*/  @!P1 SYNCS.PHASECHK.TRANS64 P1, [R2+URZ+0x11020], R3 ;  /* 0x01102003020095a7 */ /* 0x000ea4000802007f */
[----:B--2---:R-:W-:Y:S05]  /*120c0*/  @!P1 BRA `(.L_x_14) ;  /* 0xfffffffc00f09947 */ /* 0x004fea000383ffff */
[----:B------:R-:W-:Y:S05]  /*120d0*/  BRA `(.L_x_72) ;  /* 0xfffffee800947947 */ /* 0x000fea000383ffff */
.L_x_17:
[----:B-1----:R1:W2:Y:S02]  /*120e0*/  SYNCS.PHASECHK.TRANS64.TRYWAIT P1, [R3+URZ+0x11020], R4 ;  /* 0x01102004030075a7 */ /* 0x0022a4000802017f */
[----:B--2---:R-:W-:Y:S05]  /*120f0*/  @!P1 NANOSLEEP.SYNCS 0x989680 ;  /* 0x009896800000995d */ /* 0x004fea0003900000 */
[----:B------:R-:W2:Y:S02]  /*12100*/  @!P1 SYNCS.PHASECHK.TRANS64 P1, [R3+URZ+0x11020], R4 ;  /* 0x01102004030095a7 */ /* 0x000ea4000802007f */
[----:B--2---:R-:W-:Y:S05]  /*12110*/  @!P1 BRA `(.L_x_17) ;  /* 0xfffffffc00f09947 */ /* 0x004fea000383ffff */
[----:B------:R-:W-:Y:S05]  /*12120*/  BRA `(.L_x_73) ;  /* 0xfffffeec00087947 */ /* 0x000fea000383ffff */
.L_x_19:
[----:B-1----:R1:W2:Y:S02]  /*12130*/  SYNCS.PHASECHK.TRANS64.TRYWAIT P1, [R3+URZ+0x11020], R2 ;  /* 0x01102002030075a7 */ /* 0x0022a4000802017f */
[----:B--2---:R-:W-:Y:S05]  /*12140*/  @!P1 NANOSLEEP.SYNCS 0x989680 ;  /* 0x009896800000995d */ /* 0x004fea0003900000 */
[----:B------:R-:W2:Y:S02]  /*12150*/  @!P1 SYNCS.PHASECHK.TRANS64 P1, [R3+URZ+0x11020], R2 ;  /* 0x01102002030095a7 */ /* 0x000ea4000802007f */
[----:B--2---:R-:W-:Y:S05]  /*12160*/  @!P1 BRA `(.L_x_19) ;  /* 0xfffffffc00f09947 */ /* 0x004fea000383ffff */
[----:B------:R-:W-:Y:S05]  /*12170*/  BRA `(.L_x_74) ;  /* 0xfffffeec00787947 */ /* 0x000fea000383ffff */
.L_x_21:
[----:B-1----:R1:W2:Y:S02]  /*12180*/  SYNCS.PHASECHK.TRANS64.TRYWAIT P1, [R2+URZ+0x11040], R11 ;  /* 0x0110400b020075a7 */ /* 0x0022a4000802017f */
[----:B--2---:R-:W-:Y:S05]  /*12190*/  @!P1 NANOSLEEP.SYNCS 0x989680 ;  /* 0x009896800000995d */ /* 0x004fea0003900000 */
[----:B------:R-:W2:Y:S02]  /*121a0*/  @!P1 SYNCS.PHASECHK.TRANS64 P1, [R2+URZ+0x11040], R11 ;  /* 0x0110400b020095a7 */ /* 0x000ea4000802007f */
[----:B--2---:R-:W-:Y:S05]  /*121b0*/  @!P1 BRA `(.L_x_21) ;  /* 0xfffffffc00f09947 */ /* 0x004fea000383ffff */
[----:B------:R-:W-:Y:S05]  /*121c0*/  BRA `(.L_x_75) ;  /* 0xfffffeec00f07947 */ /* 0x000fea000383ffff */
.L_x_22:
[----:B--2---:R2:W3:Y:S02]  /*121d0*/  SYNCS.PHASECHK.TRANS64.TRYWAIT P1, [R2+URZ+0x11000], R11 ;  /* 0x0110000b020075a7 */ /* 0x0044e4000802017f */
[----:B---3--:R-:W-:Y:S05]  /*121e0*/  @!P1 NANOSLEEP.SYNCS 0x989680 ;  /* 0x009896800000995d */ /* 0x008fea0003900000 */
[----:B------:R-:W3:Y:S02]  /*121f0*/  @!P1 SYNCS.PHASECHK.TRANS64 P1, [R2+URZ+0x11000], R11 ;  /* 0x0110000b020095a7 */ /* 0x000ee4000802007f */
[----:B---3--:R-:W-:Y:S05]  /*12200*/  @!P1 BRA `(.L_x_22) ;  /* 0xfffffffc00f09947 */ /* 0x008fea000383ffff */
[----:B------:R-:W-:Y:S05]  /*12210*/  BRA `(.L_x_76) ;  /* 0xfffffeec00fc7947 */ /* 0x000fea000383ffff */
.L_x_23:
[----:B--2---:R2:W3:Y:S02]  /*12220*/  SYNCS.PHASECHK.TRANS64.TRYWAIT P6, [R2+URZ+0x11008], R11 ;  /* 0x0110080b020075a7 */ /* 0x0044e400080c017f */
[----:B---3--:R-:W-:Y:S05]  /*12230*/  @!P6 NANOSLEEP.SYNCS 0x989680 ;  /* 0x009896800000e95d */ /* 0x008fea0003900000 */
[----:B------:R-:W3:Y:S02]  /*12240*/  @!P6 SYNCS.PHASECHK.TRANS64 P6, [R2+URZ+0x11008], R11 ;  /* 0x0110080b0200e5a7 */ /* 0x000ee400080c007f */
[----:B---3--:R-:W-:Y:S05]  /*12250*/  @!P6 BRA `(.L_x_23) ;  /* 0xfffffffc00f0e947 */ /* 0x008fea000383ffff */
[----:B------:R-:W-:Y:S05]  /*12260*/  BRA `(.L_x_77) ;  /* 0xffffff18003c7947 */ /* 0x000fea000383ffff */
.L_x_25:
[----:B--2---:R2:W3:Y:S02]  /*12270*/  SYNCS.PHASECHK.TRANS64.TRYWAIT P2, [R17+URZ+0x11000], R14 ;  /* 0x0110000e110075a7 */ /* 0x0044e4000804017f */
[----:B---3--:R-:W-:Y:S05]  /*12280*/  @!P2 NANOSLEEP.SYNCS 0x989680 ;  /* 0x009896800000a95d */ /* 0x008fea0003900000 */
[----:B------:R-:W3:Y:S02]  /*12290*/  @!P2 SYNCS.PHASECHK.TRANS64 P2, [R17+URZ+0x11000], R14 ;  /* 0x0110000e1100a5a7 */ /* 0x000ee4000804007f */
[----:B---3--:R-:W-:Y:S05]  /*122a0*/  @!P2 BRA `(.L_x_25) ;  /* 0xfffffffc00f0a947 */ /* 0x008fea000383ffff */
[----:B------:R-:W-:Y:S05]  /*122b0*/  BRA `(.L_x_78) ;  /* 0xffffff4400107947 */ /* 0x000fea000383ffff */
.L_x_28:
[----:B--2---:R2:W3:Y:S02]  /*122c0*/  SYNCS.PHASECHK.TRANS64.TRYWAIT P3, [R14+URZ+0x11020], R17 ;  /* 0x011020110e0075a7 */ /* 0x0044e4000806017f */
[----:B---3--:R-:W-:Y:S05]  /*122d0*/  @!P3 NANOSLEEP.SYNCS 0x989680 ;  /* 0x009896800000b95d */ /* 0x008fea0003900000 */
[----:B------:R-:W3:Y:S02]  /*122e0*/  @!P3 SYNCS.PHASECHK.TRANS64 P3, [R14+URZ+0x11020], R17 ;  /* 0x011020110e00b5a7 */ /* 0x000ee4000806007f */
[----:B---3--:R-:W-:Y:S05]  /*122f0*/  @!P3 BRA `(.L_x_28) ;  /* 0xfffffffc00f0b947 */ /* 0x008fea000383ffff */
[----:B------:R-:W-:Y:S05]  /*12300*/  BRA `(.L_x_79) ;  /* 0xffffff4400547947 */ /* 0x000fea000383ffff */
.L_x_30:
[----:B-1----:R1:W2:Y:S02]  /*12310*/  SYNCS.PHASECHK.TRANS64.TRYWAIT P4, [R171+URZ+0x11000], R20 ;  /* 0x01100014ab0075a7 */ /* 0x0022a4000808017f */
[----:B--2---:R-:W-:Y:S05]  /*12320*/  @!P4 NANOSLEEP.SYNCS 0x989680 ;  /* 0x009896800000c95d */ /* 0x004fea0003900000 */
[----:B------:R-:W2:Y:S02]  /*12330*/  @!P4 SYNCS.PHASECHK.TRANS64 P4, [R171+URZ+0x11000], R20 ;  /* 0x01100014ab00c5a7 */ /* 0x000ea4000808007f */
[----:B--2---:R-:W-:Y:S05]  /*12340*/  @!P4 BRA `(.L_x_30) ;  /* 0xfffffffc00f0c947 */ /* 0x004fea000383ffff */
[----:B------:R-:W-:Y:S05]  /*12350*/  BRA `(.L_x_80) ;  /* 0xffffff5000407947 */ /* 0x000fea000383ffff */
.L_x_34:
[----:B-1----:R1:W2:Y:S02]  /*12360*/  SYNCS.PHASECHK.TRANS64.TRYWAIT P2, [R19+URZ+0x11020], R20 ;  /* 0x01102014130075a7 */ /* 0x0022a4000804017f */
[----:B--2---:R-:W-:Y:S05]  /*12370*/  @!P2 NANOSLEEP.SYNCS 0x989680 ;  /* 0x009896800000a95d */ /* 0x004fea0003900000 */
[----:B------:R-:W2:Y:S02]  /*12380*/  @!P2 SYNCS.PHASECHK.TRANS64 P2, [R19+URZ+0x11020], R20 ;  /* 0x011020141300a5a7 */ /* 0x000ea4000804007f */
[----:B--2---:R-:W-:Y:S05]  /*12390*/  @!P2 BRA `(.L_x_34) ;  /* 0xfffffffc00f0a947 */ /* 0x004fea000383ffff */
[----:B------:R-:W-:Y:S05]  /*123a0*/  BRA `(.L_x_81) ;  /* 0xffffff8c00487947 */ /* 0x000fea000383ffff */
.L_x_38:
[----:B-1----:R1:W2:Y:S02]  /*123b0*/  SYNCS.PHASECHK.TRANS64.TRYWAIT P1, [R17+URZ+0x11000], R14 ;  /* 0x0110000e110075a7 */ /* 0x0022a4000802017f */
[----:B--2---:R-:W-:Y:S05]  /*123c0*/  @!P1 NANOSLEEP.SYNCS 0x989680 ;  /* 0x009896800000995d */ /* 0x004fea0003900000 */
[----:B------:R-:W2:Y:S02]  /*123d0*/  @!P1 SYNCS.PHASECHK.TRANS64 P1, [R17+URZ+0x11000], R14 ;  /* 0x0110000e110095a7 */ /* 0x000ea4000802007f */
[----:B--2---:R-:W-:Y:S05]  /*123e0*/  @!P1 BRA `(.L_x_38) ;  /* 0xfffffffc00f09947 */ /* 0x004fea000383ffff */
[----:B------:R-:W-:Y:S05]  /*123f0*/  BRA `(.L_x_82) ;  /* 0xffffff8c00e47947 */ /* 0x000fea000383ffff */
.L_x_41:
[----:B-1----:R1:W2:Y:S02]  /*12400*/  SYNCS.PHASECHK.TRANS64.TRYWAIT P2, [R14+URZ+0x11020], R17 ;  /* 0x011020110e0075a7 */ /* 0x0022a4000804017f */
[----:B--2---:R-:W-:Y:S05]  /*12410*/  @!P2 NANOSLEEP.SYNCS 0x989680 ;  /* 0x009896800000a95d */ /* 0x004fea0003900000 */
[----:B------:R-:W2:Y:S02]  /*12420*/  @!P2 SYNCS.PHASECHK.TRANS64 P2, [R14+URZ+0x11020], R17 ;  /* 0x011020110e00a5a7 */ /* 0x000ea4000804007f */
[----:B--2---:R-:W-:Y:S05]  /*12430*/  @!P2 BRA `(.L_x_41) ;  /* 0xfffffffc00f0a947 */ /* 0x004fea000383ffff */
[----:B------:R-:W-:Y:S05]  /*12440*/  BRA `(.L_x_83) ;  /* 0xffffff9000347947 */ /* 0x000fea000383ffff */
.L_x_44:
[----:B-1----:R1:W4:Y:S02]  /*12450*/  SYNCS.PHASECHK.TRANS64.TRYWAIT P4, [R173+URZ+0x11000], R24 ;  /* 0x01100018ad0075a7 */ /* 0x002324000808017f */
[----:B----4-:R-:W-:Y:S05]  /*12460*/  @!P4 NANOSLEEP.SYNCS 0x989680 ;  /* 0x009896800000c95d */ /* 0x010fea0003900000 */
[----:B------:R-:W4:Y:S02]  /*12470*/  @!P4 SYNCS.PHASECHK.TRANS64 P4, [R173+URZ+0x11000], R24 ;  /* 0x01100018ad00c5a7 */ /* 0x000f24000808007f */
[----:B----4-:R-:W-:Y:S05]  /*12480*/  @!P4 BRA `(.L_x_44) ;  /* 0xfffffffc00f0c947 */ /* 0x010fea000383ffff */
[----:B------:R-:W-:Y:S05]  /*12490*/  BRA `(.L_x_84) ;  /* 0xffffffac003c7947 */ /* 0x000fea000383ffff */
.L_x_48:
[----:B-1----:R1:W2:Y:S02]  /*124a0*/  SYNCS.PHASECHK.TRANS64.TRYWAIT P1, [R6+URZ+0x11020], R19 ;  /* 0x01102013060075a7 */ /* 0x0022a4000802017f */
[----:B--2---:R-:W-:Y:S05]  /*124b0*/  @!P1 NANOSLEEP.SYNCS 0x989680 ;  /* 0x009896800000995d */ /* 0x004fea0003900000 */
[----:B------:R-:W2:Y:S02]  /*124c0*/  @!P1 SYNCS.PHASECHK.TRANS64 P1, [R6+URZ+0x11020], R19 ;  /* 0x01102013060095a7 */ /* 0x000ea4000802007f */
[----:B--2---:R-:W-:Y:S05]  /*124d0*/  @!P1 BRA `(.L_x_48) ;  /* 0xfffffffc00f09947 */ /* 0x004fea000383ffff */
[----:B------:R-:W-:Y:S05]  /*124e0*/  BRA `(.L_x_85) ;  /* 0xffffffe800607947 */ /* 0x000fea000383ffff */
        .weak           $__internal_0_$__cuda_sm20_rcp_rn_f32_slowpath
        .type           $__internal_0_$__cuda_sm20_rcp_rn_f32_slowpath,@function
        .size           $__internal_0_$__cuda_sm20_rcp_rn_f32_slowpath,(.L_x_91 - $__internal_0_$__cuda_sm20_rcp_rn_f32_slowpath)
$__internal_0_$__cuda_sm20_rcp_rn_f32_slowpath:
[----:B------:R-:W-:Y:S01]  /*124f0*/  IMAD.SHL.U32 R0, R3, 0x2, RZ ;  /* 0x0000000203007824 */ /* 0x000fe200078e00ff */
[----:B------:R-:W-:Y:S04]  /*12500*/  BSSY B2, `(.L_x_86) ;  /* 0x0000030000027945 */ /* 0x000fe80003800000 */
[----:B------:R-:W-:-:S04]  /*12510*/  SHF.R.U32.HI R13, RZ, 0x18, R0 ;  /* 0x00000018ff0d7819 */ /* 0x000fc80000011600 */
[----:B------:R-:W-:-:S13]  /*12520*/  ISETP.NE.U32.AND P0, PT, R13, RZ, PT ;  /* 0x000000ff0d00720c */ /* 0x000fda0003f05070 */
[----:B------:R-:W-:Y:S05]  /*12530*/  @P0 BRA `(.L_x_87) ;  /* 0x0000000000280947 */ /* 0x000fea0003800000 */
[----:B------:R-:W-:-:S04]  /*12540*/  SHF.L.U32 R0, R3, 0x1, RZ ;  /* 0x0000000103007819 */ /* 0x000fc800000006ff */
[----:B------:R-:W-:-:S13]  /*12550*/  ISETP.NE.AND P0, PT, R0, RZ, PT ;  /* 0x000000ff0000720c */ /* 0x000fda0003f05270 */
[----:B------:R-:W-:Y:S01]  /*12560*/  @P0 FFMA R5, R3, 1.84467440737095516160e+19, RZ ;  /* 0x5f80000003050823 */ /* 0x000fe200000000ff */
[----:B------:R-:W-:Y:S08]  /*12570*/  @!P0 MUFU.RCP R4, R3 ;  /* 0x0000000300048308 */ /* 0x000ff00000001000 */
[----:B------:R-:W1:Y:S02]  /*12580*/  @P0 MUFU.RCP R0, R5 ;  /* 0x0000000500000308 */ /* 0x000e640000001000 */
[----:B-1----:R-:W-:-:S04]  /*12590*/  @P0 FFMA R10, R5, R0, -1 ;  /* 0xbf800000050a0423 */ /* 0x002fc80000000000 */
[----:B------:R-:W-:-:S04]  /*125a0*/  @P0 FADD.FTZ R11, -R10, -RZ ;  /* 0x800000ff0a0b0221 */ /* 0x000fc80000010100 */
[----:B------:R-:W-:-:S04]  /*125b0*/  @P0 FFMA R0, R0, R11, R0 ;  /* 0x0000000b00000223 */ /* 0x000fc80000000000 */
[----:B------:R-:W-:Y:S01]  /*125c0*/  @P0 FFMA R4, R0, 1.84467440737095516160e+19, RZ ;  /* 0x5f80000000040823 */ /* 0x000fe200000000ff */
[----:B------:R-:W-:Y:S06]  /*125d0*/  BRA `(.L_x_88) ;  /* 0x0000000000887947 */ /* 0x000fec0003800000 */
.L_x_87:
[----:B------:R-:W-:-:S04]  /*125e0*/  IADD3 R20, R13, -0xfd, RZ ;  /* 0xffffff030d147810 */ /* 0x000fc80007ffe0ff */
[----:B------:R-:W-:-:S13]  /*125f0*/  ISETP.GT.U32.AND P0, PT, R20, 0x1, PT ;  /* 0x000000011400780c */ /* 0x000fda0003f04070 */
[----:B------:R-:W-:Y:S05]  /*12600*/  @P0 BRA `(.L_x_89) ;  /* 0x0000000000780947 */ /* 0x000fea0003800000 */
[----:B------:R-:W-:Y:S01]  /*12610*/  LOP3.LUT R0, R3, 0x7fffff, RZ, 0xc0, !PT ;  /* 0x007fffff03007812 */ /* 0x000fe200078ec0ff */
[----:B------:R-:W-:-:S03]  /*12620*/  IMAD.MOV.U32 R11, RZ, RZ, 0x3 ;  /* 0x00000003ff0b7424 */ /* 0x000fc600078e00ff */
[----:B------:R-:W-:Y:S02]  /*12630*/  LOP3.LUT R0, R0, 0x3f800000, RZ, 0xfc, !PT ;  /* 0x3f80000000007812 */ /* 0x000fe400078efcff */
[----:B------:R-:W-:Y:S02]  /*12640*/  SHF.L.U32 R11, R11, R20, RZ ;  /* 0x000000140b0b7219 */ /* 0x000fe400000006ff */
[----:B------:R-:W1:Y:S02]  /*12650*/  MUFU.RCP R5, R0 ;  /* 0x0000000000057308 */ /* 0x000e640000001000 */
[----:B-1----:R-:W-:-:S04]  /*12660*/  FFMA R4, R0, R5, -1 ;  /* 0xbf80000000047423 */ /* 0x002fc80000000005 */
[----:B------:R-:W-:-:S04]  /*12670*/  FADD.FTZ R4, -R4, -RZ ;  /* 0x800000ff04047221 */ /* 0x000fc80000010100 */
[CCC-:B------:R-:W-:Y:S01]  /*12680*/  FFMA.RM R10, R5.reuse, R4.reuse, R5.reuse ;  /* 0x00000004050a7223 */ /* 0x1c0fe20000004005 */
[----:B------:R-:W-:-:S04]  /*12690*/  FFMA.RP R5, R5, R4, R5 ;  /* 0x0000000405057223 */ /* 0x000fc80000008005 */
[C---:B------:R-:W-:Y:S02]  /*126a0*/  LOP3.LUT R4, R10.reuse, 0x7fffff, RZ, 0xc0, !PT ;  /* 0x007fffff0a047812 */ /* 0x040fe400078ec0ff */
[----:B------:R-:W-:Y:S02]  /*126b0*/  FSETP.NEU.FTZ.AND P0, PT, R10, R5, PT ;  /* 0x000000050a00720b */ /* 0x000fe40003f1d000 */
[----:B------:R-:W-:Y:S02]  /*126c0*/  LOP3.LUT R4, R4, 0x800000, RZ, 0xfc, !PT ;  /* 0x0080000004047812 */ /* 0x000fe400078efcff */
[----:B------:R-:W-:Y:S02]  /*126d0*/  SEL R5, RZ, 0xffffffff, !P0 ;  /* 0xffffffffff057807 */ /* 0x000fe40004000000 */
[----:B------:R-:W-:Y:S02]  /*126e0*/  LOP3.LUT R11, R11, R4, RZ, 0xc0, !PT ;  /* 0x000000040b0b7212 */ /* 0x000fe400078ec0ff */
[----:B------:R-:W-:-:S02]  /*126f0*/  IADD3 R5, -R5, RZ, RZ ;  /* 0x000000ff05057210 */ /* 0x000fc40007ffe1ff */
[-C--:B------:R-:W-:Y:S02]  /*12700*/  SHF.R.U32.HI R11, RZ, R20.reuse, R11 ;  /* 0x00000014ff0b7219 */ /* 0x080fe4000001160b */
[--C-:B------:R-:W-:Y:S01]  /*12710*/  LOP3.LUT P1, RZ, R5, R20, R4.reuse, 0xf8, !PT ;  /* 0x0000001405ff7212 */ /* 0x100fe2000782f804 */
[----:B------:R-:W-:Y:S01]  /*12720*/  VIADD R5, R13, 0xffffff04 ;  /* 0xffffff040d057836 */ /* 0x000fe20000000000 */
[C---:B------:R-:W-:Y:S02]  /*12730*/  LOP3.LUT P0, RZ, R11.reuse, 0x1, RZ, 0xc0, !PT ;  /* 0x000000010bff7812 */ /* 0x040fe4000780c0ff */
[----:B------:R-:W-:Y:S02]  /*12740*/  LOP3.LUT P2, RZ, R11, 0x2, RZ, 0xc0, !PT ;  /* 0x000000020bff7812 */ /* 0x000fe4000784c0ff */
[----:B------:R-:W-:Y:S02]  /*12750*/  SHF.R.U32.HI R4, RZ, R5, R4 ;  /* 0x00000005ff047219 */ /* 0x000fe40000011604 */
[----:B------:R-:W-:-:S02]  /*12760*/  PLOP3.LUT P0, PT, P0, P1, P2, 0xe0, 0x0 ;  /* 0x000000000000781c */ /* 0x000fc40000703c20 */
[----:B------:R-:W-:Y:S02]  /*12770*/  LOP3.LUT P1, RZ, R3, 0x7fffff, RZ, 0xc0, !PT ;  /* 0x007fffff03ff7812 */ /* 0x000fe4000782c0ff */
[----:B------:R-:W-:-:S04]  /*12780*/  SEL R0, RZ, 0x1, !P0 ;  /* 0x00000001ff007807 */ /* 0x000fc80004000000 */
[----:B------:R-:W-:-:S04]  /*12790*/  IADD3 R0, -R0, RZ, RZ ;  /* 0x000000ff00007210 */ /* 0x000fc80007ffe1ff */
[----:B------:R-:W-:-:S13]  /*127a0*/  ISETP.GE.AND P0, PT, R0, RZ, PT ;  /* 0x000000ff0000720c */ /* 0x000fda0003f06270 */
[----:B------:R-:W-:-:S04]  /*127b0*/  @!P0 IADD3 R4, R4, 0x1, RZ ;  /* 0x0000000104048810 */ /* 0x000fc80007ffe0ff */
[----:B------:R-:W-:-:S04]  /*127c0*/  @!P1 SHF.L.U32 R4, R4, 0x1, RZ ;  /* 0x0000000104049819 */ /* 0x000fc800000006ff */
[----:B------:R-:W-:Y:S01]  /*127d0*/  LOP3.LUT R4, R4, 0x80000000, R3, 0xf8, !PT ;  /* 0x8000000004047812 */ /* 0x000fe200078ef803 */
[----:B------:R-:W-:Y:S06]  /*127e0*/  BRA `(.L_x_88) ;  /* 0x0000000000047947 */ /* 0x000fec0003800000 */
.L_x_89:
[----:B------:R1:W2:Y:S02]  /*127f0*/  MUFU.RCP R4, R3 ;  /* 0x0000000300047308 */ /* 0x0002a40000001000 */
.L_x_88:
[----:B------:R-:W-:Y:S05]  /*12800*/  BSYNC B2 ;  /* 0x0000000000027941 */ /* 0x000fea0003800000 */
.L_x_86:
[----:B--2---:R-:W-:Y:S01]  /*12810*/  IMAD.MOV.U32 R0, RZ, RZ, R4 ;  /* 0x000000ffff007224 */ /* 0x004fe200078e0004 */
[----:B------:R-:W-:Y:S02]  /*12820*/  MOV R4, R12 ;  /* 0x0000000c00047202 */ /* 0x000fe40000000f00 */
[----:B------:R-:W-:-:S04]  /*12830*/  MOV R5, 0x0 ;  /* 0x0000000000057802 */ /* 0x000fc80000000f00 */
[----:B-1----:R-:W-:Y:S05]  /*12840*/  RET.REL.NODEC R4 `(_ZN7cutlass13device_kernelINS_4fmha6kernel13FmhaKernelTmaINS1_10collective15FmhaMainloopTmaINS_10bfloat16_tEfN4cute5tupleIJNS7_1CILi64EEENS9_ILi256EEENS9_ILi32EEEEEENS4_14ResidualFusionEJEEENS4_15FmhaFwdEpilogueIS6_fNS8_IJSA_SC_SB_EEEEEJEEEEEvNT_6ParamsE) ;  /* 0xfffffed404ec7950 */ /* 0x002fea0003c3ffff */
.L_x_90:
[----:B------:R-:W-:-:S00]  /*12850*/  BRA `(.L_x_90) ;  /* 0xfffffffc00fc7947 */ /* 0x000fc0000383ffff */
[----:B------:R-:W-:-:S00]  /*12860*/  NOP ;  /* 0x0000000000007918 */ /* 0x000fc00000000000 */
        /* <DEDUP_REMOVED lines=9> */
.L_x_91:


//--------------------- .nv.global.init           --------------------------
	.section	.nv.global.init,"aw",@progbits
.nv.global.init:
	.type		$str$23,@object
	.size		$str$23,($str$24 - $str$23)
$str$23:
        /*0000*/ 	.byte	0x28, 0x61, 0x64, 0x64, 0x72, 0x65, 0x73, 0x73, 0x20, 0x26, 0x20, 0x6d, 0x61, 0x73, 0x6b, 0x29
        /*0010*/ 	.byte	0x20, 0x3d, 0x3d, 0x20, 0x30, 0x00
	.type		$str$24,@object
	.size		$str$24,(__unnamed_1 - $str$24)
$str$24:
        /*0016*/ 	.byte	0x2f, 0x74, 0x6d, 0x70, 0x2f, 0x63, 0x75, 0x74, 0x6c, 0x61, 0x73, 0x73, 0x5f, 0x73, 0x77, 0x65
        /*0026*/ 	.byte	0x65, 0x70, 0x5f, 0x73, 0x72, 0x63, 0x2f, 0x69, 0x6e, 0x63, 0x6c, 0x75, 0x64, 0x65, 0x2f, 0x63
        /*0036*/ 	.byte	0x75, 0x74, 0x65, 0x2f, 0x70, 0x6f, 0x69, 0x6e, 0x74, 0x65, 0x72, 0x5f, 0x66, 0x6c, 0x61, 0x67
        /*0046*/ 	.byte	0x67, 0x65, 0x64, 0x2e, 0x68, 0x70, 0x70, 0x00
	.type		__unnamed_1,@object
	.size		__unnamed_1,(.L_0 - __unnamed_1)
__unnamed_1:
        /*004e*/ 	.byte	0x61, 0x75, 0x74, 0x6f, 0x20, 0x63, 0x75, 0x74, 0x65, 0x3a, 0x3a, 0x61, 0x73, 0x5f, 0x70, 0x6f
        /* <DEDUP_REMOVED lines=27> */
        /*020e*/ 	.byte	0x30, 0x3e, 0x3e, 0x3e, 0x3e, 0x3e, 0x5d, 0x00
.L_0:


//--------------------- .nv.shared._ZN7cutlass13device_kernelINS_4fmha6kernel13FmhaKernelTmaINS1_10collective15FmhaMainloopTmaINS_10bfloat16_tEfN4cute5tupleIJNS7_1CILi64EEENS9_ILi256EEENS9_ILi32EEEEEENS4_14ResidualFusionEJEEENS4_15FmhaFwdEpilogueIS6_fNS8_IJSA_SC_SB_EEEEEJEEEEEvNT_6ParamsE --------------------------
	.section	.nv.shared._ZN7cutlass13device_kernelINS_4fmha6kernel13FmhaKernelTmaINS1_10collective15FmhaMainloopTmaINS_10bfloat16_tEfN4cute5tupleIJNS7_1CILi64EEENS9_ILi256EEENS9_ILi32EEEEEENS4_14ResidualFusionEJEEENS4_15FmhaFwdEpilogueIS6_fNS8_IJSA_SC_SB_EEEEEJEEEEEvNT_6ParamsE,"aw",@nobits
	.sectionflags	@""
	.align	16
	.zero		1024


//--------------------- .nv.shared.reserved.0     --------------------------
	.section	.nv.shared.reserved.0,"aw",@nobits
	.weak		__nv_reservedSMEM_offset_0_alias
	.size		__nv_reservedSMEM_offset_0_alias, 0, 0
	.other		__nv_reservedSMEM_offset_0_alias,@"STO_CUDA_RESERVED_SHARED STV_DEFAULT"
__nv_reservedSMEM_offset_0_alias:
	.zero		0


//--------------------- .nv.global                --------------------------
	.section	.nv.global,"aw",@nobits
.nv.global:
	.type		_ZN39_INTERNAL_c54712b3_4_k_cu_171bb4f8_31304cute1_E,@object
	.size		_ZN39_INTERNAL_c54712b3_4_k_cu_171bb4f8_31304cute1_E,(_ZN39_INTERNAL_c54712b3_4_k_cu_171bb4f8_31304cuda3std3__45__cpo6cbeginE - _ZN39_INTERNAL_c54712b3_4_k_cu_171bb4f8_31304cute1_E)
_ZN39_INTERNAL_c54712b3_4_k_cu_171bb4f8_31304cute1_E:
	.zero		1
	.type		_ZN39_INTERNAL_c54712b3_4_k_cu_171bb4f8_31304cuda3std3__45__cpo6cbeginE,@object
	.size		_ZN39_INTERNAL_c54712b3_4_k_cu_171bb4f8_31304cuda3std3__45__cpo6cbeginE,(_ZN39_INTERNAL_c54712b3_4_k_cu_171bb4f8_31304cuda3std3__48in_placeE - _ZN39_INTERNAL_c54712b3_4_k_cu_171bb4f8_31304cuda3std3__45__cpo6cbeginE)
_ZN39_INTERNAL_c54712b3_4_k_cu_171bb4f8_31304cuda3std3__45__cpo6cbeginE:
	.zero		1
	.type		_ZN39_INTERNAL_c54712b3_4_k_cu_171bb4f8_31304cuda3std3__48in_placeE,@object
	.size		_ZN39_INTERNAL_c54712b3_4_k_cu_171bb4f8_31304cuda3std3__48in_placeE,(_ZN39_INTERNAL_c54712b3_4_k_cu_171bb4f8_31304cuda3std6ranges3__45__cpo9iter_moveE - _ZN39_INTERNAL_c54712b3_4_k_cu_171bb4f8_31304cuda3std3__48in_placeE)
_ZN39_INTERNAL_c54712b3_4_k_cu_171bb4f8_31304cuda3std3__48in_placeE:
	.zero		1
	.type		_ZN39_INTERNAL_c54712b3_4_k_cu_171bb4f8_31304cuda3std6ranges3__45__cpo9iter_moveE,@object
	.size		_ZN39_INTERNAL_c54712b3_4_k_cu_171bb4f8_31304cuda3std6ranges3__45__cpo9iter_moveE,(_ZN39_INTERNAL_c54712b3_4_k_cu_171bb4f8_31304cuda3std3__45__cpo5beginE - _ZN39_INTERNAL_c54712b3_4_k_cu_171bb4f8_31304cuda3std6ranges3__45__cpo9iter_moveE)
_ZN39_INTERNAL_c54712b3_4_k_cu_171bb4f8_31304cuda3std6ranges3__45__cpo9iter_moveE:
	.zero		1
	.type		_ZN39_INTERNAL_c54712b3_4_k_cu_171bb4f8_31304cuda3std3__45__cpo5beginE,@object
	.size		_ZN39_INTERNAL_c54712b3_4_k_cu_171bb4f8_31304cuda3std3__45__cpo5beginE,(_ZN39_INTERNAL_c54712b3_4_k_cu_171bb4f8_31304cuda3std3__441_GLOBAL__N__c54712b3_4_k_cu_171bb4f8_31306ignoreE - _ZN39_INTERNAL_c54712b3_4_k_cu_171bb4f8_31304cuda3std3__45__cpo5beginE)
_ZN39_INTERNAL_c54712b3_4_k_cu_171bb4f8_31304cuda3std3__45__cpo5beginE:
	.zero		1
	.type		_ZN39_INTERNAL_c54712b3_4_k_cu_171bb4f8_31304cuda3std3__441_GLOBAL__N__c54712b3_4_k_cu_171bb4f8_31306ignoreE,@object
	.size		_ZN39_INTERNAL_c54712b3_4_k_cu_171bb4f8_31304cuda3std3__441_GLOBAL__N__c54712b3_4_k_cu_171bb4f8_31306ignoreE,(_ZN39_INTERNAL_c54712b3_4_k_cu_171bb4f8_31304cute7productE - _ZN39_INTERNAL_c54712b3_4_k_cu_171bb4f8_31304cuda3std3__441_GLOBAL__N__c54712b3_4_k_cu_171bb4f8_31306ignoreE)
_ZN39_INTERNAL_c54712b3_4_k_cu_171bb4f8_31304cuda3std3__441_GLOBAL__N__c54712b3_4_k_cu_171bb4f8_31306ignoreE:
	.zero		1
	.type		_ZN39_INTERNAL_c54712b3_4_k_cu_171bb4f8_31304cute7productE,@object
	.size		_ZN39_INTERNAL_c54712b3_4_k_cu_171bb4f8_31304cute7productE,(_ZN39_INTERNAL_c54712b3_4_k_cu_171bb4f8_31304cuda3std3__45__cpo3endE - _ZN39_INTERNAL_c54712b3_4_k_cu_171bb4f8_31304cute7productE)
_ZN39_INTERNAL_c54712b3_4_k_cu_171bb4f8_31304cute7productE:
	.zero		1
	.type		_ZN39_INTERNAL_c54712b3_4_k_cu_171bb4f8_31304cuda3std3__45__cpo3endE,@object
	.size		_ZN39_INTERNAL_c54712b3_4_k_cu_171bb4f8_31304cuda3std3__45__cpo3endE,(_ZN39_INTERNAL_c54712b3_4_k_cu_171bb4f8_31304cuda3std3__419piecewise_constructE - _ZN39_INTERNAL_c54712b3_4_k_cu_171bb4f8_31304cuda3std3__45__cpo3endE)
_ZN39_INTERNAL_c54712b3_4_k_cu_171bb4f8_31304cuda3std3__45__cpo3endE:
	.zero		1
	.type		_ZN39_INTERNAL_c54712b3_4_k_cu_171bb4f8_31304cuda3std3__419piecewise_constructE,@object
	.size		_ZN39_INTERNAL_c54712b3_4_k_cu_171bb4f8_31304cuda3std3__419piecewise_constructE,(_ZN39_INTERNAL_c54712b3_4_k_cu_171bb4f8_31304cuda3std3__45__cpo4cendE - _ZN39_INTERNAL_c54712b3_4_k_cu_171bb4f8_31304cuda3std3__419piecewise_constructE)
_ZN39_INTERNAL_c54712b3_4_k_cu_171bb4f8_31304cuda3std3__419piecewise_constructE:
	.zero		1
	.type		_ZN39_INTERNAL_c54712b3_4_k_cu_171bb4f8_31304cuda3std3__45__cpo4cendE,@object
	.size		_ZN39_INTERNAL_c54712b3_4_k_cu_171bb4f8_31304cuda3std3__45__cpo4cendE,(_ZN39_INTERNAL_c54712b3_4_k_cu_171bb4f8_31304cuda3std6ranges3__45__cpo4swapE - _ZN39_INTERNAL_c54712b3_4_k_cu_171bb4f8_31304cuda3std3__45__cpo4cendE)
_ZN39_INTERNAL_c54712b3_4_k_cu_171bb4f8_31304cuda3std3__45__cpo4cendE:
	.zero		1
	.type		_ZN39_INTERNAL_c54712b3_4_k_cu_171bb4f8_31304cuda3std6ranges3__45__cpo4swapE,@object
	.size		_ZN39_INTERNAL_c54712b3_4_k_cu_171bb4f8_31304cuda3std6ranges3__45__cpo4swapE,(.L_8 - _ZN39_INTERNAL_c54712b3_4_k_cu_171bb4f8_31304cuda3std6ranges3__45__cpo4swapE)
_ZN39_INTERNAL_c54712b3_4_k_cu_171bb4f8_31304cuda3std6ranges3__45__cpo4swapE:
	.zero		1
.L_8:


//--------------------- .nv.constant0._ZN7cutlass13device_kernelINS_4fmha6kernel13FmhaKernelTmaINS1_10collective15FmhaMainloopTmaINS_10bfloat16_tEfN4cute5tupleIJNS7_1CILi64EEENS9_ILi256EEENS9_ILi32EEEEEENS4_14ResidualFusionEJEEENS4_15FmhaFwdEpilogueIS6_fNS8_IJSA_SC_SB_EEEEEJEEEEEvNT_6ParamsE --------------------------
	.section	.nv.constant0._ZN7cutlass13device_kernelINS_4fmha6kernel13FmhaKernelTmaINS1_10collective15FmhaMainloopTmaINS_10bfloat16_tEfN4cute5tupleIJNS7_1CILi64EEENS9_ILi256EEENS9_ILi32EEEEEENS4_14ResidualFusionEJEEENS4_15FmhaFwdEpilogueIS6_fNS8_IJSA_SC_SB_EEEEEJEEEEEvNT_6ParamsE,"a",@progbits
	.sectionflags	@""
	.align	4
.nv.constant0._ZN7cutlass13device_kernelINS_4fmha6kernel13FmhaKernelTmaINS1_10collective15FmhaMainloopTmaINS_10bfloat16_tEfN4cute5tupleIJNS7_1CILi64EEENS9_ILi256EEENS9_ILi32EEEEEENS4_14ResidualFusionEJEEENS4_15FmhaFwdEpilogueIS6_fNS8_IJSA_SC_SB_EEEEEJEEEEEvNT_6ParamsE:
	.zero		2688


//--------------------- SYMBOLS --------------------------

	.type		.nv.reservedSmem.offset0,@object
	.size		.nv.reservedSmem.offset0,0x4
	.type		__assertfail,@function
